	.target	sm_100a

	.elftype	@"ET_EXEC"


//--------------------- .note.nv.tkinfo           --------------------------
	.section	.note.nv.tkinfo,"",@"SHT_NOTE"
	.sectionflags	@"SHF_NOTE_NV_TKINFO"
	.tkinfo
        /*0018*/ 	.word	0x00000002
        /*0030*/ 	.string	""
        /*0030*/ 	.string	"ptxas"
        /*0030*/ 	.string	"Cuda compilation tools, release 13.0, V13.0.88"
        /*0030*/ 	.string	"Build cuda_13.0.r13.0/compiler.36424714_0"
        /*0030*/ 	.string	"-arch sm_100a -m 64 "



//--------------------- .note.nv.cuinfo           --------------------------
	.section	.note.nv.cuinfo,"",@"SHT_NOTE"
	.sectionflags	@"SHF_NOTE_NV_CUINFO"
        /*0018*/ 	.short	0x0002
        /*001a*/ 	.short	0x0064
        /*001c*/ 	.short	0x0082
	.zero		2


//--------------------- .nv.info                  --------------------------
	.section	.nv.info,"",@"SHT_CUDA_INFO"
	.align	4


	//----- nvinfo : EIATTR_REGCOUNT
	.align		4
        /*0000*/ 	.byte	0x04, 0x2f
        /*0002*/ 	.short	(.L_39 - .L_38)
	.align		4
.L_38:
        /*0004*/ 	.word	index@(_ZN2at6native29vectorized_elementwise_kernelILi8EZZZNS0_16sinh_kernel_cudaERNS_18TensorIteratorBaseEENKUlvE0_clEvENKUlvE_clEvEUldE_St5arrayIPcLm2EEEEviT0_T1_)
        /*0008*/ 	.word	0x00000030


	//----- nvinfo : EIATTR_FRAME_SIZE
	.align		4
.L_39:
        /*000c*/ 	.byte	0x04, 0x11
        /*000e*/ 	.short	(.L_41 - .L_40)
	.align		4
.L_40:
        /*0010*/ 	.word	index@($__internal_6_$__cuda_sm20_div_rn_f64_full)
        /*0014*/ 	.word	0x00000000


	//----- nvinfo : EIATTR_FRAME_SIZE
	.align		4
.L_41:
        /*0018*/ 	.byte	0x04, 0x11
        /*001a*/ 	.short	(.L_43 - .L_42)
	.align		4
.L_42:
        /*001c*/ 	.word	index@(_ZN2at6native29vectorized_elementwise_kernelILi8EZZZNS0_16sinh_kernel_cudaERNS_18TensorIteratorBaseEENKUlvE0_clEvENKUlvE_clEvEUldE_St5arrayIPcLm2EEEEviT0_T1_)
        /*0020*/ 	.word	0x00000000


	//----- nvinfo : EIATTR_REGCOUNT
	.align		4
.L_43:
        /*0024*/ 	.byte	0x04, 0x2f
        /*0026*/ 	.short	(.L_45 - .L_44)
	.align		4
.L_44:
        /*0028*/ 	.word	index@(_ZN2at6native29vectorized_elementwise_kernelILi4EZZZNS0_16sinh_kernel_cudaERNS_18TensorIteratorBaseEENKUlvE0_clEvENKUlvE_clEvEUldE_St5arrayIPcLm2EEEEviT0_T1_)
        /*002c*/ 	.word	0x00000030


	//----- nvinfo : EIATTR_FRAME_SIZE
	.align		4
.L_45:
        /*0030*/ 	.byte	0x04, 0x11
        /*0032*/ 	.short	(.L_47 - .L_46)
	.align		4
.L_46:
        /*0034*/ 	.word	index@($__internal_5_$__cuda_sm20_div_rn_f64_full)
        /*0038*/ 	.word	0x00000000


	//----- nvinfo : EIATTR_FRAME_SIZE
	.align		4
.L_47:
        /*003c*/ 	.byte	0x04, 0x11
        /*003e*/ 	.short	(.L_49 - .L_48)
	.align		4
.L_48:
        /*0040*/ 	.word	index@(_ZN2at6native29vectorized_elementwise_kernelILi4EZZZNS0_16sinh_kernel_cudaERNS_18TensorIteratorBaseEENKUlvE0_clEvENKUlvE_clEvEUldE_St5arrayIPcLm2EEEEviT0_T1_)
        /*0044*/ 	.word	0x00000000


	//----- nvinfo : EIATTR_REGCOUNT
	.align		4
.L_49:
        /*0048*/ 	.byte	0x04, 0x2f
        /*004a*/ 	.short	(.L_51 - .L_50)
	.align		4
.L_50:
        /*004c*/ 	.word	index@(_ZN2at6native29vectorized_elementwise_kernelILi2EZZZNS0_16sinh_kernel_cudaERNS_18TensorIteratorBaseEENKUlvE0_clEvENKUlvE_clEvEUldE_St5arrayIPcLm2EEEEviT0_T1_)
        /*0050*/ 	.word	0x00000030


	//----- nvinfo : EIATTR_FRAME_SIZE
	.align		4
.L_51:
        /*0054*/ 	.byte	0x04, 0x11
        /*0056*/ 	.short	(.L_53 - .L_52)
	.align		4
.L_52:
        /*0058*/ 	.word	index@($__internal_4_$__cuda_sm20_div_rn_f64_full)
        /*005c*/ 	.word	0x00000000


	//----- nvinfo : EIATTR_FRAME_SIZE
	.align		4
.L_53:
        /*0060*/ 	.byte	0x04, 0x11
        /*0062*/ 	.short	(.L_55 - .L_54)
	.align		4
.L_54:
        /*0064*/ 	.word	index@(_ZN2at6native29vectorized_elementwise_kernelILi2EZZZNS0_16sinh_kernel_cudaERNS_18TensorIteratorBaseEENKUlvE0_clEvENKUlvE_clEvEUldE_St5arrayIPcLm2EEEEviT0_T1_)
        /*0068*/ 	.word	0x00000000


	//----- nvinfo : EIATTR_REGCOUNT
	.align		4
.L_55:
        /*006c*/ 	.byte	0x04, 0x2f
        /*006e*/ 	.short	(.L_57 - .L_56)
	.align		4
.L_56:
        /*0070*/ 	.word	index@(_ZN2at6native27unrolled_elementwise_kernelIZZZNS0_16sinh_kernel_cudaERNS_18TensorIteratorBaseEENKUlvE0_clEvENKUlvE_clEvEUldE_St5arrayIPcLm2EELi4E23TrivialOffsetCalculatorILi1EjESB_NS0_6memory15LoadWithoutCastENSC_16StoreWithoutCastEEEviT_T0_T2_T3_T4_T5_)
        /*0074*/ 	.word	0x00000026


	//----- nvinfo : EIATTR_FRAME_SIZE
	.align		4
.L_57:
        /*0078*/ 	.byte	0x04, 0x11
        /*007a*/ 	.short	(.L_59 - .L_58)
	.align		4
.L_58:
        /*007c*/ 	.word	index@($__internal_3_$__cuda_sm20_div_rn_f64_full)
        /*0080*/ 	.word	0x00000000


	//----- nvinfo : EIATTR_FRAME_SIZE
	.align		4
.L_59:
        /*0084*/ 	.byte	0x04, 0x11
        /*0086*/ 	.short	(.L_61 - .L_60)
	.align		4
.L_60:
        /*0088*/ 	.word	index@(_ZN2at6native27unrolled_elementwise_kernelIZZZNS0_16sinh_kernel_cudaERNS_18TensorIteratorBaseEENKUlvE0_clEvENKUlvE_clEvEUldE_St5arrayIPcLm2EELi4E23TrivialOffsetCalculatorILi1EjESB_NS0_6memory15LoadWithoutCastENSC_16StoreWithoutCastEEEviT_T0_T2_T3_T4_T5_)
        /*008c*/ 	.word	0x00000000


	//----- nvinfo : EIATTR_REGCOUNT
	.align		4
.L_61:
        /*0090*/ 	.byte	0x04, 0x2f
        /*0092*/ 	.short	(.L_63 - .L_62)
	.align		4
.L_62:
        /*0094*/ 	.word	index@(_ZN2at6native18elementwise_kernelILi128ELi2EZNS0_22gpu_kernel_impl_nocastIZZZNS0_16sinh_kernel_cudaERNS_18TensorIteratorBaseEENKUlvE0_clEvENKUlvE_clEvEUldE_EEvS4_RKT_EUliE_EEviT1_)
        /*0098*/ 	.word	0x00000022


	//----- nvinfo : EIATTR_FRAME_SIZE
	.align		4
.L_63:
        /*009c*/ 	.byte	0x04, 0x11
        /*009e*/ 	.short	(.L_65 - .L_64)
	.align		4
.L_64:
        /*00a0*/ 	.word	index@($__internal_2_$__cuda_sm20_div_rn_f64_full)
        /*00a4*/ 	.word	0x00000000


	//----- nvinfo : EIATTR_FRAME_SIZE
	.align		4
.L_65:
        /*00a8*/ 	.byte	0x04, 0x11
        /*00aa*/ 	.short	(.L_67 - .L_66)
	.align		4
.L_66:
        /*00ac*/ 	.word	index@(_ZN2at6native18elementwise_kernelILi128ELi2EZNS0_22gpu_kernel_impl_nocastIZZZNS0_16sinh_kernel_cudaERNS_18TensorIteratorBaseEENKUlvE0_clEvENKUlvE_clEvEUldE_EEvS4_RKT_EUliE_EEviT1_)
        /*00b0*/ 	.word	0x00000000


	//----- nvinfo : EIATTR_REGCOUNT
	.align		4
.L_67:
        /*00b4*/ 	.byte	0x04, 0x2f
        /*00b6*/ 	.short	(.L_69 - .L_68)
	.align		4
.L_68:
        /*00b8*/ 	.word	index@(_ZN2at6native27unrolled_elementwise_kernelIZZZNS0_16sinh_kernel_cudaERNS_18TensorIteratorBaseEENKUlvE0_clEvENKUlvE_clEvEUldE_St5arrayIPcLm2EELi4E23TrivialOffsetCalculatorILi1EjESB_NS0_6memory12LoadWithCastILi1EEENSC_13StoreWithCastILi1EEEEEviT_T0_T2_T3_T4_T5_)
        /*00bc*/ 	.word	0x00000028


	//----- nvinfo : EIATTR_FRAME_SIZE
	.align		4
.L_69:
        /*00c0*/ 	.byte	0x04, 0x11
        /*00c2*/ 	.short	(.L_71 - .L_70)
	.align		4
.L_70:
        /*00c4*/ 	.word	index@($__internal_1_$__cuda_sm20_div_rn_f64_full)
        /*00c8*/ 	.word	0x00000000


	//----- nvinfo : EIATTR_FRAME_SIZE
	.align		4
.L_71:
        /*00cc*/ 	.byte	0x04, 0x11
        /*00ce*/ 	.short	(.L_73 - .L_72)
	.align		4
.L_72:
        /*00d0*/ 	.word	index@(_ZN2at6native27unrolled_elementwise_kernelIZZZNS0_16sinh_kernel_cudaERNS_18TensorIteratorBaseEENKUlvE0_clEvENKUlvE_clEvEUldE_St5arrayIPcLm2EELi4E23TrivialOffsetCalculatorILi1EjESB_NS0_6memory12LoadWithCastILi1EEENSC_13StoreWithCastILi1EEEEEviT_T0_T2_T3_T4_T5_)
        /*00d4*/ 	.word	0x00000000


	//----- nvinfo : EIATTR_REGCOUNT
	.align		4
.L_73:
        /*00d8*/ 	.byte	0x04, 0x2f
        /*00da*/ 	.short	(.L_75 - .L_74)
	.align		4
.L_74:
        /*00dc*/ 	.word	index@(_ZN2at6native18elementwise_kernelILi128ELi4EZNS0_15gpu_kernel_implIZZZNS0_16sinh_kernel_cudaERNS_18TensorIteratorBaseEENKUlvE0_clEvENKUlvE_clEvEUldE_EEvS4_RKT_EUliE_EEviT1_)
        /*00e0*/ 	.word	0x00000021


	//----- nvinfo : EIATTR_FRAME_SIZE
	.align		4
.L_75:
        /*00e4*/ 	.byte	0x04, 0x11
        /*00e6*/ 	.short	(.L_77 - .L_76)
	.align		4
.L_76:
        /*00e8*/ 	.word	index@($__internal_0_$__cuda_sm20_div_rn_f64_full)
        /*00ec*/ 	.word	0x00000000


	//----- nvinfo : EIATTR_FRAME_SIZE
	.align		4
.L_77:
        /*00f0*/ 	.byte	0x04, 0x11
        /*00f2*/ 	.short	(.L_79 - .L_78)
	.align		4
.L_78:
        /*00f4*/ 	.word	index@(_ZN2at6native18elementwise_kernelILi128ELi4EZNS0_15gpu_kernel_implIZZZNS0_16sinh_kernel_cudaERNS_18TensorIteratorBaseEENKUlvE0_clEvENKUlvE_clEvEUldE_EEvS4_RKT_EUliE_EEviT1_)
        /*00f8*/ 	.word	0x00000000


	//----- nvinfo : EIATTR_REGCOUNT
	.align		4
.L_79:
        /*00fc*/ 	.byte	0x04, 0x2f
        /*00fe*/ 	.short	(.L_81 - .L_80)
	.align		4
.L_80:
        /*0100*/ 	.word	index@(_ZN2at6native29vectorized_elementwise_kernelILi8EZZZNS0_16sinh_kernel_cudaERNS_18TensorIteratorBaseEENKUlvE0_clEvENKUlvE0_clEvEUlfE_St5arrayIPcLm2EEEEviT0_T1_)
        /*0104*/ 	.word	0x00000020


	//----- nvinfo : EIATTR_FRAME_SIZE
	.align		4
.L_81:
        /*0108*/ 	.byte	0x04, 0x11
        /*010a*/ 	.short	(.L_83 - .L_82)
	.align		4
.L_82:
        /*010c*/ 	.word	index@(_ZN2at6native29vectorized_elementwise_kernelILi8EZZZNS0_16sinh_kernel_cudaERNS_18TensorIteratorBaseEENKUlvE0_clEvENKUlvE0_clEvEUlfE_St5arrayIPcLm2EEEEviT0_T1_)
        /*0110*/ 	.word	0x00000000


	//----- nvinfo : EIATTR_REGCOUNT
	.align		4
.L_83:
        /*0114*/ 	.byte	0x04, 0x2f
        /*0116*/ 	.short	(.L_85 - .L_84)
	.align		4
.L_84:
        /*0118*/ 	.word	index@(_ZN2at6native29vectorized_elementwise_kernelILi4EZZZNS0_16sinh_kernel_cudaERNS_18TensorIteratorBaseEENKUlvE0_clEvENKUlvE0_clEvEUlfE_St5arrayIPcLm2EEEEviT0_T1_)
        /*011c*/ 	.word	0x0000001f


	//----- nvinfo : EIATTR_FRAME_SIZE
	.align		4
.L_85:
        /*0120*/ 	.byte	0x04, 0x11
        /*0122*/ 	.short	(.L_87 - .L_86)
	.align		4
.L_86:
        /*0124*/ 	.word	index@(_ZN2at6native29vectorized_elementwise_kernelILi4EZZZNS0_16sinh_kernel_cudaERNS_18TensorIteratorBaseEENKUlvE0_clEvENKUlvE0_clEvEUlfE_St5arrayIPcLm2EEEEviT0_T1_)
        /*0128*/ 	.word	0x00000000


	//----- nvinfo : EIATTR_REGCOUNT
	.align		4
.L_87:
        /*012c*/ 	.byte	0x04, 0x2f
        /*012e*/ 	.short	(.L_89 - .L_88)
	.align		4
.L_88:
        /*0130*/ 	.word	index@(_ZN2at6native29vectorized_elementwise_kernelILi2EZZZNS0_16sinh_kernel_cudaERNS_18TensorIteratorBaseEENKUlvE0_clEvENKUlvE0_clEvEUlfE_St5arrayIPcLm2EEEEviT0_T1_)
        /*0134*/ 	.word	0x0000001f


	//----- nvinfo : EIATTR_FRAME_SIZE
	.align		4
.L_89:
        /*0138*/ 	.byte	0x04, 0x11
        /*013a*/ 	.short	(.L_91 - .L_90)
	.align		4
.L_90:
        /*013c*/ 	.word	index@(_ZN2at6native29vectorized_elementwise_kernelILi2EZZZNS0_16sinh_kernel_cudaERNS_18TensorIteratorBaseEENKUlvE0_clEvENKUlvE0_clEvEUlfE_St5arrayIPcLm2EEEEviT0_T1_)
        /*0140*/ 	.word	0x00000000


	//----- nvinfo : EIATTR_REGCOUNT
	.align		4
.L_91:
        /*0144*/ 	.byte	0x04, 0x2f
        /*0146*/ 	.short	(.L_93 - .L_92)
	.align		4
.L_92:
        /*0148*/ 	.word	index@(_ZN2at6native27unrolled_elementwise_kernelIZZZNS0_16sinh_kernel_cudaERNS_18TensorIteratorBaseEENKUlvE0_clEvENKUlvE0_clEvEUlfE_St5arrayIPcLm2EELi4E23TrivialOffsetCalculatorILi1EjESB_NS0_6memory15LoadWithoutCastENSC_16StoreWithoutCastEEEviT_T0_T2_T3_T4_T5_)
        /*014c*/ 	.word	0x00000016


	//----- nvinfo : EIATTR_FRAME_SIZE
	.align		4
.L_93:
        /*0150*/ 	.byte	0x04, 0x11
        /*0152*/ 	.short	(.L_95 - .L_94)
	.align		4
.L_94:
        /*0154*/ 	.word	index@(_ZN2at6native27unrolled_elementwise_kernelIZZZNS0_16sinh_kernel_cudaERNS_18TensorIteratorBaseEENKUlvE0_clEvENKUlvE0_clEvEUlfE_St5arrayIPcLm2EELi4E23TrivialOffsetCalculatorILi1EjESB_NS0_6memory15LoadWithoutCastENSC_16StoreWithoutCastEEEviT_T0_T2_T3_T4_T5_)
        /*0158*/ 	.word	0x00000000


	//----- nvinfo : EIATTR_REGCOUNT
	.align		4
.L_95:
        /*015c*/ 	.byte	0x04, 0x2f
        /*015e*/ 	.short	(.L_97 - .L_96)
	.align		4
.L_96:
        /*0160*/ 	.word	index@(_ZN2at6native18elementwise_kernelILi128ELi2EZNS0_22gpu_kernel_impl_nocastIZZZNS0_16sinh_kernel_cudaERNS_18TensorIteratorBaseEENKUlvE0_clEvENKUlvE0_clEvEUlfE_EEvS4_RKT_EUliE_EEviT1_)
        /*0164*/ 	.word	0x00000014


	//----- nvinfo : EIATTR_FRAME_SIZE
	.align		4
.L_97:
        /*0168*/ 	.byte	0x04, 0x11
        /*016a*/ 	.short	(.L_99 - .L_98)
	.align		4
.L_98:
        /*016c*/ 	.word	index@(_ZN2at6native18elementwise_kernelILi128ELi2EZNS0_22gpu_kernel_impl_nocastIZZZNS0_16sinh_kernel_cudaERNS_18TensorIteratorBaseEENKUlvE0_clEvENKUlvE0_clEvEUlfE_EEvS4_RKT_EUliE_EEviT1_)
        /*0170*/ 	.word	0x00000000


	//----- nvinfo : EIATTR_REGCOUNT
	.align		4
.L_99:
        /*0174*/ 	.byte	0x04, 0x2f
        /*0176*/ 	.short	(.L_101 - .L_100)
	.align		4
.L_100:
        /*0178*/ 	.word	index@(_ZN2at6native27unrolled_elementwise_kernelIZZZNS0_16sinh_kernel_cudaERNS_18TensorIteratorBaseEENKUlvE0_clEvENKUlvE0_clEvEUlfE_St5arrayIPcLm2EELi4E23TrivialOffsetCalculatorILi1EjESB_NS0_6memory12LoadWithCastILi1EEENSC_13StoreWithCastILi1EEEEEviT_T0_T2_T3_T4_T5_)
        /*017c*/ 	.word	0x0000001d


	//----- nvinfo : EIATTR_FRAME_SIZE
	.align		4
.L_101:
        /*0180*/ 	.byte	0x04, 0x11
        /*0182*/ 	.short	(.L_103 - .L_102)
	.align		4
.L_102:
        /*0184*/ 	.word	index@(_ZN2at6native27unrolled_elementwise_kernelIZZZNS0_16sinh_kernel_cudaERNS_18TensorIteratorBaseEENKUlvE0_clEvENKUlvE0_clEvEUlfE_St5arrayIPcLm2EELi4E23TrivialOffsetCalculatorILi1EjESB_NS0_6memory12LoadWithCastILi1EEENSC_13StoreWithCastILi1EEEEEviT_T0_T2_T3_T4_T5_)
        /*0188*/ 	.word	0x00000000


	//----- nvinfo : EIATTR_REGCOUNT
	.align		4
.L_103:
        /*018c*/ 	.byte	0x04, 0x2f
        /*018e*/ 	.short	(.L_105 - .L_104)
	.align		4
.L_104:
        /*0190*/ 	.word	index@(_ZN2at6native18elementwise_kernelILi128ELi4EZNS0_15gpu_kernel_implIZZZNS0_16sinh_kernel_cudaERNS_18TensorIteratorBaseEENKUlvE0_clEvENKUlvE0_clEvEUlfE_EEvS4_RKT_EUliE_EEviT1_)
        /*0194*/ 	.word	0x00000018


	//----- nvinfo : EIATTR_FRAME_SIZE
	.align		4
.L_105:
        /*0198*/ 	.byte	0x04, 0x11
        /*019a*/ 	.short	(.L_107 - .L_106)
	.align		4
.L_106:
        /*019c*/ 	.word	index@(_ZN2at6native18elementwise_kernelILi128ELi4EZNS0_15gpu_kernel_implIZZZNS0_16sinh_kernel_cudaERNS_18TensorIteratorBaseEENKUlvE0_clEvENKUlvE0_clEvEUlfE_EEvS4_RKT_EUliE_EEviT1_)
        /*01a0*/ 	.word	0x00000000


	//----- nvinfo : EIATTR_REGCOUNT
	.align		4
.L_107:
        /*01a4*/ 	.byte	0x04, 0x2f
        /*01a6*/ 	.short	(.L_109 - .L_108)
	.align		4
.L_108:
        /*01a8*/ 	.word	index@(_ZN2at6native29vectorized_elementwise_kernelILi8EZZZNS0_16sinh_kernel_cudaERNS_18TensorIteratorBaseEENKUlvE0_clEvENKUlvE1_clEvEUlN3c104HalfEE_St5arrayIPcLm2EEEEviT0_T1_)
        /*01ac*/ 	.word	0x00000020


	//----- nvinfo : EIATTR_FRAME_SIZE
	.align		4
.L_109:
        /*01b0*/ 	.byte	0x04, 0x11
        /*01b2*/ 	.short	(.L_111 - .L_110)
	.align		4
.L_110:
        /*01b4*/ 	.word	index@(_ZN2at6native29vectorized_elementwise_kernelILi8EZZZNS0_16sinh_kernel_cudaERNS_18TensorIteratorBaseEENKUlvE0_clEvENKUlvE1_clEvEUlN3c104HalfEE_St5arrayIPcLm2EEEEviT0_T1_)
        /*01b8*/ 	.word	0x00000000


	//----- nvinfo : EIATTR_REGCOUNT
	.align		4
.L_111:
        /*01bc*/ 	.byte	0x04, 0x2f
        /*01be*/ 	.short	(.L_113 - .L_112)
	.align		4
.L_112:
        /*01c0*/ 	.word	index@(_ZN2at6native29vectorized_elementwise_kernelILi4EZZZNS0_16sinh_kernel_cudaERNS_18TensorIteratorBaseEENKUlvE0_clEvENKUlvE1_clEvEUlN3c104HalfEE_St5arrayIPcLm2EEEEviT0_T1_)
        /*01c4*/ 	.word	0x00000020


	//----- nvinfo : EIATTR_FRAME_SIZE
	.align		4
.L_113:
        /*01c8*/ 	.byte	0x04, 0x11
        /*01ca*/ 	.short	(.L_115 - .L_114)
	.align		4
.L_114:
        /*01cc*/ 	.word	index@(_ZN2at6native29vectorized_elementwise_kernelILi4EZZZNS0_16sinh_kernel_cudaERNS_18TensorIteratorBaseEENKUlvE0_clEvENKUlvE1_clEvEUlN3c104HalfEE_St5arrayIPcLm2EEEEviT0_T1_)
        /*01d0*/ 	.word	0x00000000


	//----- nvinfo : EIATTR_REGCOUNT
	.align		4
.L_115:
        /*01d4*/ 	.byte	0x04, 0x2f
        /*01d6*/ 	.short	(.L_117 - .L_116)
	.align		4
.L_116:
        /*01d8*/ 	.word	index@(_ZN2at6native29vectorized_elementwise_kernelILi2EZZZNS0_16sinh_kernel_cudaERNS_18TensorIteratorBaseEENKUlvE0_clEvENKUlvE1_clEvEUlN3c104HalfEE_St5arrayIPcLm2EEEEviT0_T1_)
        /*01dc*/ 	.word	0x00000020


	//----- nvinfo : EIATTR_FRAME_SIZE
	.align		4
.L_117:
        /*01e0*/ 	.byte	0x04, 0x11
        /*01e2*/ 	.short	(.L_119 - .L_118)
	.align		4
.L_118:
        /*01e4*/ 	.word	index@(_ZN2at6native29vectorized_elementwise_kernelILi2EZZZNS0_16sinh_kernel_cudaERNS_18TensorIteratorBaseEENKUlvE0_clEvENKUlvE1_clEvEUlN3c104HalfEE_St5arrayIPcLm2EEEEviT0_T1_)
        /*01e8*/ 	.word	0x00000000


	//----- nvinfo : EIATTR_REGCOUNT
	.align		4
.L_119:
        /*01ec*/ 	.byte	0x04, 0x2f
        /*01ee*/ 	.short	(.L_121 - .L_120)
	.align		4
.L_120:
        /*01f0*/ 	.word	index@(_ZN2at6native27unrolled_elementwise_kernelIZZZNS0_16sinh_kernel_cudaERNS_18TensorIteratorBaseEENKUlvE0_clEvENKUlvE1_clEvEUlN3c104HalfEE_St5arrayIPcLm2EELi4E23TrivialOffsetCalculatorILi1EjESD_NS0_6memory15LoadWithoutCastENSE_16StoreWithoutCastEEEviT_T0_T2_T3_T4_T5_)
        /*01f4*/ 	.word	0x00000016


	//----- nvinfo : EIATTR_FRAME_SIZE
	.align		4
.L_121:
        /*01f8*/ 	.byte	0x04, 0x11
        /*01fa*/ 	.short	(.L_123 - .L_122)
	.align		4
.L_122:
        /*01fc*/ 	.word	index@(_ZN2at6native27unrolled_elementwise_kernelIZZZNS0_16sinh_kernel_cudaERNS_18TensorIteratorBaseEENKUlvE0_clEvENKUlvE1_clEvEUlN3c104HalfEE_St5arrayIPcLm2EELi4E23TrivialOffsetCalculatorILi1EjESD_NS0_6memory15LoadWithoutCastENSE_16StoreWithoutCastEEEviT_T0_T2_T3_T4_T5_)
        /*0200*/ 	.word	0x00000000


	//----- nvinfo : EIATTR_REGCOUNT
	.align		4
.L_123:
        /*0204*/ 	.byte	0x04, 0x2f
        /*0206*/ 	.short	(.L_125 - .L_124)
	.align		4
.L_124:
        /*0208*/ 	.word	index@(_ZN2at6native18elementwise_kernelILi128ELi4EZNS0_22gpu_kernel_impl_nocastIZZZNS0_16sinh_kernel_cudaERNS_18TensorIteratorBaseEENKUlvE0_clEvENKUlvE1_clEvEUlN3c104HalfEE_EEvS4_RKT_EUliE_EEviT1_)
        /*020c*/ 	.word	0x00000014


	//----- nvinfo : EIATTR_FRAME_SIZE
	.align		4
.L_125:
        /*0210*/ 	.byte	0x04, 0x11
        /*0212*/ 	.short	(.L_127 - .L_126)
	.align		4
.L_126:
        /*0214*/ 	.word	index@(_ZN2at6native18elementwise_kernelILi128ELi4EZNS0_22gpu_kernel_impl_nocastIZZZNS0_16sinh_kernel_cudaERNS_18TensorIteratorBaseEENKUlvE0_clEvENKUlvE1_clEvEUlN3c104HalfEE_EEvS4_RKT_EUliE_EEviT1_)
        /*0218*/ 	.word	0x00000000


	//----- nvinfo : EIATTR_REGCOUNT
	.align		4
.L_127:
        /*021c*/ 	.byte	0x04, 0x2f
        /*021e*/ 	.short	(.L_129 - .L_128)
	.align		4
.L_128:
        /*0220*/ 	.word	index@(_ZN2at6native27unrolled_elementwise_kernelIZZZNS0_16sinh_kernel_cudaERNS_18TensorIteratorBaseEENKUlvE0_clEvENKUlvE1_clEvEUlN3c104HalfEE_St5arrayIPcLm2EELi4E23TrivialOffsetCalculatorILi1EjESD_NS0_6memory12LoadWithCastILi1EEENSE_13StoreWithCastILi1EEEEEviT_T0_T2_T3_T4_T5_)
        /*0224*/ 	.word	0x0000001e


	//----- nvinfo : EIATTR_FRAME_SIZE
	.align		4
.L_129:
        /*0228*/ 	.byte	0x04, 0x11
        /*022a*/ 	.short	(.L_131 - .L_130)
	.align		4
.L_130:
        /*022c*/ 	.word	index@(_ZN2at6native27unrolled_elementwise_kernelIZZZNS0_16sinh_kernel_cudaERNS_18TensorIteratorBaseEENKUlvE0_clEvENKUlvE1_clEvEUlN3c104HalfEE_St5arrayIPcLm2EELi4E23TrivialOffsetCalculatorILi1EjESD_NS0_6memory12LoadWithCastILi1EEENSE_13StoreWithCastILi1EEEEEviT_T0_T2_T3_T4_T5_)
        /*0230*/ 	.word	0x00000000


	//----- nvinfo : EIATTR_REGCOUNT
	.align		4
.L_131:
        /*0234*/ 	.byte	0x04, 0x2f
        /*0236*/ 	.short	(.L_133 - .L_132)
	.align		4
.L_132:
        /*0238*/ 	.word	index@(_ZN2at6native18elementwise_kernelILi128ELi4EZNS0_15gpu_kernel_implIZZZNS0_16sinh_kernel_cudaERNS_18TensorIteratorBaseEENKUlvE0_clEvENKUlvE1_clEvEUlN3c104HalfEE_EEvS4_RKT_EUliE_EEviT1_)
        /*023c*/ 	.word	0x00000018


	//----- nvinfo : EIATTR_FRAME_SIZE
	.align		4
.L_133:
        /*0240*/ 	.byte	0x04, 0x11
        /*0242*/ 	.short	(.L_135 - .L_134)
	.align		4
.L_134:
        /*0244*/ 	.word	index@(_ZN2at6native18elementwise_kernelILi128ELi4EZNS0_15gpu_kernel_implIZZZNS0_16sinh_kernel_cudaERNS_18TensorIteratorBaseEENKUlvE0_clEvENKUlvE1_clEvEUlN3c104HalfEE_EEvS4_RKT_EUliE_EEviT1_)
        /*0248*/ 	.word	0x00000000


	//----- nvinfo : EIATTR_REGCOUNT
	.align		4
.L_135:
        /*024c*/ 	.byte	0x04, 0x2f
        /*024e*/ 	.short	(.L_137 - .L_136)
	.align		4
.L_136:
        /*0250*/ 	.word	index@(_ZN2at6native29vectorized_elementwise_kernelILi8EZZZNS0_16sinh_kernel_cudaERNS_18TensorIteratorBaseEENKUlvE0_clEvENKUlvE2_clEvEUlN3c108BFloat16EE_St5arrayIPcLm2EEEEviT0_T1_)
        /*0254*/ 	.word	0x00000020


	//----- nvinfo : EIATTR_FRAME_SIZE
	.align		4
.L_137:
        /*0258*/ 	.byte	0x04, 0x11
        /*025a*/ 	.short	(.L_139 - .L_138)
	.align		4
.L_138:
        /*025c*/ 	.word	index@(_ZN2at6native29vectorized_elementwise_kernelILi8EZZZNS0_16sinh_kernel_cudaERNS_18TensorIteratorBaseEENKUlvE0_clEvENKUlvE2_clEvEUlN3c108BFloat16EE_St5arrayIPcLm2EEEEviT0_T1_)
        /*0260*/ 	.word	0x00000000


	//----- nvinfo : EIATTR_REGCOUNT
	.align		4
.L_139:
        /*0264*/ 	.byte	0x04, 0x2f
        /*0266*/ 	.short	(.L_141 - .L_140)
	.align		4
.L_140:
        /*0268*/ 	.word	index@(_ZN2at6native29vectorized_elementwise_kernelILi4EZZZNS0_16sinh_kernel_cudaERNS_18TensorIteratorBaseEENKUlvE0_clEvENKUlvE2_clEvEUlN3c108BFloat16EE_St5arrayIPcLm2EEEEviT0_T1_)
        /*026c*/ 	.word	0x00000020


	//----- nvinfo : EIATTR_FRAME_SIZE
	.align		4
.L_141:
        /*0270*/ 	.byte	0x04, 0x11
        /*0272*/ 	.short	(.L_143 - .L_142)
	.align		4
.L_142:
        /*0274*/ 	.word	index@(_ZN2at6native29vectorized_elementwise_kernelILi4EZZZNS0_16sinh_kernel_cudaERNS_18TensorIteratorBaseEENKUlvE0_clEvENKUlvE2_clEvEUlN3c108BFloat16EE_St5arrayIPcLm2EEEEviT0_T1_)
        /*0278*/ 	.word	0x00000000


	//----- nvinfo : EIATTR_REGCOUNT
	.align		4
.L_143:
        /*027c*/ 	.byte	0x04, 0x2f
        /*027e*/ 	.short	(.L_145 - .L_144)
	.align		4
.L_144:
        /*0280*/ 	.word	index@(_ZN2at6native29vectorized_elementwise_kernelILi2EZZZNS0_16sinh_kernel_cudaERNS_18TensorIteratorBaseEENKUlvE0_clEvENKUlvE2_clEvEUlN3c108BFloat16EE_St5arrayIPcLm2EEEEviT0_T1_)
        /*0284*/ 	.word	0x00000020


	//----- nvinfo : EIATTR_FRAME_SIZE
	.align		4
.L_145:
        /*0288*/ 	.byte	0x04, 0x11
        /*028a*/ 	.short	(.L_147 - .L_146)
	.align		4
.L_146:
        /*028c*/ 	.word	index@(_ZN2at6native29vectorized_elementwise_kernelILi2EZZZNS0_16sinh_kernel_cudaERNS_18TensorIteratorBaseEENKUlvE0_clEvENKUlvE2_clEvEUlN3c108BFloat16EE_St5arrayIPcLm2EEEEviT0_T1_)
        /*0290*/ 	.word	0x00000000


	//----- nvinfo : EIATTR_REGCOUNT
	.align		4
.L_147:
        /*0294*/ 	.byte	0x04, 0x2f
        /*0296*/ 	.short	(.L_149 - .L_148)
	.align		4
.L_148:
        /*0298*/ 	.word	index@(_ZN2at6native27unrolled_elementwise_kernelIZZZNS0_16sinh_kernel_cudaERNS_18TensorIteratorBaseEENKUlvE0_clEvENKUlvE2_clEvEUlN3c108BFloat16EE_St5arrayIPcLm2EELi4E23TrivialOffsetCalculatorILi1EjESD_NS0_6memory15LoadWithoutCastENSE_16StoreWithoutCastEEEviT_T0_T2_T3_T4_T5_)
        /*029c*/ 	.word	0x00000016


	//----- nvinfo : EIATTR_FRAME_SIZE
	.align		4
.L_149:
        /*02a0*/ 	.byte	0x04, 0x11
        /*02a2*/ 	.short	(.L_151 - .L_150)
	.align		4
.L_150:
        /*02a4*/ 	.word	index@(_ZN2at6native27unrolled_elementwise_kernelIZZZNS0_16sinh_kernel_cudaERNS_18TensorIteratorBaseEENKUlvE0_clEvENKUlvE2_clEvEUlN3c108BFloat16EE_St5arrayIPcLm2EELi4E23TrivialOffsetCalculatorILi1EjESD_NS0_6memory15LoadWithoutCastENSE_16StoreWithoutCastEEEviT_T0_T2_T3_T4_T5_)
        /*02a8*/ 	.word	0x00000000


	//----- nvinfo : EIATTR_REGCOUNT
	.align		4
.L_151:
        /*02ac*/ 	.byte	0x04, 0x2f
        /*02ae*/ 	.short	(.L_153 - .L_152)
	.align		4
.L_152:
        /*02b0*/ 	.word	index@(_ZN2at6native18elementwise_kernelILi128ELi4EZNS0_22gpu_kernel_impl_nocastIZZZNS0_16sinh_kernel_cudaERNS_18TensorIteratorBaseEENKUlvE0_clEvENKUlvE2_clEvEUlN3c108BFloat16EE_EEvS4_RKT_EUliE_EEviT1_)
        /*02b4*/ 	.word	0x00000014


	//----- nvinfo : EIATTR_FRAME_SIZE
	.align		4
.L_153:
        /*02b8*/ 	.byte	0x04, 0x11
        /*02ba*/ 	.short	(.L_155 - .L_154)
	.align		4
.L_154:
        /*02bc*/ 	.word	index@(_ZN2at6native18elementwise_kernelILi128ELi4EZNS0_22gpu_kernel_impl_nocastIZZZNS0_16sinh_kernel_cudaERNS_18TensorIteratorBaseEENKUlvE0_clEvENKUlvE2_clEvEUlN3c108BFloat16EE_EEvS4_RKT_EUliE_EEviT1_)
        /*02c0*/ 	.word	0x00000000


	//----- nvinfo : EIATTR_REGCOUNT
	.align		4
.L_155:
        /*02c4*/ 	.byte	0x04, 0x2f
        /*02c6*/ 	.short	(.L_157 - .L_156)
	.align		4
.L_156:
        /*02c8*/ 	.word	index@(_ZN2at6native27unrolled_elementwise_kernelIZZZNS0_16sinh_kernel_cudaERNS_18TensorIteratorBaseEENKUlvE0_clEvENKUlvE2_clEvEUlN3c108BFloat16EE_St5arrayIPcLm2EELi4E23TrivialOffsetCalculatorILi1EjESD_NS0_6memory12LoadWithCastILi1EEENSE_13StoreWithCastILi1EEEEEviT_T0_T2_T3_T4_T5_)
        /*02cc*/ 	.word	0x0000001c


	//----- nvinfo : EIATTR_FRAME_SIZE
	.align		4
.L_157:
        /*02d0*/ 	.byte	0x04, 0x11
        /*02d2*/ 	.short	(.L_159 - .L_158)
	.align		4
.L_158:
        /*02d4*/ 	.word	index@(_ZN2at6native27unrolled_elementwise_kernelIZZZNS0_16sinh_kernel_cudaERNS_18TensorIteratorBaseEENKUlvE0_clEvENKUlvE2_clEvEUlN3c108BFloat16EE_St5arrayIPcLm2EELi4E23TrivialOffsetCalculatorILi1EjESD_NS0_6memory12LoadWithCastILi1EEENSE_13StoreWithCastILi1EEEEEviT_T0_T2_T3_T4_T5_)
        /*02d8*/ 	.word	0x00000000


	//----- nvinfo : EIATTR_REGCOUNT
	.align		4
.L_159:
        /*02dc*/ 	.byte	0x04, 0x2f
        /*02de*/ 	.short	(.L_161 - .L_160)
	.align		4
.L_160:
        /*02e0*/ 	.word	index@(_ZN2at6native18elementwise_kernelILi128ELi4EZNS0_15gpu_kernel_implIZZZNS0_16sinh_kernel_cudaERNS_18TensorIteratorBaseEENKUlvE0_clEvENKUlvE2_clEvEUlN3c108BFloat16EE_EEvS4_RKT_EUliE_EEviT1_)
        /*02e4*/ 	.word	0x00000018


	//----- nvinfo : EIATTR_FRAME_SIZE
	.align		4
.L_161:
        /*02e8*/ 	.byte	0x04, 0x11
        /*02ea*/ 	.short	(.L_163 - .L_162)
	.align		4
.L_162:
        /*02ec*/ 	.word	index@(_ZN2at6native18elementwise_kernelILi128ELi4EZNS0_15gpu_kernel_implIZZZNS0_16sinh_kernel_cudaERNS_18TensorIteratorBaseEENKUlvE0_clEvENKUlvE2_clEvEUlN3c108BFloat16EE_EEvS4_RKT_EUliE_EEviT1_)
        /*02f0*/ 	.word	0x00000000


	//----- nvinfo : EIATTR_MIN_STACK_SIZE
	.align		4
.L_163:
        /*02f4*/ 	.byte	0x04, 0x12
        /*02f6*/ 	.short	(.L_165 - .L_164)
	.align		4
.L_164:
        /*02f8*/ 	.word	index@(_ZN2at6native18elementwise_kernelILi128ELi4EZNS0_15gpu_kernel_implIZZZNS0_16sinh_kernel_cudaERNS_18TensorIteratorBaseEENKUlvE0_clEvENKUlvE2_clEvEUlN3c108BFloat16EE_EEvS4_RKT_EUliE_EEviT1_)
        /*02fc*/ 	.word	0x00000000


	//----- nvinfo : EIATTR_MIN_STACK_SIZE
	.align		4
.L_165:
        /*0300*/ 	.byte	0x04, 0x12
        /*0302*/ 	.short	(.L_167 - .L_166)
	.align		4
.L_166:
        /*0304*/ 	.word	index@(_ZN2at6native27unrolled_elementwise_kernelIZZZNS0_16sinh_kernel_cudaERNS_18TensorIteratorBaseEENKUlvE0_clEvENKUlvE2_clEvEUlN3c108BFloat16EE_St5arrayIPcLm2EELi4E23TrivialOffsetCalculatorILi1EjESD_NS0_6memory12LoadWithCastILi1EEENSE_13StoreWithCastILi1EEEEEviT_T0_T2_T3_T4_T5_)
        /*0308*/ 	.word	0x00000000


	//----- nvinfo : EIATTR_MIN_STACK_SIZE
	.align		4
.L_167:
        /*030c*/ 	.byte	0x04, 0x12
        /*030e*/ 	.short	(.L_169 - .L_168)
	.align		4
.L_168:
        /*0310*/ 	.word	index@(_ZN2at6native18elementwise_kernelILi128ELi4EZNS0_22gpu_kernel_impl_nocastIZZZNS0_16sinh_kernel_cudaERNS_18TensorIteratorBaseEENKUlvE0_clEvENKUlvE2_clEvEUlN3c108BFloat16EE_EEvS4_RKT_EUliE_EEviT1_)
        /*0314*/ 	.word	0x00000000


	//----- nvinfo : EIATTR_MIN_STACK_SIZE
	.align		4
.L_169:
        /*0318*/ 	.byte	0x04, 0x12
        /*031a*/ 	.short	(.L_171 - .L_170)
	.align		4
.L_170:
        /*031c*/ 	.word	index@(_ZN2at6native27unrolled_elementwise_kernelIZZZNS0_16sinh_kernel_cudaERNS_18TensorIteratorBaseEENKUlvE0_clEvENKUlvE2_clEvEUlN3c108BFloat16EE_St5arrayIPcLm2EELi4E23TrivialOffsetCalculatorILi1EjESD_NS0_6memory15LoadWithoutCastENSE_16StoreWithoutCastEEEviT_T0_T2_T3_T4_T5_)
        /*0320*/ 	.word	0x00000000


	//----- nvinfo : EIATTR_MIN_STACK_SIZE
	.align		4
.L_171:
        /*0324*/ 	.byte	0x04, 0x12
        /*0326*/ 	.short	(.L_173 - .L_172)
	.align		4
.L_172:
        /*0328*/ 	.word	index@(_ZN2at6native29vectorized_elementwise_kernelILi2EZZZNS0_16sinh_kernel_cudaERNS_18TensorIteratorBaseEENKUlvE0_clEvENKUlvE2_clEvEUlN3c108BFloat16EE_St5arrayIPcLm2EEEEviT0_T1_)
        /*032c*/ 	.word	0x00000000


	//----- nvinfo : EIATTR_MIN_STACK_SIZE
	.align		4
.L_173:
        /*0330*/ 	.byte	0x04, 0x12
        /*0332*/ 	.short	(.L_175 - .L_174)
	.align		4
.L_174:
        /*0334*/ 	.word	index@(_ZN2at6native29vectorized_elementwise_kernelILi4EZZZNS0_16sinh_kernel_cudaERNS_18TensorIteratorBaseEENKUlvE0_clEvENKUlvE2_clEvEUlN3c108BFloat16EE_St5arrayIPcLm2EEEEviT0_T1_)
        /*0338*/ 	.word	0x00000000


	//----- nvinfo : EIATTR_MIN_STACK_SIZE
	.align		4
.L_175:
        /*033c*/ 	.byte	0x04, 0x12
        /*033e*/ 	.short	(.L_177 - .L_176)
	.align		4
.L_176:
        /*0340*/ 	.word	index@(_ZN2at6native29vectorized_elementwise_kernelILi8EZZZNS0_16sinh_kernel_cudaERNS_18TensorIteratorBaseEENKUlvE0_clEvENKUlvE2_clEvEUlN3c108BFloat16EE_St5arrayIPcLm2EEEEviT0_T1_)
        /*0344*/ 	.word	0x00000000


	//----- nvinfo : EIATTR_MIN_STACK_SIZE
	.align		4
.L_177:
        /*0348*/ 	.byte	0x04, 0x12
        /*034a*/ 	.short	(.L_179 - .L_178)
	.align		4
.L_178:
        /*034c*/ 	.word	index@(_ZN2at6native18elementwise_kernelILi128ELi4EZNS0_15gpu_kernel_implIZZZNS0_16sinh_kernel_cudaERNS_18TensorIteratorBaseEENKUlvE0_clEvENKUlvE1_clEvEUlN3c104HalfEE_EEvS4_RKT_EUliE_EEviT1_)
        /*0350*/ 	.word	0x00000000


	//----- nvinfo : EIATTR_MIN_STACK_SIZE
	.align		4
.L_179:
        /*0354*/ 	.byte	0x04, 0x12
        /*0356*/ 	.short	(.L_181 - .L_180)
	.align		4
.L_180:
        /*0358*/ 	.word	index@(_ZN2at6native27unrolled_elementwise_kernelIZZZNS0_16sinh_kernel_cudaERNS_18TensorIteratorBaseEENKUlvE0_clEvENKUlvE1_clEvEUlN3c104HalfEE_St5arrayIPcLm2EELi4E23TrivialOffsetCalculatorILi1EjESD_NS0_6memory12LoadWithCastILi1EEENSE_13StoreWithCastILi1EEEEEviT_T0_T2_T3_T4_T5_)
        /*035c*/ 	.word	0x00000000


	//----- nvinfo : EIATTR_MIN_STACK_SIZE
	.align		4
.L_181:
        /*0360*/ 	.byte	0x04, 0x12
        /*0362*/ 	.short	(.L_183 - .L_182)
	.align		4
.L_182:
        /*0364*/ 	.word	index@(_ZN2at6native18elementwise_kernelILi128ELi4EZNS0_22gpu_kernel_impl_nocastIZZZNS0_16sinh_kernel_cudaERNS_18TensorIteratorBaseEENKUlvE0_clEvENKUlvE1_clEvEUlN3c104HalfEE_EEvS4_RKT_EUliE_EEviT1_)
        /*0368*/ 	.word	0x00000000


	//----- nvinfo : EIATTR_MIN_STACK_SIZE
	.align		4
.L_183:
        /*036c*/ 	.byte	0x04, 0x12
        /*036e*/ 	.short	(.L_185 - .L_184)
	.align		4
.L_184:
        /*0370*/ 	.word	index@(_ZN2at6native27unrolled_elementwise_kernelIZZZNS0_16sinh_kernel_cudaERNS_18TensorIteratorBaseEENKUlvE0_clEvENKUlvE1_clEvEUlN3c104HalfEE_St5arrayIPcLm2EELi4E23TrivialOffsetCalculatorILi1EjESD_NS0_6memory15LoadWithoutCastENSE_16StoreWithoutCastEEEviT_T0_T2_T3_T4_T5_)
        /*0374*/ 	.word	0x00000000


	//----- nvinfo : EIATTR_MIN_STACK_SIZE
	.align		4
.L_185:
        /*0378*/ 	.byte	0x04, 0x12
        /*037a*/ 	.short	(.L_187 - .L_186)
	.align		4
.L_186:
        /*037c*/ 	.word	index@(_ZN2at6native29vectorized_elementwise_kernelILi2EZZZNS0_16sinh_kernel_cudaERNS_18TensorIteratorBaseEENKUlvE0_clEvENKUlvE1_clEvEUlN3c104HalfEE_St5arrayIPcLm2EEEEviT0_T1_)
        /*0380*/ 	.word	0x00000000


	//----- nvinfo : EIATTR_MIN_STACK_SIZE
	.align		4
.L_187:
        /*0384*/ 	.byte	0x04, 0x12
        /*0386*/ 	.short	(.L_189 - .L_188)
	.align		4
.L_188:
        /*0388*/ 	.word	index@(_ZN2at6native29vectorized_elementwise_kernelILi4EZZZNS0_16sinh_kernel_cudaERNS_18TensorIteratorBaseEENKUlvE0_clEvENKUlvE1_clEvEUlN3c104HalfEE_St5arrayIPcLm2EEEEviT0_T1_)
        /*038c*/ 	.word	0x00000000


	//----- nvinfo : EIATTR_MIN_STACK_SIZE
	.align		4
.L_189:
        /*0390*/ 	.byte	0x04, 0x12
        /*0392*/ 	.short	(.L_191 - .L_190)
	.align		4
.L_190:
        /*0394*/ 	.word	index@(_ZN2at6native29vectorized_elementwise_kernelILi8EZZZNS0_16sinh_kernel_cudaERNS_18TensorIteratorBaseEENKUlvE0_clEvENKUlvE1_clEvEUlN3c104HalfEE_St5arrayIPcLm2EEEEviT0_T1_)
        /*0398*/ 	.word	0x00000000


	//----- nvinfo : EIATTR_MIN_STACK_SIZE
	.align		4
.L_191:
        /*039c*/ 	.byte	0x04, 0x12
        /*039e*/ 	.short	(.L_193 - .L_192)
	.align		4
.L_192:
        /*03a0*/ 	.word	index@(_ZN2at6native18elementwise_kernelILi128ELi4EZNS0_15gpu_kernel_implIZZZNS0_16sinh_kernel_cudaERNS_18TensorIteratorBaseEENKUlvE0_clEvENKUlvE0_clEvEUlfE_EEvS4_RKT_EUliE_EEviT1_)
        /*03a4*/ 	.word	0x00000000


	//----- nvinfo : EIATTR_MIN_STACK_SIZE
	.align		4
.L_193:
        /*03a8*/ 	.byte	0x04, 0x12
        /*03aa*/ 	.short	(.L_195 - .L_194)
	.align		4
.L_194:
        /*03ac*/ 	.word	index@(_ZN2at6native27unrolled_elementwise_kernelIZZZNS0_16sinh_kernel_cudaERNS_18TensorIteratorBaseEENKUlvE0_clEvENKUlvE0_clEvEUlfE_St5arrayIPcLm2EELi4E23TrivialOffsetCalculatorILi1EjESB_NS0_6memory12LoadWithCastILi1EEENSC_13StoreWithCastILi1EEEEEviT_T0_T2_T3_T4_T5_)
        /*03b0*/ 	.word	0x00000000


	//----- nvinfo : EIATTR_MIN_STACK_SIZE
	.align		4
.L_195:
        /*03b4*/ 	.byte	0x04, 0x12
        /*03b6*/ 	.short	(.L_197 - .L_196)
	.align		4
.L_196:
        /*03b8*/ 	.word	index@(_ZN2at6native18elementwise_kernelILi128ELi2EZNS0_22gpu_kernel_impl_nocastIZZZNS0_16sinh_kernel_cudaERNS_18TensorIteratorBaseEENKUlvE0_clEvENKUlvE0_clEvEUlfE_EEvS4_RKT_EUliE_EEviT1_)
        /*03bc*/ 	.word	0x00000000


	//----- nvinfo : EIATTR_MIN_STACK_SIZE
	.align		4
.L_197:
        /*03c0*/ 	.byte	0x04, 0x12
        /*03c2*/ 	.short	(.L_199 - .L_198)
	.align		4
.L_198:
        /*03c4*/ 	.word	index@(_ZN2at6native27unrolled_elementwise_kernelIZZZNS0_16sinh_kernel_cudaERNS_18TensorIteratorBaseEENKUlvE0_clEvENKUlvE0_clEvEUlfE_St5arrayIPcLm2EELi4E23TrivialOffsetCalculatorILi1EjESB_NS0_6memory15LoadWithoutCastENSC_16StoreWithoutCastEEEviT_T0_T2_T3_T4_T5_)
        /*03c8*/ 	.word	0x00000000


	//----- nvinfo : EIATTR_MIN_STACK_SIZE
	.align		4
.L_199:
        /*03cc*/ 	.byte	0x04, 0x12
        /*03ce*/ 	.short	(.L_201 - .L_200)
	.align		4
.L_200:
        /*03d0*/ 	.word	index@(_ZN2at6native29vectorized_elementwise_kernelILi2EZZZNS0_16sinh_kernel_cudaERNS_18TensorIteratorBaseEENKUlvE0_clEvENKUlvE0_clEvEUlfE_St5arrayIPcLm2EEEEviT0_T1_)
        /*03d4*/ 	.word	0x00000000


	//----- nvinfo : EIATTR_MIN_STACK_SIZE
	.align		4
.L_201:
        /*03d8*/ 	.byte	0x04, 0x12
        /*03da*/ 	.short	(.L_203 - .L_202)
	.align		4
.L_202:
        /*03dc*/ 	.word	index@(_ZN2at6native29vectorized_elementwise_kernelILi4EZZZNS0_16sinh_kernel_cudaERNS_18TensorIteratorBaseEENKUlvE0_clEvENKUlvE0_clEvEUlfE_St5arrayIPcLm2EEEEviT0_T1_)
        /*03e0*/ 	.word	0x00000000


	//----- nvinfo : EIATTR_MIN_STACK_SIZE
	.align		4
.L_203:
        /*03e4*/ 	.byte	0x04, 0x12
        /*03e6*/ 	.short	(.L_205 - .L_204)
	.align		4
.L_204:
        /*03e8*/ 	.word	index@(_ZN2at6native29vectorized_elementwise_kernelILi8EZZZNS0_16sinh_kernel_cudaERNS_18TensorIteratorBaseEENKUlvE0_clEvENKUlvE0_clEvEUlfE_St5arrayIPcLm2EEEEviT0_T1_)
        /*03ec*/ 	.word	0x00000000


	//----- nvinfo : EIATTR_MIN_STACK_SIZE
	.align		4
.L_205:
        /*03f0*/ 	.byte	0x04, 0x12
        /*03f2*/ 	.short	(.L_207 - .L_206)
	.align		4
.L_206:
        /*03f4*/ 	.word	index@(_ZN2at6native18elementwise_kernelILi128ELi4EZNS0_15gpu_kernel_implIZZZNS0_16sinh_kernel_cudaERNS_18TensorIteratorBaseEENKUlvE0_clEvENKUlvE_clEvEUldE_EEvS4_RKT_EUliE_EEviT1_)
        /*03f8*/ 	.word	0x00000000


	//----- nvinfo : EIATTR_MIN_STACK_SIZE
	.align		4
.L_207:
        /*03fc*/ 	.byte	0x04, 0x12
        /*03fe*/ 	.short	(.L_209 - .L_208)
	.align		4
.L_208:
        /*0400*/ 	.word	index@(_ZN2at6native27unrolled_elementwise_kernelIZZZNS0_16sinh_kernel_cudaERNS_18TensorIteratorBaseEENKUlvE0_clEvENKUlvE_clEvEUldE_St5arrayIPcLm2EELi4E23TrivialOffsetCalculatorILi1EjESB_NS0_6memory12LoadWithCastILi1EEENSC_13StoreWithCastILi1EEEEEviT_T0_T2_T3_T4_T5_)
        /*0404*/ 	.word	0x00000000


	//----- nvinfo : EIATTR_MIN_STACK_SIZE
	.align		4
.L_209:
        /*0408*/ 	.byte	0x04, 0x12
        /*040a*/ 	.short	(.L_211 - .L_210)
	.align		4
.L_210:
        /*040c*/ 	.word	index@(_ZN2at6native18elementwise_kernelILi128ELi2EZNS0_22gpu_kernel_impl_nocastIZZZNS0_16sinh_kernel_cudaERNS_18TensorIteratorBaseEENKUlvE0_clEvENKUlvE_clEvEUldE_EEvS4_RKT_EUliE_EEviT1_)
        /*0410*/ 	.word	0x00000000


	//----- nvinfo : EIATTR_MIN_STACK_SIZE
	.align		4
.L_211:
        /*0414*/ 	.byte	0x04, 0x12
        /*0416*/ 	.short	(.L_213 - .L_212)
	.align		4
.L_212:
        /*0418*/ 	.word	index@(_ZN2at6native27unrolled_elementwise_kernelIZZZNS0_16sinh_kernel_cudaERNS_18TensorIteratorBaseEENKUlvE0_clEvENKUlvE_clEvEUldE_St5arrayIPcLm2EELi4E23TrivialOffsetCalculatorILi1EjESB_NS0_6memory15LoadWithoutCastENSC_16StoreWithoutCastEEEviT_T0_T2_T3_T4_T5_)
        /*041c*/ 	.word	0x00000000


	//----- nvinfo : EIATTR_MIN_STACK_SIZE
	.align		4
.L_213:
        /*0420*/ 	.byte	0x04, 0x12
        /*0422*/ 	.short	(.L_215 - .L_214)
	.align		4
.L_214:
        /*0424*/ 	.word	index@(_ZN2at6native29vectorized_elementwise_kernelILi2EZZZNS0_16sinh_kernel_cudaERNS_18TensorIteratorBaseEENKUlvE0_clEvENKUlvE_clEvEUldE_St5arrayIPcLm2EEEEviT0_T1_)
        /*0428*/ 	.word	0x00000000


	//----- nvinfo : EIATTR_MIN_STACK_SIZE
	.align		4
.L_215:
        /*042c*/ 	.byte	0x04, 0x12
        /*042e*/ 	.short	(.L_217 - .L_216)
	.align		4
.L_216:
        /*0430*/ 	.word	index@(_ZN2at6native29vectorized_elementwise_kernelILi4EZZZNS0_16sinh_kernel_cudaERNS_18TensorIteratorBaseEENKUlvE0_clEvENKUlvE_clEvEUldE_St5arrayIPcLm2EEEEviT0_T1_)
        /*0434*/ 	.word	0x00000000


	//----- nvinfo : EIATTR_MIN_STACK_SIZE
	.align		4
.L_217:
        /*0438*/ 	.byte	0x04, 0x12
        /*043a*/ 	.short	(.L_219 - .L_218)
	.align		4
.L_218:
        /*043c*/ 	.word	index@(_ZN2at6native29vectorized_elementwise_kernelILi8EZZZNS0_16sinh_kernel_cudaERNS_18TensorIteratorBaseEENKUlvE0_clEvENKUlvE_clEvEUldE_St5arrayIPcLm2EEEEviT0_T1_)
        /*0440*/ 	.word	0x00000000
.L_219:


//--------------------- .nv.compat                --------------------------
	.section	.nv.compat,"",@"SHT_CUDA_COMPAT_INFO"
	.align	4
        /*0000*/ 	.byte	0x02, 0x09, 0x01, 0x00, 0x02, 0x02, 0x01, 0x00, 0x02, 0x05, 0x05, 0x00, 0x03, 0x07, 0x01, 0x01
        /*0010*/ 	.byte	0x02, 0x03, 0x00, 0x00, 0x02, 0x06, 0x01, 0x00, 0x04, 0x0b, 0x08, 0x00, 0x01, 0x00, 0x00, 0x00
        /*0020*/ 	.byte	0x00, 0x00, 0x00, 0x00


//--------------------- .nv.info._ZN2at6native18elementwise_kernelILi128ELi4EZNS0_15gpu_kernel_implIZZZNS0_16sinh_kernel_cudaERNS_18TensorIteratorBaseEENKUlvE0_clEvENKUlvE2_clEvEUlN3c108BFloat16EE_EEvS4_RKT_EUliE_EEviT1_ --------------------------
	.section	.nv.info._ZN2at6native18elementwise_kernelILi128ELi4EZNS0_15gpu_kernel_implIZZZNS0_16sinh_kernel_cudaERNS_18TensorIteratorBaseEENKUlvE0_clEvENKUlvE2_clEvEUlN3c108BFloat16EE_EEvS4_RKT_EUliE_EEviT1_,"",@"SHT_CUDA_INFO"
	.sectionflags	@""
	.align	4


	//----- nvinfo : EIATTR_CUDA_API_VERSION
	.align		4
        /*0000*/ 	.byte	0x04, 0x37
        /*0002*/ 	.short	(.L_221 - .L_220)
.L_220:
        /*0004*/ 	.word	0x00000082


	//----- nvinfo : EIATTR_KPARAM_INFO
	.align		4
.L_221:
        /*0008*/ 	.byte	0x04, 0x17
        /*000a*/ 	.short	(.L_223 - .L_222)
.L_222:
        /*000c*/ 	.word	0x00000000
        /*0010*/ 	.short	0x0001
        /*0012*/ 	.short	0x0008
        /*0014*/ 	.byte	0x00, 0xf0, 0x61, 0x08


	//----- nvinfo : EIATTR_KPARAM_INFO
	.align		4
.L_223:
        /*0018*/ 	.byte	0x04, 0x17
        /*001a*/ 	.short	(.L_225 - .L_224)
.L_224:
        /*001c*/ 	.word	0x00000000
        /*0020*/ 	.short	0x0000
        /*0022*/ 	.short	0x0000
        /*0024*/ 	.byte	0x00, 0xf0, 0x11, 0x00


	//----- nvinfo : EIATTR_SPARSE_MMA_MASK
	.align		4
.L_225:
        /*0028*/ 	.byte	0x03, 0x50
        /*002a*/ 	.short	0x0000


	//----- nvinfo : EIATTR_MAXREG_COUNT
	.align		4
        /*002c*/ 	.byte	0x03, 0x1b
        /*002e*/ 	.short	0x0080


	//----- nvinfo : EIATTR_EXTERNS
	.align		4
        /*0030*/ 	.byte	0x04, 0x0f
        /*0032*/ 	.short	(.L_227 - .L_226)


	//   ....[0]....
	.align		4
.L_226:
        /*0034*/ 	.word	index@(__assertfail)


	//----- nvinfo : EIATTR_MERCURY_ISA_VERSION
	.align		4
.L_227:
        /*0038*/ 	.byte	0x03, 0x5f
        /*003a*/ 	.short	0x0101


	//----- nvinfo : EIATTR_VRC_CTA_INIT_COUNT
	.align		4
        /*003c*/ 	.byte	0x02, 0x4a
	.zero		1
	.zero		1


	//----- nvinfo : EIATTR_SYSCALL_OFFSETS
	.align		4
        /*0040*/ 	.byte	0x04, 0x46
        /*0042*/ 	.short	(.L_229 - .L_228)


	//   ....[0]....
.L_228:
        /*0044*/ 	.word	0x00002210


	//   ....[1]....
        /*0048*/ 	.word	0x000032a0


	//   ....[2]....
        /*004c*/ 	.word	0x00005650


	//   ....[3]....
        /*0050*/ 	.word	0x00006530


	//   ....[4]....
        /*0054*/ 	.word	0x000089d0


	//   ....[5]....
        /*0058*/ 	.word	0x000098b0


	//   ....[6]....
        /*005c*/ 	.word	0x0000bd60


	//   ....[7]....
        /*0060*/ 	.word	0x0000cc10


	//----- nvinfo : EIATTR_EXIT_INSTR_OFFSETS
	.align		4
.L_229:
        /*0064*/ 	.byte	0x04, 0x1c
        /*0066*/ 	.short	(.L_231 - .L_230)


	//   ....[0]....
.L_230:
        /*0068*/ 	.word	0x00009b70


	//   ....[1]....
        /*006c*/ 	.word	0x0000c090


	//   ....[2]....
        /*0070*/ 	.word	0x0000c0d0


	//   ....[3]....
        /*0074*/ 	.word	0x0000c170


	//   ....[4]....
        /*0078*/ 	.word	0x0000c1b0


	//   ....[5]....
        /*007c*/ 	.word	0x0000c1f0


	//   ....[6]....
        /*0080*/ 	.word	0x0000c280


	//   ....[7]....
        /*0084*/ 	.word	0x0000c2c0


	//   ....[8]....
        /*0088*/ 	.word	0x0000c360


	//   ....[9]....
        /*008c*/ 	.word	0x0000c3b0


	//   ....[10]....
        /*0090*/ 	.word	0x0000c400


	//   ....[11]....
        /*0094*/ 	.word	0x0000c4e0


	//   ....[12]....
        /*0098*/ 	.word	0x0000c650


	//   ....[13]....
        /*009c*/ 	.word	0x0000c7c0


	//   ....[14]....
        /*00a0*/ 	.word	0x0000c920


	//   ....[15]....
        /*00a4*/ 	.word	0x0000c960


	//   ....[16]....
        /*00a8*/ 	.word	0x0000c9a0


	//   ....[17]....
        /*00ac*/ 	.word	0x0000ca50


	//   ....[18]....
        /*00b0*/ 	.word	0x0000cab0


	//   ....[19]....
        /*00b4*/ 	.word	0x0000cc20


	//   ....[20]....
        /*00b8*/ 	.word	0x0000cd30


	//   ....[21]....
        /*00bc*/ 	.word	0x0000ce70


	//   ....[22]....
        /*00c0*/ 	.word	0x0000ce90


	//----- nvinfo : EIATTR_MAX_THREADS
	.align		4
.L_231:
        /*00c4*/ 	.byte	0x04, 0x05
        /*00c6*/ 	.short	(.L_233 - .L_232)
.L_232:
        /*00c8*/ 	.word	0x00000080
        /*00cc*/ 	.word	0x00000001
        /*00d0*/ 	.word	0x00000001


	//----- nvinfo : EIATTR_CRS_STACK_SIZE
	.align		4
.L_233:
        /*00d4*/ 	.byte	0x04, 0x1e
        /*00d6*/ 	.short	(.L_235 - .L_234)
.L_234:
        /*00d8*/ 	.word	0x00000000


	//----- nvinfo : EIATTR_CBANK_PARAM_SIZE
	.align		4
.L_235:
        /*00dc*/ 	.byte	0x03, 0x19
        /*00de*/ 	.short	0x0220


	//----- nvinfo : EIATTR_PARAM_CBANK
	.align		4
        /*00e0*/ 	.byte	0x04, 0x0a
        /*00e2*/ 	.short	(.L_237 - .L_236)
	.align		4
.L_236:
        /*00e4*/ 	.word	index@(.nv.constant0._ZN2at6native18elementwise_kernelILi128ELi4EZNS0_15gpu_kernel_implIZZZNS0_16sinh_kernel_cudaERNS_18TensorIteratorBaseEENKUlvE0_clEvENKUlvE2_clEvEUlN3c108BFloat16EE_EEvS4_RKT_EUliE_EEviT1_)
        /*00e8*/ 	.short	0x0380
        /*00ea*/ 	.short	0x0220


	//----- nvinfo : EIATTR_SW_WAR
	.align		4
.L_237:
        /*00ec*/ 	.byte	0x04, 0x36
        /*00ee*/ 	.short	(.L_239 - .L_238)
.L_238:
        /*00f0*/ 	.word	0x00000008
.L_239:


//--------------------- .nv.info._ZN2at6native27unrolled_elementwise_kernelIZZZNS0_16sinh_kernel_cudaERNS_18TensorIteratorBaseEENKUlvE0_clEvENKUlvE2_clEvEUlN3c108BFloat16EE_St5arrayIPcLm2EELi4E23TrivialOffsetCalculatorILi1EjESD_NS0_6memory12LoadWithCastILi1EEENSE_13StoreWithCastILi1EEEEEviT_T0_T2_T3_T4_T5_ --------------------------
	.section	.nv.info._ZN2at6native27unrolled_elementwise_kernelIZZZNS0_16sinh_kernel_cudaERNS_18TensorIteratorBaseEENKUlvE0_clEvENKUlvE2_clEvEUlN3c108BFloat16EE_St5arrayIPcLm2EELi4E23TrivialOffsetCalculatorILi1EjESD_NS0_6memory12LoadWithCastILi1EEENSE_13StoreWithCastILi1EEEEEviT_T0_T2_T3_T4_T5_,"",@"SHT_CUDA_INFO"
	.sectionflags	@""
	.align	4


	//----- nvinfo : EIATTR_CUDA_API_VERSION
	.align		4
        /*0000*/ 	.byte	0x04, 0x37
        /*0002*/ 	.short	(.L_241 - .L_240)
.L_240:
        /*0004*/ 	.word	0x00000082


	//----- nvinfo : EIATTR_KPARAM_INFO
	.align		4
.L_241:
        /*0008*/ 	.byte	0x04, 0x17
        /*000a*/ 	.short	(.L_243 - .L_242)
.L_242:
        /*000c*/ 	.word	0x00000000
        /*0010*/ 	.short	0x0006
        /*0012*/ 	.short	0x0024
        /*0014*/ 	.byte	0x00, 0xf0, 0x21, 0x00


	//----- nvinfo : EIATTR_KPARAM_INFO
	.align		4
.L_243:
        /*0018*/ 	.byte	0x04, 0x17
        /*001a*/ 	.short	(.L_245 - .L_244)
.L_244:
        /*001c*/ 	.word	0x00000000
        /*0020*/ 	.short	0x0005
        /*0022*/ 	.short	0x001c
        /*0024*/ 	.byte	0x00, 0xf0, 0x21, 0x00


	//----- nvinfo : EIATTR_KPARAM_INFO
	.align		4
.L_245:
        /*0028*/ 	.byte	0x04, 0x17
        /*002a*/ 	.short	(.L_247 - .L_246)
.L_246:
        /*002c*/ 	.word	0x00000000
        /*0030*/ 	.short	0x0004
        /*0032*/ 	.short	0x0019
        /*0034*/ 	.byte	0x00, 0xf0, 0x05, 0x00


	//----- nvinfo : EIATTR_KPARAM_INFO
	.align		4
.L_247:
        /*0038*/ 	.byte	0x04, 0x17
        /*003a*/ 	.short	(.L_249 - .L_248)
.L_248:
        /*003c*/ 	.word	0x00000000
        /*0040*/ 	.short	0x0003
        /*0042*/ 	.short	0x0018
        /*0044*/ 	.byte	0x00, 0xf0, 0x05, 0x00


	//----- nvinfo : EIATTR_KPARAM_INFO
	.align		4
.L_249:
        /*0048*/ 	.byte	0x04, 0x17
        /*004a*/ 	.short	(.L_251 - .L_250)
.L_250:
        /*004c*/ 	.word	0x00000000
        /*0050*/ 	.short	0x0002
        /*0052*/ 	.short	0x0008
        /*0054*/ 	.byte	0x00, 0xf0, 0x41, 0x00


	//----- nvinfo : EIATTR_KPARAM_INFO
	.align		4
.L_251:
        /*0058*/ 	.byte	0x04, 0x17
        /*005a*/ 	.short	(.L_253 - .L_252)
.L_252:
        /*005c*/ 	.word	0x00000000
        /*0060*/ 	.short	0x0001
        /*0062*/ 	.short	0x0004
        /*0064*/ 	.byte	0x00, 0xf0, 0x05, 0x00


	//----- nvinfo : EIATTR_KPARAM_INFO
	.align		4
.L_253:
        /*0068*/ 	.byte	0x04, 0x17
        /*006a*/ 	.short	(.L_255 - .L_254)
.L_254:
        /*006c*/ 	.word	0x00000000
        /*0070*/ 	.short	0x0000
        /*0072*/ 	.short	0x0000
        /*0074*/ 	.byte	0x00, 0xf0, 0x11, 0x00


	//----- nvinfo : EIATTR_SPARSE_MMA_MASK
	.align		4
.L_255:
        /*0078*/ 	.byte	0x03, 0x50
        /*007a*/ 	.short	0x0000


	//----- nvinfo : EIATTR_MAXREG_COUNT
	.align		4
        /*007c*/ 	.byte	0x03, 0x1b
        /*007e*/ 	.short	0x00ff


	//----- nvinfo : EIATTR_EXTERNS
	.align		4
        /*0080*/ 	.byte	0x04, 0x0f
        /*0082*/ 	.short	(.L_257 - .L_256)


	//   ....[0]....
	.align		4
.L_256:
        /*0084*/ 	.word	index@(__assertfail)


	//----- nvinfo : EIATTR_MERCURY_ISA_VERSION
	.align		4
.L_257:
        /*0088*/ 	.byte	0x03, 0x5f
        /*008a*/ 	.short	0x0101


	//----- nvinfo : EIATTR_VRC_CTA_INIT_COUNT
	.align		4
        /*008c*/ 	.byte	0x02, 0x4a
	.zero		1
	.zero		1


	//----- nvinfo : EIATTR_SYSCALL_OFFSETS
	.align		4
        /*0090*/ 	.byte	0x04, 0x46
        /*0092*/ 	.short	(.L_259 - .L_258)


	//   ....[0]....
.L_258:
        /*0094*/ 	.word	0x00001000


	//   ....[1]....
        /*0098*/ 	.word	0x000021e0


	//   ....[2]....
        /*009c*/ 	.word	0x00003300


	//   ....[3]....
        /*00a0*/ 	.word	0x00004330


	//   ....[4]....
        /*00a4*/ 	.word	0x00005af0


	//   ....[5]....
        /*00a8*/ 	.word	0x000069d0


	//   ....[6]....
        /*00ac*/ 	.word	0x00007950


	//   ....[7]....
        /*00b0*/ 	.word	0x000088d0


	//----- nvinfo : EIATTR_EXIT_INSTR_OFFSETS
	.align		4
.L_259:
        /*00b4*/ 	.byte	0x04, 0x1c
        /*00b6*/ 	.short	(.L_261 - .L_260)


	//   ....[0]....
.L_260:
        /*00b8*/ 	.word	0x00007c00


	//   ....[1]....
        /*00bc*/ 	.word	0x00007d50


	//   ....[2]....
        /*00c0*/ 	.word	0x00007d90


	//   ....[3]....
        /*00c4*/ 	.word	0x00007e30


	//   ....[4]....
        /*00c8*/ 	.word	0x00007e70


	//   ....[5]....
        /*00cc*/ 	.word	0x00007eb0


	//   ....[6]....
        /*00d0*/ 	.word	0x00007f40


	//   ....[7]....
        /*00d4*/ 	.word	0x00007f80


	//   ....[8]....
        /*00d8*/ 	.word	0x00008020


	//   ....[9]....
        /*00dc*/ 	.word	0x00008070


	//   ....[10]....
        /*00e0*/ 	.word	0x000080c0


	//   ....[11]....
        /*00e4*/ 	.word	0x000081a0


	//   ....[12]....
        /*00e8*/ 	.word	0x00008310


	//   ....[13]....
        /*00ec*/ 	.word	0x00008480


	//   ....[14]....
        /*00f0*/ 	.word	0x000085e0


	//   ....[15]....
        /*00f4*/ 	.word	0x00008620


	//   ....[16]....
        /*00f8*/ 	.word	0x00008660


	//   ....[17]....
        /*00fc*/ 	.word	0x00008710


	//   ....[18]....
        /*0100*/ 	.word	0x00008770


	//   ....[19]....
        /*0104*/ 	.word	0x000088e0


	//   ....[20]....
        /*0108*/ 	.word	0x000089f0


	//   ....[21]....
        /*010c*/ 	.word	0x00008b30


	//   ....[22]....
        /*0110*/ 	.word	0x00008b50


	//----- nvinfo : EIATTR_MAX_THREADS
	.align		4
.L_261:
        /*0114*/ 	.byte	0x04, 0x05
        /*0116*/ 	.short	(.L_263 - .L_262)
.L_262:
        /*0118*/ 	.word	0x00000080
        /*011c*/ 	.word	0x00000001
        /*0120*/ 	.word	0x00000001


	//----- nvinfo : EIATTR_CRS_STACK_SIZE
	.align		4
.L_263:
        /*0124*/ 	.byte	0x04, 0x1e
        /*0126*/ 	.short	(.L_265 - .L_264)
.L_264:
        /*0128*/ 	.word	0x00000000


	//----- nvinfo : EIATTR_CBANK_PARAM_SIZE
	.align		4
.L_265:
        /*012c*/ 	.byte	0x03, 0x19
        /*012e*/ 	.short	0x002c


	//----- nvinfo : EIATTR_PARAM_CBANK
	.align		4
        /*0130*/ 	.byte	0x04, 0x0a
        /*0132*/ 	.short	(.L_267 - .L_266)
	.align		4
.L_266:
        /*0134*/ 	.word	index@(.nv.constant0._ZN2at6native27unrolled_elementwise_kernelIZZZNS0_16sinh_kernel_cudaERNS_18TensorIteratorBaseEENKUlvE0_clEvENKUlvE2_clEvEUlN3c108BFloat16EE_St5arrayIPcLm2EELi4E23TrivialOffsetCalculatorILi1EjESD_NS0_6memory12LoadWithCastILi1EEENSE_13StoreWithCastILi1EEEEEviT_T0_T2_T3_T4_T5_)
        /*0138*/ 	.short	0x0380
        /*013a*/ 	.short	0x002c


	//----- nvinfo : EIATTR_SW_WAR
	.align		4
.L_267:
        /*013c*/ 	.byte	0x04, 0x36
        /*013e*/ 	.short	(.L_269 - .L_268)
.L_268:
        /*0140*/ 	.word	0x00000008
.L_269:


//--------------------- .nv.info._ZN2at6native18elementwise_kernelILi128ELi4EZNS0_22gpu_kernel_impl_nocastIZZZNS0_16sinh_kernel_cudaERNS_18TensorIteratorBaseEENKUlvE0_clEvENKUlvE2_clEvEUlN3c108BFloat16EE_EEvS4_RKT_EUliE_EEviT1_ --------------------------
	.section	.nv.info._ZN2at6native18elementwise_kernelILi128ELi4EZNS0_22gpu_kernel_impl_nocastIZZZNS0_16sinh_kernel_cudaERNS_18TensorIteratorBaseEENKUlvE0_clEvENKUlvE2_clEvEUlN3c108BFloat16EE_EEvS4_RKT_EUliE_EEviT1_,"",@"SHT_CUDA_INFO"
	.sectionflags	@""
	.align	4


	//----- nvinfo : EIATTR_CUDA_API_VERSION
	.align		4
        /*0000*/ 	.byte	0x04, 0x37
        /*0002*/ 	.short	(.L_271 - .L_270)
.L_270:
        /*0004*/ 	.word	0x00000082


	//----- nvinfo : EIATTR_KPARAM_INFO
	.align		4
.L_271:
        /*0008*/ 	.byte	0x04, 0x17
        /*000a*/ 	.short	(.L_273 - .L_272)
.L_272:
        /*000c*/ 	.word	0x00000000
        /*0010*/ 	.short	0x0001
        /*0012*/ 	.short	0x0008
        /*0014*/ 	.byte	0x00, 0xf0, 0x61, 0x08


	//----- nvinfo : EIATTR_KPARAM_INFO
	.align		4
.L_273:
        /*0018*/ 	.byte	0x04, 0x17
        /*001a*/ 	.short	(.L_275 - .L_274)
.L_274:
        /*001c*/ 	.word	0x00000000
        /*0020*/ 	.short	0x0000
        /*0022*/ 	.short	0x0000
        /*0024*/ 	.byte	0x00, 0xf0, 0x11, 0x00


	//----- nvinfo : EIATTR_SPARSE_MMA_MASK
	.align		4
.L_275:
        /*0028*/ 	.byte	0x03, 0x50
        /*002a*/ 	.short	0x0000


	//----- nvinfo : EIATTR_MAXREG_COUNT
	.align		4
        /*002c*/ 	.byte	0x03, 0x1b
        /*002e*/ 	.short	0x0080


	//----- nvinfo : EIATTR_MERCURY_ISA_VERSION
	.align		4
        /*0030*/ 	.byte	0x03, 0x5f
        /*0032*/ 	.short	0x0101


	//----- nvinfo : EIATTR_VRC_CTA_INIT_COUNT
	.align		4
        /*0034*/ 	.byte	0x02, 0x4a
	.zero		1
	.zero		1


	//----- nvinfo : EIATTR_EXIT_INSTR_OFFSETS
	.align		4
        /*0038*/ 	.byte	0x04, 0x1c
        /*003a*/ 	.short	(.L_277 - .L_276)


	//   ....[0]....
.L_276:
        /*003c*/ 	.word	0x00000780


	//   ....[1]....
        /*0040*/ 	.word	0x00000980


	//   ....[2]....
        /*0044*/ 	.word	0x00004920


	//   ....[3]....
        /*0048*/ 	.word	0x00005df0


	//----- nvinfo : EIATTR_MAX_THREADS
	.align		4
.L_277:
        /*004c*/ 	.byte	0x04, 0x05
        /*004e*/ 	.short	(.L_279 - .L_278)
.L_278:
        /*0050*/ 	.word	0x00000080
        /*0054*/ 	.word	0x00000001
        /*0058*/ 	.word	0x00000001


	//----- nvinfo : EIATTR_CRS_STACK_SIZE
	.align		4
.L_279:
        /*005c*/ 	.byte	0x04, 0x1e
        /*005e*/ 	.short	(.L_281 - .L_280)
.L_280:
        /*0060*/ 	.word	0x00000000


	//----- nvinfo : EIATTR_CBANK_PARAM_SIZE
	.align		4
.L_281:
        /*0064*/ 	.byte	0x03, 0x19
        /*0066*/ 	.short	0x0220


	//----- nvinfo : EIATTR_PARAM_CBANK
	.align		4
        /*0068*/ 	.byte	0x04, 0x0a
        /*006a*/ 	.short	(.L_283 - .L_282)
	.align		4
.L_282:
        /*006c*/ 	.word	index@(.nv.constant0._ZN2at6native18elementwise_kernelILi128ELi4EZNS0_22gpu_kernel_impl_nocastIZZZNS0_16sinh_kernel_cudaERNS_18TensorIteratorBaseEENKUlvE0_clEvENKUlvE2_clEvEUlN3c108BFloat16EE_EEvS4_RKT_EUliE_EEviT1_)
        /*0070*/ 	.short	0x0380
        /*0072*/ 	.short	0x0220


	//----- nvinfo : EIATTR_SW_WAR
	.align		4
.L_283:
        /*0074*/ 	.byte	0x04, 0x36
        /*0076*/ 	.short	(.L_285 - .L_284)
.L_284:
        /*0078*/ 	.word	0x00000008
.L_285:


//--------------------- .nv.info._ZN2at6native27unrolled_elementwise_kernelIZZZNS0_16sinh_kernel_cudaERNS_18TensorIteratorBaseEENKUlvE0_clEvENKUlvE2_clEvEUlN3c108BFloat16EE_St5arrayIPcLm2EELi4E23TrivialOffsetCalculatorILi1EjESD_NS0_6memory15LoadWithoutCastENSE_16StoreWithoutCastEEEviT_T0_T2_T3_T4_T5_ --------------------------
	.section	.nv.info._ZN2at6native27unrolled_elementwise_kernelIZZZNS0_16sinh_kernel_cudaERNS_18TensorIteratorBaseEENKUlvE0_clEvENKUlvE2_clEvEUlN3c108BFloat16EE_St5arrayIPcLm2EELi4E23TrivialOffsetCalculatorILi1EjESD_NS0_6memory15LoadWithoutCastENSE_16StoreWithoutCastEEEviT_T0_T2_T3_T4_T5_,"",@"SHT_CUDA_INFO"
	.sectionflags	@""
	.align	4


	//----- nvinfo : EIATTR_CUDA_API_VERSION
	.align		4
        /*0000*/ 	.byte	0x04, 0x37
        /*0002*/ 	.short	(.L_287 - .L_286)
.L_286:
        /*0004*/ 	.word	0x00000082


	//----- nvinfo : EIATTR_KPARAM_INFO
	.align		4
.L_287:
        /*0008*/ 	.byte	0x04, 0x17
        /*000a*/ 	.short	(.L_289 - .L_288)
.L_288:
        /*000c*/ 	.word	0x00000000
        /*0010*/ 	.short	0x0006
        /*0012*/ 	.short	0x001b
        /*0014*/ 	.byte	0x00, 0xf0, 0x05, 0x00


	//----- nvinfo : EIATTR_KPARAM_INFO
	.align		4
.L_289:
        /*0018*/ 	.byte	0x04, 0x17
        /*001a*/ 	.short	(.L_291 - .L_290)
.L_290:
        /*001c*/ 	.word	0x00000000
        /*0020*/ 	.short	0x0005
        /*0022*/ 	.short	0x001a
        /*0024*/ 	.byte	0x00, 0xf0, 0x05, 0x00


	//----- nvinfo : EIATTR_KPARAM_INFO
	.align		4
.L_291:
        /*0028*/ 	.byte	0x04, 0x17
        /*002a*/ 	.short	(.L_293 - .L_292)
.L_292:
        /*002c*/ 	.word	0x00000000
        /*0030*/ 	.short	0x0004
        /*0032*/ 	.short	0x0019
        /*0034*/ 	.byte	0x00, 0xf0, 0x05, 0x00


	//----- nvinfo : EIATTR_KPARAM_INFO
	.align		4
.L_293:
        /*0038*/ 	.byte	0x04, 0x17
        /*003a*/ 	.short	(.L_295 - .L_294)
.L_294:
        /*003c*/ 	.word	0x00000000
        /*0040*/ 	.short	0x0003
        /*0042*/ 	.short	0x0018
        /*0044*/ 	.byte	0x00, 0xf0, 0x05, 0x00


	//----- nvinfo : EIATTR_KPARAM_INFO
	.align		4
.L_295:
        /*0048*/ 	.byte	0x04, 0x17
        /*004a*/ 	.short	(.L_297 - .L_296)
.L_296:
        /*004c*/ 	.word	0x00000000
        /*0050*/ 	.short	0x0002
        /*0052*/ 	.short	0x0008
        /*0054*/ 	.byte	0x00, 0xf0, 0x41, 0x00


	//----- nvinfo : EIATTR_KPARAM_INFO
	.align		4
.L_297:
        /*0058*/ 	.byte	0x04, 0x17
        /*005a*/ 	.short	(.L_299 - .L_298)
.L_298:
        /*005c*/ 	.word	0x00000000
        /*0060*/ 	.short	0x0001
        /*0062*/ 	.short	0x0004
        /*0064*/ 	.byte	0x00, 0xf0, 0x05, 0x00


	//----- nvinfo : EIATTR_KPARAM_INFO
	.align		4
.L_299:
        /*0068*/ 	.byte	0x04, 0x17
        /*006a*/ 	.short	(.L_301 - .L_300)
.L_300:
        /*006c*/ 	.word	0x00000000
        /*0070*/ 	.short	0x0000
        /*0072*/ 	.short	0x0000
        /*0074*/ 	.byte	0x00, 0xf0, 0x11, 0x00


	//----- nvinfo : EIATTR_SPARSE_MMA_MASK
	.align		4
.L_301:
        /*0078*/ 	.byte	0x03, 0x50
        /*007a*/ 	.short	0x0000


	//----- nvinfo : EIATTR_MAXREG_COUNT
	.align		4
        /*007c*/ 	.byte	0x03, 0x1b
        /*007e*/ 	.short	0x00ff


	//----- nvinfo : EIATTR_MERCURY_ISA_VERSION
	.align		4
        /*0080*/ 	.byte	0x03, 0x5f
        /*0082*/ 	.short	0x0101


	//----- nvinfo : EIATTR_VRC_CTA_INIT_COUNT
	.align		4
        /*0084*/ 	.byte	0x02, 0x4a
	.zero		1
	.zero		1


	//----- nvinfo : EIATTR_EXIT_INSTR_OFFSETS
	.align		4
        /*0088*/ 	.byte	0x04, 0x1c
        /*008a*/ 	.short	(.L_303 - .L_302)


	//   ....[0]....
.L_302:
        /*008c*/ 	.word	0x00000b60


	//   ....[1]....
        /*0090*/ 	.word	0x00000bb0


	//----- nvinfo : EIATTR_MAX_THREADS
	.align		4
.L_303:
        /*0094*/ 	.byte	0x04, 0x05
        /*0096*/ 	.short	(.L_305 - .L_304)
.L_304:
        /*0098*/ 	.word	0x00000080
        /*009c*/ 	.word	0x00000001
        /*00a0*/ 	.word	0x00000001


	//----- nvinfo : EIATTR_CRS_STACK_SIZE
	.align		4
.L_305:
        /*00a4*/ 	.byte	0x04, 0x1e
        /*00a6*/ 	.short	(.L_307 - .L_306)
.L_306:
        /*00a8*/ 	.word	0x00000000


	//----- nvinfo : EIATTR_CBANK_PARAM_SIZE
	.align		4
.L_307:
        /*00ac*/ 	.byte	0x03, 0x19
        /*00ae*/ 	.short	0x001c


	//----- nvinfo : EIATTR_PARAM_CBANK
	.align		4
        /*00b0*/ 	.byte	0x04, 0x0a
        /*00b2*/ 	.short	(.L_309 - .L_308)
	.align		4
.L_308:
        /*00b4*/ 	.word	index@(.nv.constant0._ZN2at6native27unrolled_elementwise_kernelIZZZNS0_16sinh_kernel_cudaERNS_18TensorIteratorBaseEENKUlvE0_clEvENKUlvE2_clEvEUlN3c108BFloat16EE_St5arrayIPcLm2EELi4E23TrivialOffsetCalculatorILi1EjESD_NS0_6memory15LoadWithoutCastENSE_16StoreWithoutCastEEEviT_T0_T2_T3_T4_T5_)
        /*00b8*/ 	.short	0x0380
        /*00ba*/ 	.short	0x001c


	//----- nvinfo : EIATTR_SW_WAR
	.align		4
.L_309:
        /*00bc*/ 	.byte	0x04, 0x36
        /*00be*/ 	.short	(.L_311 - .L_310)
.L_310:
        /*00c0*/ 	.word	0x00000008
.L_311:


//--------------------- .nv.info._ZN2at6native29vectorized_elementwise_kernelILi2EZZZNS0_16sinh_kernel_cudaERNS_18TensorIteratorBaseEENKUlvE0_clEvENKUlvE2_clEvEUlN3c108BFloat16EE_St5arrayIPcLm2EEEEviT0_T1_ --------------------------
	.section	.nv.info._ZN2at6native29vectorized_elementwise_kernelILi2EZZZNS0_16sinh_kernel_cudaERNS_18TensorIteratorBaseEENKUlvE0_clEvENKUlvE2_clEvEUlN3c108BFloat16EE_St5arrayIPcLm2EEEEviT0_T1_,"",@"SHT_CUDA_INFO"
	.sectionflags	@""
	.align	4


	//----- nvinfo : EIATTR_CUDA_API_VERSION
	.align		4
        /*0000*/ 	.byte	0x04, 0x37
        /*0002*/ 	.short	(.L_313 - .L_312)
.L_312:
        /*0004*/ 	.word	0x00000082


	//----- nvinfo : EIATTR_KPARAM_INFO
	.align		4
.L_313:
        /*0008*/ 	.byte	0x04, 0x17
        /*000a*/ 	.short	(.L_315 - .L_314)
.L_314:
        /*000c*/ 	.word	0x00000000
        /*0010*/ 	.short	0x0002
        /*0012*/ 	.short	0x0008
        /*0014*/ 	.byte	0x00, 0xf0, 0x41, 0x00


	//----- nvinfo : EIATTR_KPARAM_INFO
	.align		4
.L_315:
        /*0018*/ 	.byte	0x04, 0x17
        /*001a*/ 	.short	(.L_317 - .L_316)
.L_316:
        /*001c*/ 	.word	0x00000000
        /*0020*/ 	.short	0x0001
        /*0022*/ 	.short	0x0004
        /*0024*/ 	.byte	0x00, 0xf0, 0x05, 0x00


	//----- nvinfo : EIATTR_KPARAM_INFO
	.align		4
.L_317:
        /*0028*/ 	.byte	0x04, 0x17
        /*002a*/ 	.short	(.L_319 - .L_318)
.L_318:
        /*002c*/ 	.word	0x00000000
        /*0030*/ 	.short	0x0000
        /*0032*/ 	.short	0x0000
        /*0034*/ 	.byte	0x00, 0xf0, 0x11, 0x00


	//----- nvinfo : EIATTR_SPARSE_MMA_MASK
	.align		4
.L_319:
        /*0038*/ 	.byte	0x03, 0x50
        /*003a*/ 	.short	0x0000


	//----- nvinfo : EIATTR_MAXREG_COUNT
	.align		4
        /*003c*/ 	.byte	0x03, 0x1b
        /*003e*/ 	.short	0x00ff


	//----- nvinfo : EIATTR_MERCURY_ISA_VERSION
	.align		4
        /*0040*/ 	.byte	0x03, 0x5f
        /*0042*/ 	.short	0x0101


	//----- nvinfo : EIATTR_VRC_CTA_INIT_COUNT
	.align		4
        /*0044*/ 	.byte	0x02, 0x4a
	.zero		1
	.zero		1


	//----- nvinfo : EIATTR_EXIT_INSTR_OFFSETS
	.align		4
        /*0048*/ 	.byte	0x04, 0x1c
        /*004a*/ 	.short	(.L_321 - .L_320)


	//   ....[0]....
.L_320:
        /*004c*/ 	.word	0x00001750


	//   ....[1]....
        /*0050*/ 	.word	0x000017a0


	//   ....[2]....
        /*0054*/ 	.word	0x00002540


	//----- nvinfo : EIATTR_MAX_THREADS
	.align		4
.L_321:
        /*0058*/ 	.byte	0x04, 0x05
        /*005a*/ 	.short	(.L_323 - .L_322)
.L_322:
        /*005c*/ 	.word	0x00000080
        /*0060*/ 	.word	0x00000001
        /*0064*/ 	.word	0x00000001


	//----- nvinfo : EIATTR_CRS_STACK_SIZE
	.align		4
.L_323:
        /*0068*/ 	.byte	0x04, 0x1e
        /*006a*/ 	.short	(.L_325 - .L_324)
.L_324:
        /*006c*/ 	.word	0x00000000


	//----- nvinfo : EIATTR_CBANK_PARAM_SIZE
	.align		4
.L_325:
        /*0070*/ 	.byte	0x03, 0x19
        /*0072*/ 	.short	0x0018


	//----- nvinfo : EIATTR_PARAM_CBANK
	.align		4
        /*0074*/ 	.byte	0x04, 0x0a
        /*0076*/ 	.short	(.L_327 - .L_326)
	.align		4
.L_326:
        /*0078*/ 	.word	index@(.nv.constant0._ZN2at6native29vectorized_elementwise_kernelILi2EZZZNS0_16sinh_kernel_cudaERNS_18TensorIteratorBaseEENKUlvE0_clEvENKUlvE2_clEvEUlN3c108BFloat16EE_St5arrayIPcLm2EEEEviT0_T1_)
        /*007c*/ 	.short	0x0380
        /*007e*/ 	.short	0x0018


	//----- nvinfo : EIATTR_SW_WAR
	.align		4
.L_327:
        /*0080*/ 	.byte	0x04, 0x36
        /*0082*/ 	.short	(.L_329 - .L_328)
.L_328:
        /*0084*/ 	.word	0x00000008
.L_329:


//--------------------- .nv.info._ZN2at6native29vectorized_elementwise_kernelILi4EZZZNS0_16sinh_kernel_cudaERNS_18TensorIteratorBaseEENKUlvE0_clEvENKUlvE2_clEvEUlN3c108BFloat16EE_St5arrayIPcLm2EEEEviT0_T1_ --------------------------
	.section	.nv.info._ZN2at6native29vectorized_elementwise_kernelILi4EZZZNS0_16sinh_kernel_cudaERNS_18TensorIteratorBaseEENKUlvE0_clEvENKUlvE2_clEvEUlN3c108BFloat16EE_St5arrayIPcLm2EEEEviT0_T1_,"",@"SHT_CUDA_INFO"
	.sectionflags	@""
	.align	4


	//----- nvinfo : EIATTR_CUDA_API_VERSION
	.align		4
        /*0000*/ 	.byte	0x04, 0x37
        /*0002*/ 	.short	(.L_331 - .L_330)
.L_330:
        /*0004*/ 	.word	0x00000082


	//----- nvinfo : EIATTR_KPARAM_INFO
	.align		4
.L_331:
        /*0008*/ 	.byte	0x04, 0x17
        /*000a*/ 	.short	(.L_333 - .L_332)
.L_332:
        /*000c*/ 	.word	0x00000000
        /*0010*/ 	.short	0x0002
        /*0012*/ 	.short	0x0008
        /*0014*/ 	.byte	0x00, 0xf0, 0x41, 0x00


	//----- nvinfo : EIATTR_KPARAM_INFO
	.align		4
.L_333:
        /*0018*/ 	.byte	0x04, 0x17
        /*001a*/ 	.short	(.L_335 - .L_334)
.L_334:
        /*001c*/ 	.word	0x00000000
        /*0020*/ 	.short	0x0001
        /*0022*/ 	.short	0x0004
        /*0024*/ 	.byte	0x00, 0xf0, 0x05, 0x00


	//----- nvinfo : EIATTR_KPARAM_INFO
	.align		4
.L_335:
        /*0028*/ 	.byte	0x04, 0x17
        /*002a*/ 	.short	(.L_337 - .L_336)
.L_336:
        /*002c*/ 	.word	0x00000000
        /*0030*/ 	.short	0x0000
        /*0032*/ 	.short	0x0000
        /*0034*/ 	.byte	0x00, 0xf0, 0x11, 0x00


	//----- nvinfo : EIATTR_SPARSE_MMA_MASK
	.align		4
.L_337:
        /*0038*/ 	.byte	0x03, 0x50
        /*003a*/ 	.short	0x0000


	//----- nvinfo : EIATTR_MAXREG_COUNT
	.align		4
        /*003c*/ 	.byte	0x03, 0x1b
        /*003e*/ 	.short	0x00ff


	//----- nvinfo : EIATTR_MERCURY_ISA_VERSION
	.align		4
        /*0040*/ 	.byte	0x03, 0x5f
        /*0042*/ 	.short	0x0101


	//----- nvinfo : EIATTR_VRC_CTA_INIT_COUNT
	.align		4
        /*0044*/ 	.byte	0x02, 0x4a
	.zero		1
	.zero		1


	//----- nvinfo : EIATTR_EXIT_INSTR_OFFSETS
	.align		4
        /*0048*/ 	.byte	0x04, 0x1c
        /*004a*/ 	.short	(.L_339 - .L_338)


	//   ....[0]....
.L_338:
        /*004c*/ 	.word	0x00001750


	//   ....[1]....
        /*0050*/ 	.word	0x000017a0


	//   ....[2]....
        /*0054*/ 	.word	0x00002500


	//----- nvinfo : EIATTR_MAX_THREADS
	.align		4
.L_339:
        /*0058*/ 	.byte	0x04, 0x05
        /*005a*/ 	.short	(.L_341 - .L_340)
.L_340:
        /*005c*/ 	.word	0x00000080
        /*0060*/ 	.word	0x00000001
        /*0064*/ 	.word	0x00000001


	//----- nvinfo : EIATTR_CRS_STACK_SIZE
	.align		4
.L_341:
        /*0068*/ 	.byte	0x04, 0x1e
        /*006a*/ 	.short	(.L_343 - .L_342)
.L_342:
        /*006c*/ 	.word	0x00000000


	//----- nvinfo : EIATTR_CBANK_PARAM_SIZE
	.align		4
.L_343:
        /*0070*/ 	.byte	0x03, 0x19
        /*0072*/ 	.short	0x0018


	//----- nvinfo : EIATTR_PARAM_CBANK
	.align		4
        /*0074*/ 	.byte	0x04, 0x0a
        /*0076*/ 	.short	(.L_345 - .L_344)
	.align		4
.L_344:
        /*0078*/ 	.word	index@(.nv.constant0._ZN2at6native29vectorized_elementwise_kernelILi4EZZZNS0_16sinh_kernel_cudaERNS_18TensorIteratorBaseEENKUlvE0_clEvENKUlvE2_clEvEUlN3c108BFloat16EE_St5arrayIPcLm2EEEEviT0_T1_)
        /*007c*/ 	.short	0x0380
        /*007e*/ 	.short	0x0018


	//----- nvinfo : EIATTR_SW_WAR
	.align		4
.L_345:
        /*0080*/ 	.byte	0x04, 0x36
        /*0082*/ 	.short	(.L_347 - .L_346)
.L_346:
        /*0084*/ 	.word	0x00000008
.L_347:


//--------------------- .nv.info._ZN2at6native29vectorized_elementwise_kernelILi8EZZZNS0_16sinh_kernel_cudaERNS_18TensorIteratorBaseEENKUlvE0_clEvENKUlvE2_clEvEUlN3c108BFloat16EE_St5arrayIPcLm2EEEEviT0_T1_ --------------------------
	.section	.nv.info._ZN2at6native29vectorized_elementwise_kernelILi8EZZZNS0_16sinh_kernel_cudaERNS_18TensorIteratorBaseEENKUlvE0_clEvENKUlvE2_clEvEUlN3c108BFloat16EE_St5arrayIPcLm2EEEEviT0_T1_,"",@"SHT_CUDA_INFO"
	.sectionflags	@""
	.align	4


	//----- nvinfo : EIATTR_CUDA_API_VERSION
	.align		4
        /*0000*/ 	.byte	0x04, 0x37
        /*0002*/ 	.short	(.L_349 - .L_348)
.L_348:
        /*0004*/ 	.word	0x00000082


	//----- nvinfo : EIATTR_KPARAM_INFO
	.align		4
.L_349:
        /*0008*/ 	.byte	0x04, 0x17
        /*000a*/ 	.short	(.L_351 - .L_350)
.L_350:
        /*000c*/ 	.word	0x00000000
        /*0010*/ 	.short	0x0002
        /*0012*/ 	.short	0x0008
        /*0014*/ 	.byte	0x00, 0xf0, 0x41, 0x00


	//----- nvinfo : EIATTR_KPARAM_INFO
	.align		4
.L_351:
        /*0018*/ 	.byte	0x04, 0x17
        /*001a*/ 	.short	(.L_353 - .L_352)
.L_352:
        /*001c*/ 	.word	0x00000000
        /*0020*/ 	.short	0x0001
        /*0022*/ 	.short	0x0004
        /*0024*/ 	.byte	0x00, 0xf0, 0x05, 0x00


	//----- nvinfo : EIATTR_KPARAM_INFO
	.align		4
.L_353:
        /*0028*/ 	.byte	0x04, 0x17
        /*002a*/ 	.short	(.L_355 - .L_354)
.L_354:
        /*002c*/ 	.word	0x00000000
        /*0030*/ 	.short	0x0000
        /*0032*/ 	.short	0x0000
        /*0034*/ 	.byte	0x00, 0xf0, 0x11, 0x00


	//----- nvinfo : EIATTR_SPARSE_MMA_MASK
	.align		4
.L_355:
        /*0038*/ 	.byte	0x03, 0x50
        /*003a*/ 	.short	0x0000


	//----- nvinfo : EIATTR_MAXREG_COUNT
	.align		4
        /*003c*/ 	.byte	0x03, 0x1b
        /*003e*/ 	.short	0x00ff


	//----- nvinfo : EIATTR_MERCURY_ISA_VERSION
	.align		4
        /*0040*/ 	.byte	0x03, 0x5f
        /*0042*/ 	.short	0x0101


	//----- nvinfo : EIATTR_VRC_CTA_INIT_COUNT
	.align		4
        /*0044*/ 	.byte	0x02, 0x4a
	.zero		1
	.zero		1


	//----- nvinfo : EIATTR_EXIT_INSTR_OFFSETS
	.align		4
        /*0048*/ 	.byte	0x04, 0x1c
        /*004a*/ 	.short	(.L_357 - .L_356)


	//   ....[0]....
.L_356:
        /*004c*/ 	.word	0x00001750


	//   ....[1]....
        /*0050*/ 	.word	0x000017a0


	//   ....[2]....
        /*0054*/ 	.word	0x000024e0


	//----- nvinfo : EIATTR_MAX_THREADS
	.align		4
.L_357:
        /*0058*/ 	.byte	0x04, 0x05
        /*005a*/ 	.short	(.L_359 - .L_358)
.L_358:
        /*005c*/ 	.word	0x00000080
        /*0060*/ 	.word	0x00000001
        /*0064*/ 	.word	0x00000001


	//----- nvinfo : EIATTR_CRS_STACK_SIZE
	.align		4
.L_359:
        /*0068*/ 	.byte	0x04, 0x1e
        /*006a*/ 	.short	(.L_361 - .L_360)
.L_360:
        /*006c*/ 	.word	0x00000000


	//----- nvinfo : EIATTR_CBANK_PARAM_SIZE
	.align		4
.L_361:
        /*0070*/ 	.byte	0x03, 0x19
        /*0072*/ 	.short	0x0018


	//----- nvinfo : EIATTR_PARAM_CBANK
	.align		4
        /*0074*/ 	.byte	0x04, 0x0a
        /*0076*/ 	.short	(.L_363 - .L_362)
	.align		4
.L_362:
        /*0078*/ 	.word	index@(.nv.constant0._ZN2at6native29vectorized_elementwise_kernelILi8EZZZNS0_16sinh_kernel_cudaERNS_18TensorIteratorBaseEENKUlvE0_clEvENKUlvE2_clEvEUlN3c108BFloat16EE_St5arrayIPcLm2EEEEviT0_T1_)
        /*007c*/ 	.short	0x0380
        /*007e*/ 	.short	0x0018


	//----- nvinfo : EIATTR_SW_WAR
	.align		4
.L_363:
        /*0080*/ 	.byte	0x04, 0x36
        /*0082*/ 	.short	(.L_365 - .L_364)
.L_364:
        /*0084*/ 	.word	0x00000008
.L_365:


//--------------------- .nv.info._ZN2at6native18elementwise_kernelILi128ELi4EZNS0_15gpu_kernel_implIZZZNS0_16sinh_kernel_cudaERNS_18TensorIteratorBaseEENKUlvE0_clEvENKUlvE1_clEvEUlN3c104HalfEE_EEvS4_RKT_EUliE_EEviT1_ --------------------------
	.section	.nv.info._ZN2at6native18elementwise_kernelILi128ELi4EZNS0_15gpu_kernel_implIZZZNS0_16sinh_kernel_cudaERNS_18TensorIteratorBaseEENKUlvE0_clEvENKUlvE1_clEvEUlN3c104HalfEE_EEvS4_RKT_EUliE_EEviT1_,"",@"SHT_CUDA_INFO"
	.sectionflags	@""
	.align	4


	//----- nvinfo : EIATTR_CUDA_API_VERSION
	.align		4
        /*0000*/ 	.byte	0x04, 0x37
        /*0002*/ 	.short	(.L_367 - .L_366)
.L_366:
        /*0004*/ 	.word	0x00000082


	//----- nvinfo : EIATTR_KPARAM_INFO
	.align		4
.L_367:
        /*0008*/ 	.byte	0x04, 0x17
        /*000a*/ 	.short	(.L_369 - .L_368)
.L_368:
        /*000c*/ 	.word	0x00000000
        /*0010*/ 	.short	0x0001
        /*0012*/ 	.short	0x0008
        /*0014*/ 	.byte	0x00, 0xf0, 0x61, 0x08


	//----- nvinfo : EIATTR_KPARAM_INFO
	.align		4
.L_369:
        /*0018*/ 	.byte	0x04, 0x17
        /*001a*/ 	.short	(.L_371 - .L_370)
.L_370:
        /*001c*/ 	.word	0x00000000
        /*0020*/ 	.short	0x0000
        /*0022*/ 	.short	0x0000
        /*0024*/ 	.byte	0x00, 0xf0, 0x11, 0x00


	//----- nvinfo : EIATTR_SPARSE_MMA_MASK
	.align		4
.L_371:
        /*0028*/ 	.byte	0x03, 0x50
        /*002a*/ 	.short	0x0000


	//----- nvinfo : EIATTR_MAXREG_COUNT
	.align		4
        /*002c*/ 	.byte	0x03, 0x1b
        /*002e*/ 	.short	0x0080


	//----- nvinfo : EIATTR_EXTERNS
	.align		4
        /*0030*/ 	.byte	0x04, 0x0f
        /*0032*/ 	.short	(.L_373 - .L_372)


	//   ....[0]....
	.align		4
.L_372:
        /*0034*/ 	.word	index@(__assertfail)


	//----- nvinfo : EIATTR_MERCURY_ISA_VERSION
	.align		4
.L_373:
        /*0038*/ 	.byte	0x03, 0x5f
        /*003a*/ 	.short	0x0101


	//----- nvinfo : EIATTR_VRC_CTA_INIT_COUNT
	.align		4
        /*003c*/ 	.byte	0x02, 0x4a
	.zero		1
	.zero		1


	//----- nvinfo : EIATTR_SYSCALL_OFFSETS
	.align		4
        /*0040*/ 	.byte	0x04, 0x46
        /*0042*/ 	.short	(.L_375 - .L_374)


	//   ....[0]....
.L_374:
        /*0044*/ 	.word	0x000021f0


	//   ....[1]....
        /*0048*/ 	.word	0x00003280


	//   ....[2]....
        /*004c*/ 	.word	0x00005610


	//   ....[3]....
        /*0050*/ 	.word	0x000064d0


	//   ....[4]....
        /*0054*/ 	.word	0x00008970


	//   ....[5]....
        /*0058*/ 	.word	0x00009830


	//   ....[6]....
        /*005c*/ 	.word	0x0000bce0


	//   ....[7]....
        /*0060*/ 	.word	0x0000cb70


	//----- nvinfo : EIATTR_EXIT_INSTR_OFFSETS
	.align		4
.L_375:
        /*0064*/ 	.byte	0x04, 0x1c
        /*0066*/ 	.short	(.L_377 - .L_376)


	//   ....[0]....
.L_376:
        /*0068*/ 	.word	0x00009b10


	//   ....[1]....
        /*006c*/ 	.word	0x0000c010


	//   ....[2]....
        /*0070*/ 	.word	0x0000c050


	//   ....[3]....
        /*0074*/ 	.word	0x0000c0f0


	//   ....[4]....
        /*0078*/ 	.word	0x0000c130


	//   ....[5]....
        /*007c*/ 	.word	0x0000c170


	//   ....[6]....
        /*0080*/ 	.word	0x0000c200


	//   ....[7]....
        /*0084*/ 	.word	0x0000c220


	//   ....[8]....
        /*0088*/ 	.word	0x0000c2c0


	//   ....[9]....
        /*008c*/ 	.word	0x0000c310


	//   ....[10]....
        /*0090*/ 	.word	0x0000c360


	//   ....[11]....
        /*0094*/ 	.word	0x0000c440


	//   ....[12]....
        /*0098*/ 	.word	0x0000c5b0


	//   ....[13]....
        /*009c*/ 	.word	0x0000c720


	//   ....[14]....
        /*00a0*/ 	.word	0x0000c880


	//   ....[15]....
        /*00a4*/ 	.word	0x0000c8c0


	//   ....[16]....
        /*00a8*/ 	.word	0x0000c900


	//   ....[17]....
        /*00ac*/ 	.word	0x0000c9b0


	//   ....[18]....
        /*00b0*/ 	.word	0x0000ca10


	//   ....[19]....
        /*00b4*/ 	.word	0x0000cb80


	//   ....[20]....
        /*00b8*/ 	.word	0x0000cc90


	//   ....[21]....
        /*00bc*/ 	.word	0x0000cdd0


	//   ....[22]....
        /*00c0*/ 	.word	0x0000ce10


	//----- nvinfo : EIATTR_MAX_THREADS
	.align		4
.L_377:
        /*00c4*/ 	.byte	0x04, 0x05
        /*00c6*/ 	.short	(.L_379 - .L_378)
.L_378:
        /*00c8*/ 	.word	0x00000080
        /*00cc*/ 	.word	0x00000001
        /*00d0*/ 	.word	0x00000001


	//----- nvinfo : EIATTR_CRS_STACK_SIZE
	.align		4
.L_379:
        /*00d4*/ 	.byte	0x04, 0x1e
        /*00d6*/ 	.short	(.L_381 - .L_380)
.L_380:
        /*00d8*/ 	.word	0x00000000


	//----- nvinfo : EIATTR_CBANK_PARAM_SIZE
	.align		4
.L_381:
        /*00dc*/ 	.byte	0x03, 0x19
        /*00de*/ 	.short	0x0220


	//----- nvinfo : EIATTR_PARAM_CBANK
	.align		4
        /*00e0*/ 	.byte	0x04, 0x0a
        /*00e2*/ 	.short	(.L_383 - .L_382)
	.align		4
.L_382:
        /*00e4*/ 	.word	index@(.nv.constant0._ZN2at6native18elementwise_kernelILi128ELi4EZNS0_15gpu_kernel_implIZZZNS0_16sinh_kernel_cudaERNS_18TensorIteratorBaseEENKUlvE0_clEvENKUlvE1_clEvEUlN3c104HalfEE_EEvS4_RKT_EUliE_EEviT1_)
        /*00e8*/ 	.short	0x0380
        /*00ea*/ 	.short	0x0220


	//----- nvinfo : EIATTR_SW_WAR
	.align		4
.L_383:
        /*00ec*/ 	.byte	0x04, 0x36
        /*00ee*/ 	.short	(.L_385 - .L_384)
.L_384:
        /*00f0*/ 	.word	0x00000008
.L_385:


//--------------------- .nv.info._ZN2at6native27unrolled_elementwise_kernelIZZZNS0_16sinh_kernel_cudaERNS_18TensorIteratorBaseEENKUlvE0_clEvENKUlvE1_clEvEUlN3c104HalfEE_St5arrayIPcLm2EELi4E23TrivialOffsetCalculatorILi1EjESD_NS0_6memory12LoadWithCastILi1EEENSE_13StoreWithCastILi1EEEEEviT_T0_T2_T3_T4_T5_ --------------------------
	.section	.nv.info._ZN2at6native27unrolled_elementwise_kernelIZZZNS0_16sinh_kernel_cudaERNS_18TensorIteratorBaseEENKUlvE0_clEvENKUlvE1_clEvEUlN3c104HalfEE_St5arrayIPcLm2EELi4E23TrivialOffsetCalculatorILi1EjESD_NS0_6memory12LoadWithCastILi1EEENSE_13StoreWithCastILi1EEEEEviT_T0_T2_T3_T4_T5_,"",@"SHT_CUDA_INFO"
	.sectionflags	@""
	.align	4


	//----- nvinfo : EIATTR_CUDA_API_VERSION
	.align		4
        /*0000*/ 	.byte	0x04, 0x37
        /*0002*/ 	.short	(.L_387 - .L_386)
.L_386:
        /*0004*/ 	.word	0x00000082


	//----- nvinfo : EIATTR_KPARAM_INFO
	.align		4
.L_387:
        /*0008*/ 	.byte	0x04, 0x17
        /*000a*/ 	.short	(.L_389 - .L_388)
.L_388:
        /*000c*/ 	.word	0x00000000
        /*0010*/ 	.short	0x0006
        /*0012*/ 	.short	0x0024
        /*0014*/ 	.byte	0x00, 0xf0, 0x21, 0x00


	//----- nvinfo : EIATTR_KPARAM_INFO
	.align		4
.L_389:
        /*0018*/ 	.byte	0x04, 0x17
        /*001a*/ 	.short	(.L_391 - .L_390)
.L_390:
        /*001c*/ 	.word	0x00000000
        /*0020*/ 	.short	0x0005
        /*0022*/ 	.short	0x001c
        /*0024*/ 	.byte	0x00, 0xf0, 0x21, 0x00


	//----- nvinfo : EIATTR_KPARAM_INFO
	.align		4
.L_391:
        /*0028*/ 	.byte	0x04, 0x17
        /*002a*/ 	.short	(.L_393 - .L_392)
.L_392:
        /*002c*/ 	.word	0x00000000
        /*0030*/ 	.short	0x0004
        /*0032*/ 	.short	0x0019
        /*0034*/ 	.byte	0x00, 0xf0, 0x05, 0x00


	//----- nvinfo : EIATTR_KPARAM_INFO
	.align		4
.L_393:
        /*0038*/ 	.byte	0x04, 0x17
        /*003a*/ 	.short	(.L_395 - .L_394)
.L_394:
        /*003c*/ 	.word	0x00000000
        /*0040*/ 	.short	0x0003
        /*0042*/ 	.short	0x0018
        /*0044*/ 	.byte	0x00, 0xf0, 0x05, 0x00


	//----- nvinfo : EIATTR_KPARAM_INFO
	.align		4
.L_395:
        /*0048*/ 	.byte	0x04, 0x17
        /*004a*/ 	.short	(.L_397 - .L_396)
.L_396:
        /*004c*/ 	.word	0x00000000
        /*0050*/ 	.short	0x0002
        /*0052*/ 	.short	0x0008
        /*0054*/ 	.byte	0x00, 0xf0, 0x41, 0x00


	//----- nvinfo : EIATTR_KPARAM_INFO
	.align		4
.L_397:
        /*0058*/ 	.byte	0x04, 0x17
        /*005a*/ 	.short	(.L_399 - .L_398)
.L_398:
        /*005c*/ 	.word	0x00000000
        /*0060*/ 	.short	0x0001
        /*0062*/ 	.short	0x0004
        /*0064*/ 	.byte	0x00, 0xf0, 0x05, 0x00


	//----- nvinfo : EIATTR_KPARAM_INFO
	.align		4
.L_399:
        /*0068*/ 	.byte	0x04, 0x17
        /*006a*/ 	.short	(.L_401 - .L_400)
.L_400:
        /*006c*/ 	.word	0x00000000
        /*0070*/ 	.short	0x0000
        /*0072*/ 	.short	0x0000
        /*0074*/ 	.byte	0x00, 0xf0, 0x11, 0x00


	//----- nvinfo : EIATTR_SPARSE_MMA_MASK
	.align		4
.L_401:
        /*0078*/ 	.byte	0x03, 0x50
        /*007a*/ 	.short	0x0000


	//----- nvinfo : EIATTR_MAXREG_COUNT
	.align		4
        /*007c*/ 	.byte	0x03, 0x1b
        /*007e*/ 	.short	0x00ff


	//----- nvinfo : EIATTR_EXTERNS
	.align		4
        /*0080*/ 	.byte	0x04, 0x0f
        /*0082*/ 	.short	(.L_403 - .L_402)


	//   ....[0]....
	.align		4
.L_402:
        /*0084*/ 	.word	index@(__assertfail)


	//----- nvinfo : EIATTR_MERCURY_ISA_VERSION
	.align		4
.L_403:
        /*0088*/ 	.byte	0x03, 0x5f
        /*008a*/ 	.short	0x0101


	//----- nvinfo : EIATTR_VRC_CTA_INIT_COUNT
	.align		4
        /*008c*/ 	.byte	0x02, 0x4a
	.zero		1
	.zero		1


	//----- nvinfo : EIATTR_SYSCALL_OFFSETS
	.align		4
        /*0090*/ 	.byte	0x04, 0x46
        /*0092*/ 	.short	(.L_405 - .L_404)


	//   ....[0]....
.L_404:
        /*0094*/ 	.word	0x00000fc0


	//   ....[1]....
        /*0098*/ 	.word	0x00002160


	//   ....[2]....
        /*009c*/ 	.word	0x00003240


	//   ....[3]....
        /*00a0*/ 	.word	0x00004240


	//   ....[4]....
        /*00a4*/ 	.word	0x00005a00


	//   ....[5]....
        /*00a8*/ 	.word	0x000068c0


	//   ....[6]....
        /*00ac*/ 	.word	0x00007840


	//   ....[7]....
        /*00b0*/ 	.word	0x000087c0


	//----- nvinfo : EIATTR_EXIT_INSTR_OFFSETS
	.align		4
.L_405:
        /*00b4*/ 	.byte	0x04, 0x1c
        /*00b6*/ 	.short	(.L_407 - .L_406)


	//   ....[0]....
.L_406:
        /*00b8*/ 	.word	0x00007b10


	//   ....[1]....
        /*00bc*/ 	.word	0x00007c60


	//   ....[2]....
        /*00c0*/ 	.word	0x00007ca0


	//   ....[3]....
        /*00c4*/ 	.word	0x00007d40


	//   ....[4]....
        /*00c8*/ 	.word	0x00007d80


	//   ....[5]....
        /*00cc*/ 	.word	0x00007dc0


	//   ....[6]....
        /*00d0*/ 	.word	0x00007e50


	//   ....[7]....
        /*00d4*/ 	.word	0x00007e70


	//   ....[8]....
        /*00d8*/ 	.word	0x00007f10


	//   ....[9]....
        /*00dc*/ 	.word	0x00007f60


	//   ....[10]....
        /*00e0*/ 	.word	0x00007fb0


	//   ....[11]....
        /*00e4*/ 	.word	0x00008090


	//   ....[12]....
        /*00e8*/ 	.word	0x00008200


	//   ....[13]....
        /*00ec*/ 	.word	0x00008370


	//   ....[14]....
        /*00f0*/ 	.word	0x000084d0


	//   ....[15]....
        /*00f4*/ 	.word	0x00008510


	//   ....[16]....
        /*00f8*/ 	.word	0x00008550


	//   ....[17]....
        /*00fc*/ 	.word	0x00008600


	//   ....[18]....
        /*0100*/ 	.word	0x00008660


	//   ....[19]....
        /*0104*/ 	.word	0x000087d0


	//   ....[20]....
        /*0108*/ 	.word	0x000088e0


	//   ....[21]....
        /*010c*/ 	.word	0x00008a20


	//   ....[22]....
        /*0110*/ 	.word	0x00008a60


	//----- nvinfo : EIATTR_MAX_THREADS
	.align		4
.L_407:
        /*0114*/ 	.byte	0x04, 0x05
        /*0116*/ 	.short	(.L_409 - .L_408)
.L_408:
        /*0118*/ 	.word	0x00000080
        /*011c*/ 	.word	0x00000001
        /*0120*/ 	.word	0x00000001


	//----- nvinfo : EIATTR_CRS_STACK_SIZE
	.align		4
.L_409:
        /*0124*/ 	.byte	0x04, 0x1e
        /*0126*/ 	.short	(.L_411 - .L_410)
.L_410:
        /*0128*/ 	.word	0x00000000


	//----- nvinfo : EIATTR_CBANK_PARAM_SIZE
	.align		4
.L_411:
        /*012c*/ 	.byte	0x03, 0x19
        /*012e*/ 	.short	0x002c


	//----- nvinfo : EIATTR_PARAM_CBANK
	.align		4
        /*0130*/ 	.byte	0x04, 0x0a
        /*0132*/ 	.short	(.L_413 - .L_412)
	.align		4
.L_412:
        /*0134*/ 	.word	index@(.nv.constant0._ZN2at6native27unrolled_elementwise_kernelIZZZNS0_16sinh_kernel_cudaERNS_18TensorIteratorBaseEENKUlvE0_clEvENKUlvE1_clEvEUlN3c104HalfEE_St5arrayIPcLm2EELi4E23TrivialOffsetCalculatorILi1EjESD_NS0_6memory12LoadWithCastILi1EEENSE_13StoreWithCastILi1EEEEEviT_T0_T2_T3_T4_T5_)
        /*0138*/ 	.short	0x0380
        /*013a*/ 	.short	0x002c


	//----- nvinfo : EIATTR_SW_WAR
	.align		4
.L_413:
        /*013c*/ 	.byte	0x04, 0x36
        /*013e*/ 	.short	(.L_415 - .L_414)
.L_414:
        /*0140*/ 	.word	0x00000008
.L_415:


//--------------------- .nv.info._ZN2at6native18elementwise_kernelILi128ELi4EZNS0_22gpu_kernel_impl_nocastIZZZNS0_16sinh_kernel_cudaERNS_18TensorIteratorBaseEENKUlvE0_clEvENKUlvE1_clEvEUlN3c104HalfEE_EEvS4_RKT_EUliE_EEviT1_ --------------------------
	.section	.nv.info._ZN2at6native18elementwise_kernelILi128ELi4EZNS0_22gpu_kernel_impl_nocastIZZZNS0_16sinh_kernel_cudaERNS_18TensorIteratorBaseEENKUlvE0_clEvENKUlvE1_clEvEUlN3c104HalfEE_EEvS4_RKT_EUliE_EEviT1_,"",@"SHT_CUDA_INFO"
	.sectionflags	@""
	.align	4


	//----- nvinfo : EIATTR_CUDA_API_VERSION
	.align		4
        /*0000*/ 	.byte	0x04, 0x37
        /*0002*/ 	.short	(.L_417 - .L_416)
.L_416:
        /*0004*/ 	.word	0x00000082


	//----- nvinfo : EIATTR_KPARAM_INFO
	.align		4
.L_417:
        /*0008*/ 	.byte	0x04, 0x17
        /*000a*/ 	.short	(.L_419 - .L_418)
.L_418:
        /*000c*/ 	.word	0x00000000
        /*0010*/ 	.short	0x0001
        /*0012*/ 	.short	0x0008
        /*0014*/ 	.byte	0x00, 0xf0, 0x61, 0x08


	//----- nvinfo : EIATTR_KPARAM_INFO
	.align		4
.L_419:
        /*0018*/ 	.byte	0x04, 0x17
        /*001a*/ 	.short	(.L_421 - .L_420)
.L_420:
        /*001c*/ 	.word	0x00000000
        /*0020*/ 	.short	0x0000
        /*0022*/ 	.short	0x0000
        /*0024*/ 	.byte	0x00, 0xf0, 0x11, 0x00


	//----- nvinfo : EIATTR_SPARSE_MMA_MASK
	.align		4
.L_421:
        /*0028*/ 	.byte	0x03, 0x50
        /*002a*/ 	.short	0x0000


	//----- nvinfo : EIATTR_MAXREG_COUNT
	.align		4
        /*002c*/ 	.byte	0x03, 0x1b
        /*002e*/ 	.short	0x0080


	//----- nvinfo : EIATTR_MERCURY_ISA_VERSION
	.align		4
        /*0030*/ 	.byte	0x03, 0x5f
        /*0032*/ 	.short	0x0101


	//----- nvinfo : EIATTR_VRC_CTA_INIT_COUNT
	.align		4
        /*0034*/ 	.byte	0x02, 0x4a
	.zero		1
	.zero		1


	//----- nvinfo : EIATTR_EXIT_INSTR_OFFSETS
	.align		4
        /*0038*/ 	.byte	0x04, 0x1c
        /*003a*/ 	.short	(.L_423 - .L_422)


	//   ....[0]....
.L_422:
        /*003c*/ 	.word	0x00000780


	//   ....[1]....
        /*0040*/ 	.word	0x00000980


	//   ....[2]....
        /*0044*/ 	.word	0x00004920


	//   ....[3]....
        /*0048*/ 	.word	0x00005df0


	//----- nvinfo : EIATTR_MAX_THREADS
	.align		4
.L_423:
        /*004c*/ 	.byte	0x04, 0x05
        /*004e*/ 	.short	(.L_425 - .L_424)
.L_424:
        /*0050*/ 	.word	0x00000080
        /*0054*/ 	.word	0x00000001
        /*0058*/ 	.word	0x00000001


	//----- nvinfo : EIATTR_CRS_STACK_SIZE
	.align		4
.L_425:
        /*005c*/ 	.byte	0x04, 0x1e
        /*005e*/ 	.short	(.L_427 - .L_426)
.L_426:
        /*0060*/ 	.word	0x00000000


	//----- nvinfo : EIATTR_CBANK_PARAM_SIZE
	.align		4
.L_427:
        /*0064*/ 	.byte	0x03, 0x19
        /*0066*/ 	.short	0x0220


	//----- nvinfo : EIATTR_PARAM_CBANK
	.align		4
        /*0068*/ 	.byte	0x04, 0x0a
        /*006a*/ 	.short	(.L_429 - .L_428)
	.align		4
.L_428:
        /*006c*/ 	.word	index@(.nv.constant0._ZN2at6native18elementwise_kernelILi128ELi4EZNS0_22gpu_kernel_impl_nocastIZZZNS0_16sinh_kernel_cudaERNS_18TensorIteratorBaseEENKUlvE0_clEvENKUlvE1_clEvEUlN3c104HalfEE_EEvS4_RKT_EUliE_EEviT1_)
        /*0070*/ 	.short	0x0380
        /*0072*/ 	.short	0x0220


	//----- nvinfo : EIATTR_SW_WAR
	.align		4
.L_429:
        /*0074*/ 	.byte	0x04, 0x36
        /*0076*/ 	.short	(.L_431 - .L_430)
.L_430:
        /*0078*/ 	.word	0x00000008
.L_431:


//--------------------- .nv.info._ZN2at6native27unrolled_elementwise_kernelIZZZNS0_16sinh_kernel_cudaERNS_18TensorIteratorBaseEENKUlvE0_clEvENKUlvE1_clEvEUlN3c104HalfEE_St5arrayIPcLm2EELi4E23TrivialOffsetCalculatorILi1EjESD_NS0_6memory15LoadWithoutCastENSE_16StoreWithoutCastEEEviT_T0_T2_T3_T4_T5_ --------------------------
	.section	.nv.info._ZN2at6native27unrolled_elementwise_kernelIZZZNS0_16sinh_kernel_cudaERNS_18TensorIteratorBaseEENKUlvE0_clEvENKUlvE1_clEvEUlN3c104HalfEE_St5arrayIPcLm2EELi4E23TrivialOffsetCalculatorILi1EjESD_NS0_6memory15LoadWithoutCastENSE_16StoreWithoutCastEEEviT_T0_T2_T3_T4_T5_,"",@"SHT_CUDA_INFO"
	.sectionflags	@""
	.align	4


	//----- nvinfo : EIATTR_CUDA_API_VERSION
	.align		4
        /*0000*/ 	.byte	0x04, 0x37
        /*0002*/ 	.short	(.L_433 - .L_432)
.L_432:
        /*0004*/ 	.word	0x00000082


	//----- nvinfo : EIATTR_KPARAM_INFO
	.align		4
.L_433:
        /*0008*/ 	.byte	0x04, 0x17
        /*000a*/ 	.short	(.L_435 - .L_434)
.L_434:
        /*000c*/ 	.word	0x00000000
        /*0010*/ 	.short	0x0006
        /*0012*/ 	.short	0x001b
        /*0014*/ 	.byte	0x00, 0xf0, 0x05, 0x00


	//----- nvinfo : EIATTR_KPARAM_INFO
	.align		4
.L_435:
        /*0018*/ 	.byte	0x04, 0x17
        /*001a*/ 	.short	(.L_437 - .L_436)
.L_436:
        /*001c*/ 	.word	0x00000000
        /*0020*/ 	.short	0x0005
        /*0022*/ 	.short	0x001a
        /*0024*/ 	.byte	0x00, 0xf0, 0x05, 0x00


	//----- nvinfo : EIATTR_KPARAM_INFO
	.align		4
.L_437:
        /*0028*/ 	.byte	0x04, 0x17
        /*002a*/ 	.short	(.L_439 - .L_438)
.L_438:
        /*002c*/ 	.word	0x00000000
        /*0030*/ 	.short	0x0004
        /*0032*/ 	.short	0x0019
        /*0034*/ 	.byte	0x00, 0xf0, 0x05, 0x00


	//----- nvinfo : EIATTR_KPARAM_INFO
	.align		4
.L_439:
        /*0038*/ 	.byte	0x04, 0x17
        /*003a*/ 	.short	(.L_441 - .L_440)
.L_440:
        /*003c*/ 	.word	0x00000000
        /*0040*/ 	.short	0x0003
        /*0042*/ 	.short	0x0018
        /*0044*/ 	.byte	0x00, 0xf0, 0x05, 0x00


	//----- nvinfo : EIATTR_KPARAM_INFO
	.align		4
.L_441:
        /*0048*/ 	.byte	0x04, 0x17
        /*004a*/ 	.short	(.L_443 - .L_442)
.L_442:
        /*004c*/ 	.word	0x00000000
        /*0050*/ 	.short	0x0002
        /*0052*/ 	.short	0x0008
        /*0054*/ 	.byte	0x00, 0xf0, 0x41, 0x00


	//----- nvinfo : EIATTR_KPARAM_INFO
	.align		4
.L_443:
        /*0058*/ 	.byte	0x04, 0x17
        /*005a*/ 	.short	(.L_445 - .L_444)
.L_444:
        /*005c*/ 	.word	0x00000000
        /*0060*/ 	.short	0x0001
        /*0062*/ 	.short	0x0004
        /*0064*/ 	.byte	0x00, 0xf0, 0x05, 0x00


	//----- nvinfo : EIATTR_KPARAM_INFO
	.align		4
.L_445:
        /*0068*/ 	.byte	0x04, 0x17
        /*006a*/ 	.short	(.L_447 - .L_446)
.L_446:
        /*006c*/ 	.word	0x00000000
        /*0070*/ 	.short	0x0000
        /*0072*/ 	.short	0x0000
        /*0074*/ 	.byte	0x00, 0xf0, 0x11, 0x00


	//----- nvinfo : EIATTR_SPARSE_MMA_MASK
	.align		4
.L_447:
        /*0078*/ 	.byte	0x03, 0x50
        /*007a*/ 	.short	0x0000


	//----- nvinfo : EIATTR_MAXREG_COUNT
	.align		4
        /*007c*/ 	.byte	0x03, 0x1b
        /*007e*/ 	.short	0x00ff


	//----- nvinfo : EIATTR_MERCURY_ISA_VERSION
	.align		4
        /*0080*/ 	.byte	0x03, 0x5f
        /*0082*/ 	.short	0x0101


	//----- nvinfo : EIATTR_VRC_CTA_INIT_COUNT
	.align		4
        /*0084*/ 	.byte	0x02, 0x4a
	.zero		1
	.zero		1


	//----- nvinfo : EIATTR_EXIT_INSTR_OFFSETS
	.align		4
        /*0088*/ 	.byte	0x04, 0x1c
        /*008a*/ 	.short	(.L_449 - .L_448)


	//   ....[0]....
.L_448:
        /*008c*/ 	.word	0x00000b60


	//   ....[1]....
        /*0090*/ 	.word	0x00000bb0


	//----- nvinfo : EIATTR_MAX_THREADS
	.align		4
.L_449:
        /*0094*/ 	.byte	0x04, 0x05
        /*0096*/ 	.short	(.L_451 - .L_450)
.L_450:
        /*0098*/ 	.word	0x00000080
        /*009c*/ 	.word	0x00000001
        /*00a0*/ 	.word	0x00000001


	//----- nvinfo : EIATTR_CRS_STACK_SIZE
	.align		4
.L_451:
        /*00a4*/ 	.byte	0x04, 0x1e
        /*00a6*/ 	.short	(.L_453 - .L_452)
.L_452:
        /*00a8*/ 	.word	0x00000000


	//----- nvinfo : EIATTR_CBANK_PARAM_SIZE
	.align		4
.L_453:
        /*00ac*/ 	.byte	0x03, 0x19
        /*00ae*/ 	.short	0x001c


	//----- nvinfo : EIATTR_PARAM_CBANK
	.align		4
        /*00b0*/ 	.byte	0x04, 0x0a
        /*00b2*/ 	.short	(.L_455 - .L_454)
	.align		4
.L_454:
        /*00b4*/ 	.word	index@(.nv.constant0._ZN2at6native27unrolled_elementwise_kernelIZZZNS0_16sinh_kernel_cudaERNS_18TensorIteratorBaseEENKUlvE0_clEvENKUlvE1_clEvEUlN3c104HalfEE_St5arrayIPcLm2EELi4E23TrivialOffsetCalculatorILi1EjESD_NS0_6memory15LoadWithoutCastENSE_16StoreWithoutCastEEEviT_T0_T2_T3_T4_T5_)
        /*00b8*/ 	.short	0x0380
        /*00ba*/ 	.short	0x001c


	//----- nvinfo : EIATTR_SW_WAR
	.align		4
.L_455:
        /*00bc*/ 	.byte	0x04, 0x36
        /*00be*/ 	.short	(.L_457 - .L_456)
.L_456:
        /*00c0*/ 	.word	0x00000008
.L_457:


//--------------------- .nv.info._ZN2at6native29vectorized_elementwise_kernelILi2EZZZNS0_16sinh_kernel_cudaERNS_18TensorIteratorBaseEENKUlvE0_clEvENKUlvE1_clEvEUlN3c104HalfEE_St5arrayIPcLm2EEEEviT0_T1_ --------------------------
	.section	.nv.info._ZN2at6native29vectorized_elementwise_kernelILi2EZZZNS0_16sinh_kernel_cudaERNS_18TensorIteratorBaseEENKUlvE0_clEvENKUlvE1_clEvEUlN3c104HalfEE_St5arrayIPcLm2EEEEviT0_T1_,"",@"SHT_CUDA_INFO"
	.sectionflags	@""
	.align	4


	//----- nvinfo : EIATTR_CUDA_API_VERSION
	.align		4
        /*0000*/ 	.byte	0x04, 0x37
        /*0002*/ 	.short	(.L_459 - .L_458)
.L_458:
        /*0004*/ 	.word	0x00000082


	//----- nvinfo : EIATTR_KPARAM_INFO
	.align		4
.L_459:
        /*0008*/ 	.byte	0x04, 0x17
        /*000a*/ 	.short	(.L_461 - .L_460)
.L_460:
        /*000c*/ 	.word	0x00000000
        /*0010*/ 	.short	0x0002
        /*0012*/ 	.short	0x0008
        /*0014*/ 	.byte	0x00, 0xf0, 0x41, 0x00


	//----- nvinfo : EIATTR_KPARAM_INFO
	.align		4
.L_461:
        /*0018*/ 	.byte	0x04, 0x17
        /*001a*/ 	.short	(.L_463 - .L_462)
.L_462:
        /*001c*/ 	.word	0x00000000
        /*0020*/ 	.short	0x0001
        /*0022*/ 	.short	0x0004
        /*0024*/ 	.byte	0x00, 0xf0, 0x05, 0x00


	//----- nvinfo : EIATTR_KPARAM_INFO
	.align		4
.L_463:
        /*0028*/ 	.byte	0x04, 0x17
        /*002a*/ 	.short	(.L_465 - .L_464)
.L_464:
        /*002c*/ 	.word	0x00000000
        /*0030*/ 	.short	0x0000
        /*0032*/ 	.short	0x0000
        /*0034*/ 	.byte	0x00, 0xf0, 0x11, 0x00


	//----- nvinfo : EIATTR_SPARSE_MMA_MASK
	.align		4
.L_465:
        /*0038*/ 	.byte	0x03, 0x50
        /*003a*/ 	.short	0x0000


	//----- nvinfo : EIATTR_MAXREG_COUNT
	.align		4
        /*003c*/ 	.byte	0x03, 0x1b
        /*003e*/ 	.short	0x00ff


	//----- nvinfo : EIATTR_MERCURY_ISA_VERSION
	.align		4
        /*0040*/ 	.byte	0x03, 0x5f
        /*0042*/ 	.short	0x0101


	//----- nvinfo : EIATTR_VRC_CTA_INIT_COUNT
	.align		4
        /*0044*/ 	.byte	0x02, 0x4a
	.zero		1
	.zero		1


	//----- nvinfo : EIATTR_EXIT_INSTR_OFFSETS
	.align		4
        /*0048*/ 	.byte	0x04, 0x1c
        /*004a*/ 	.short	(.L_467 - .L_466)


	//   ....[0]....
.L_466:
        /*004c*/ 	.word	0x00001750


	//   ....[1]....
        /*0050*/ 	.word	0x000017a0


	//   ....[2]....
        /*0054*/ 	.word	0x00002500


	//----- nvinfo : EIATTR_MAX_THREADS
	.align		4
.L_467:
        /*0058*/ 	.byte	0x04, 0x05
        /*005a*/ 	.short	(.L_469 - .L_468)
.L_468:
        /*005c*/ 	.word	0x00000080
        /*0060*/ 	.word	0x00000001
        /*0064*/ 	.word	0x00000001


	//----- nvinfo : EIATTR_CRS_STACK_SIZE
	.align		4
.L_469:
        /*0068*/ 	.byte	0x04, 0x1e
        /*006a*/ 	.short	(.L_471 - .L_470)
.L_470:
        /*006c*/ 	.word	0x00000000


	//----- nvinfo : EIATTR_CBANK_PARAM_SIZE
	.align		4
.L_471:
        /*0070*/ 	.byte	0x03, 0x19
        /*0072*/ 	.short	0x0018


	//----- nvinfo : EIATTR_PARAM_CBANK
	.align		4
        /*0074*/ 	.byte	0x04, 0x0a
        /*0076*/ 	.short	(.L_473 - .L_472)
	.align		4
.L_472:
        /*0078*/ 	.word	index@(.nv.constant0._ZN2at6native29vectorized_elementwise_kernelILi2EZZZNS0_16sinh_kernel_cudaERNS_18TensorIteratorBaseEENKUlvE0_clEvENKUlvE1_clEvEUlN3c104HalfEE_St5arrayIPcLm2EEEEviT0_T1_)
        /*007c*/ 	.short	0x0380
        /*007e*/ 	.short	0x0018


	//----- nvinfo : EIATTR_SW_WAR
	.align		4
.L_473:
        /*0080*/ 	.byte	0x04, 0x36
        /*0082*/ 	.short	(.L_475 - .L_474)
.L_474:
        /*0084*/ 	.word	0x00000008
.L_475:


//--------------------- .nv.info._ZN2at6native29vectorized_elementwise_kernelILi4EZZZNS0_16sinh_kernel_cudaERNS_18TensorIteratorBaseEENKUlvE0_clEvENKUlvE1_clEvEUlN3c104HalfEE_St5arrayIPcLm2EEEEviT0_T1_ --------------------------
	.section	.nv.info._ZN2at6native29vectorized_elementwise_kernelILi4EZZZNS0_16sinh_kernel_cudaERNS_18TensorIteratorBaseEENKUlvE0_clEvENKUlvE1_clEvEUlN3c104HalfEE_St5arrayIPcLm2EEEEviT0_T1_,"",@"SHT_CUDA_INFO"
	.sectionflags	@""
	.align	4


	//----- nvinfo : EIATTR_CUDA_API_VERSION
	.align		4
        /*0000*/ 	.byte	0x04, 0x37
        /*0002*/ 	.short	(.L_477 - .L_476)
.L_476:
        /*0004*/ 	.word	0x00000082


	//----- nvinfo : EIATTR_KPARAM_INFO
	.align		4
.L_477:
        /*0008*/ 	.byte	0x04, 0x17
        /*000a*/ 	.short	(.L_479 - .L_478)
.L_478:
        /*000c*/ 	.word	0x00000000
        /*0010*/ 	.short	0x0002
        /*0012*/ 	.short	0x0008
        /*0014*/ 	.byte	0x00, 0xf0, 0x41, 0x00


	//----- nvinfo : EIATTR_KPARAM_INFO
	.align		4
.L_479:
        /*0018*/ 	.byte	0x04, 0x17
        /*001a*/ 	.short	(.L_481 - .L_480)
.L_480:
        /*001c*/ 	.word	0x00000000
        /*0020*/ 	.short	0x0001
        /*0022*/ 	.short	0x0004
        /*0024*/ 	.byte	0x00, 0xf0, 0x05, 0x00


	//----- nvinfo : EIATTR_KPARAM_INFO
	.align		4
.L_481:
        /*0028*/ 	.byte	0x04, 0x17
        /*002a*/ 	.short	(.L_483 - .L_482)
.L_482:
        /*002c*/ 	.word	0x00000000
        /*0030*/ 	.short	0x0000
        /*0032*/ 	.short	0x0000
        /*0034*/ 	.byte	0x00, 0xf0, 0x11, 0x00


	//----- nvinfo : EIATTR_SPARSE_MMA_MASK
	.align		4
.L_483:
        /*0038*/ 	.byte	0x03, 0x50
        /*003a*/ 	.short	0x0000


	//----- nvinfo : EIATTR_MAXREG_COUNT
	.align		4
        /*003c*/ 	.byte	0x03, 0x1b
        /*003e*/ 	.short	0x00ff


	//----- nvinfo : EIATTR_MERCURY_ISA_VERSION
	.align		4
        /*0040*/ 	.byte	0x03, 0x5f
        /*0042*/ 	.short	0x0101


	//----- nvinfo : EIATTR_VRC_CTA_INIT_COUNT
	.align		4
        /*0044*/ 	.byte	0x02, 0x4a
	.zero		1
	.zero		1


	//----- nvinfo : EIATTR_EXIT_INSTR_OFFSETS
	.align		4
        /*0048*/ 	.byte	0x04, 0x1c
        /*004a*/ 	.short	(.L_485 - .L_484)


	//   ....[0]....
.L_484:
        /*004c*/ 	.word	0x00001750


	//   ....[1]....
        /*0050*/ 	.word	0x000017a0


	//   ....[2]....
        /*0054*/ 	.word	0x000024c0


	//----- nvinfo : EIATTR_MAX_THREADS
	.align		4
.L_485:
        /*0058*/ 	.byte	0x04, 0x05
        /*005a*/ 	.short	(.L_487 - .L_486)
.L_486:
        /*005c*/ 	.word	0x00000080
        /*0060*/ 	.word	0x00000001
        /*0064*/ 	.word	0x00000001


	//----- nvinfo : EIATTR_CRS_STACK_SIZE
	.align		4
.L_487:
        /*0068*/ 	.byte	0x04, 0x1e
        /*006a*/ 	.short	(.L_489 - .L_488)
.L_488:
        /*006c*/ 	.word	0x00000000


	//----- nvinfo : EIATTR_CBANK_PARAM_SIZE
	.align		4
.L_489:
        /*0070*/ 	.byte	0x03, 0x19
        /*0072*/ 	.short	0x0018


	//----- nvinfo : EIATTR_PARAM_CBANK
	.align		4
        /*0074*/ 	.byte	0x04, 0x0a
        /*0076*/ 	.short	(.L_491 - .L_490)
	.align		4
.L_490:
        /*0078*/ 	.word	index@(.nv.constant0._ZN2at6native29vectorized_elementwise_kernelILi4EZZZNS0_16sinh_kernel_cudaERNS_18TensorIteratorBaseEENKUlvE0_clEvENKUlvE1_clEvEUlN3c104HalfEE_St5arrayIPcLm2EEEEviT0_T1_)
        /*007c*/ 	.short	0x0380
        /*007e*/ 	.short	0x0018


	//----- nvinfo : EIATTR_SW_WAR
	.align		4
.L_491:
        /*0080*/ 	.byte	0x04, 0x36
        /*0082*/ 	.short	(.L_493 - .L_492)
.L_492:
        /*0084*/ 	.word	0x00000008
.L_493:


//--------------------- .nv.info._ZN2at6native29vectorized_elementwise_kernelILi8EZZZNS0_16sinh_kernel_cudaERNS_18TensorIteratorBaseEENKUlvE0_clEvENKUlvE1_clEvEUlN3c104HalfEE_St5arrayIPcLm2EEEEviT0_T1_ --------------------------
	.section	.nv.info._ZN2at6native29vectorized_elementwise_kernelILi8EZZZNS0_16sinh_kernel_cudaERNS_18TensorIteratorBaseEENKUlvE0_clEvENKUlvE1_clEvEUlN3c104HalfEE_St5arrayIPcLm2EEEEviT0_T1_,"",@"SHT_CUDA_INFO"
	.sectionflags	@""
	.align	4


	//----- nvinfo : EIATTR_CUDA_API_VERSION
	.align		4
        /*0000*/ 	.byte	0x04, 0x37
        /*0002*/ 	.short	(.L_495 - .L_494)
.L_494:
        /*0004*/ 	.word	0x00000082


	//----- nvinfo : EIATTR_KPARAM_INFO
	.align		4
.L_495:
        /*0008*/ 	.byte	0x04, 0x17
        /*000a*/ 	.short	(.L_497 - .L_496)
.L_496:
        /*000c*/ 	.word	0x00000000
        /*0010*/ 	.short	0x0002
        /*0012*/ 	.short	0x0008
        /*0014*/ 	.byte	0x00, 0xf0, 0x41, 0x00


	//----- nvinfo : EIATTR_KPARAM_INFO
	.align		4
.L_497:
        /*0018*/ 	.byte	0x04, 0x17
        /*001a*/ 	.short	(.L_499 - .L_498)
.L_498:
        /*001c*/ 	.word	0x00000000
        /*0020*/ 	.short	0x0001
        /*0022*/ 	.short	0x0004
        /*0024*/ 	.byte	0x00, 0xf0, 0x05, 0x00


	//----- nvinfo : EIATTR_KPARAM_INFO
	.align		4
.L_499:
        /*0028*/ 	.byte	0x04, 0x17
        /*002a*/ 	.short	(.L_501 - .L_500)
.L_500:
        /*002c*/ 	.word	0x00000000
        /*0030*/ 	.short	0x0000
        /*0032*/ 	.short	0x0000
        /*0034*/ 	.byte	0x00, 0xf0, 0x11, 0x00


	//----- nvinfo : EIATTR_SPARSE_MMA_MASK
	.align		4
.L_501:
        /*0038*/ 	.byte	0x03, 0x50
        /*003a*/ 	.short	0x0000


	//----- nvinfo : EIATTR_MAXREG_COUNT
	.align		4
        /*003c*/ 	.byte	0x03, 0x1b
        /*003e*/ 	.short	0x00ff


	//----- nvinfo : EIATTR_MERCURY_ISA_VERSION
	.align		4
        /*0040*/ 	.byte	0x03, 0x5f
        /*0042*/ 	.short	0x0101


	//----- nvinfo : EIATTR_VRC_CTA_INIT_COUNT
	.align		4
        /*0044*/ 	.byte	0x02, 0x4a
	.zero		1
	.zero		1


	//----- nvinfo : EIATTR_EXIT_INSTR_OFFSETS
	.align		4
        /*0048*/ 	.byte	0x04, 0x1c
        /*004a*/ 	.short	(.L_503 - .L_502)


	//   ....[0]....
.L_502:
        /*004c*/ 	.word	0x00001750


	//   ....[1]....
        /*0050*/ 	.word	0x000017a0


	//   ....[2]....
        /*0054*/ 	.word	0x000024a0


	//----- nvinfo : EIATTR_MAX_THREADS
	.align		4
.L_503:
        /*0058*/ 	.byte	0x04, 0x05
        /*005a*/ 	.short	(.L_505 - .L_504)
.L_504:
        /*005c*/ 	.word	0x00000080
        /*0060*/ 	.word	0x00000001
        /*0064*/ 	.word	0x00000001


	//----- nvinfo : EIATTR_CRS_STACK_SIZE
	.align		4
.L_505:
        /*0068*/ 	.byte	0x04, 0x1e
        /*006a*/ 	.short	(.L_507 - .L_506)
.L_506:
        /*006c*/ 	.word	0x00000000


	//----- nvinfo : EIATTR_CBANK_PARAM_SIZE
	.align		4
.L_507:
        /*0070*/ 	.byte	0x03, 0x19
        /*0072*/ 	.short	0x0018


	//----- nvinfo : EIATTR_PARAM_CBANK
	.align		4
        /*0074*/ 	.byte	0x04, 0x0a
        /*0076*/ 	.short	(.L_509 - .L_508)
	.align		4
.L_508:
        /*0078*/ 	.word	index@(.nv.constant0._ZN2at6native29vectorized_elementwise_kernelILi8EZZZNS0_16sinh_kernel_cudaERNS_18TensorIteratorBaseEENKUlvE0_clEvENKUlvE1_clEvEUlN3c104HalfEE_St5arrayIPcLm2EEEEviT0_T1_)
        /*007c*/ 	.short	0x0380
        /*007e*/ 	.short	0x0018


	//----- nvinfo : EIATTR_SW_WAR
	.align		4
.L_509:
        /*0080*/ 	.byte	0x04, 0x36
        /*0082*/ 	.short	(.L_511 - .L_510)
.L_510:
        /*0084*/ 	.word	0x00000008
.L_511:


//--------------------- .nv.info._ZN2at6native18elementwise_kernelILi128ELi4EZNS0_15gpu_kernel_implIZZZNS0_16sinh_kernel_cudaERNS_18TensorIteratorBaseEENKUlvE0_clEvENKUlvE0_clEvEUlfE_EEvS4_RKT_EUliE_EEviT1_ --------------------------
	.section	.nv.info._ZN2at6native18elementwise_kernelILi128ELi4EZNS0_15gpu_kernel_implIZZZNS0_16sinh_kernel_cudaERNS_18TensorIteratorBaseEENKUlvE0_clEvENKUlvE0_clEvEUlfE_EEvS4_RKT_EUliE_EEviT1_,"",@"SHT_CUDA_INFO"
	.sectionflags	@""
	.align	4


	//----- nvinfo : EIATTR_CUDA_API_VERSION
	.align		4
        /*0000*/ 	.byte	0x04, 0x37
        /*0002*/ 	.short	(.L_513 - .L_512)
.L_512:
        /*0004*/ 	.word	0x00000082


	//----- nvinfo : EIATTR_KPARAM_INFO
	.align		4
.L_513:
        /*0008*/ 	.byte	0x04, 0x17
        /*000a*/ 	.short	(.L_515 - .L_514)
.L_514:
        /*000c*/ 	.word	0x00000000
        /*0010*/ 	.short	0x0001
        /*0012*/ 	.short	0x0008
        /*0014*/ 	.byte	0x00, 0xf0, 0x61, 0x08


	//----- nvinfo : EIATTR_KPARAM_INFO
	.align		4
.L_515:
        /*0018*/ 	.byte	0x04, 0x17
        /*001a*/ 	.short	(.L_517 - .L_516)
.L_516:
        /*001c*/ 	.word	0x00000000
        /*0020*/ 	.short	0x0000
        /*0022*/ 	.short	0x0000
        /*0024*/ 	.byte	0x00, 0xf0, 0x11, 0x00


	//----- nvinfo : EIATTR_SPARSE_MMA_MASK
	.align		4
.L_517:
        /*0028*/ 	.byte	0x03, 0x50
        /*002a*/ 	.short	0x0000


	//----- nvinfo : EIATTR_MAXREG_COUNT
	.align		4
        /*002c*/ 	.byte	0x03, 0x1b
        /*002e*/ 	.short	0x0080


	//----- nvinfo : EIATTR_EXTERNS
	.align		4
        /*0030*/ 	.byte	0x04, 0x0f
        /*0032*/ 	.short	(.L_519 - .L_518)


	//   ....[0]....
	.align		4
.L_518:
        /*0034*/ 	.word	index@(__assertfail)


	//----- nvinfo : EIATTR_MERCURY_ISA_VERSION
	.align		4
.L_519:
        /*0038*/ 	.byte	0x03, 0x5f
        /*003a*/ 	.short	0x0101


	//----- nvinfo : EIATTR_VRC_CTA_INIT_COUNT
	.align		4
        /*003c*/ 	.byte	0x02, 0x4a
	.zero		1
	.zero		1


	//----- nvinfo : EIATTR_SYSCALL_OFFSETS
	.align		4
        /*0040*/ 	.byte	0x04, 0x46
        /*0042*/ 	.short	(.L_521 - .L_520)


	//   ....[0]....
.L_520:
        /*0044*/ 	.word	0x000020d0


	//   ....[1]....
        /*0048*/ 	.word	0x00003010


	//   ....[2]....
        /*004c*/ 	.word	0x00005220


	//   ....[3]....
        /*0050*/ 	.word	0x00005fc0


	//   ....[4]....
        /*0054*/ 	.word	0x000082e0


	//   ....[5]....
        /*0058*/ 	.word	0x00009080


	//   ....[6]....
        /*005c*/ 	.word	0x0000b3b0


	//   ....[7]....
        /*0060*/ 	.word	0x0000c120


	//----- nvinfo : EIATTR_EXIT_INSTR_OFFSETS
	.align		4
.L_521:
        /*0064*/ 	.byte	0x04, 0x1c
        /*0066*/ 	.short	(.L_523 - .L_522)


	//   ....[0]....
.L_522:
        /*0068*/ 	.word	0x00009330


	//   ....[1]....
        /*006c*/ 	.word	0x0000b6a0


	//   ....[2]....
        /*0070*/ 	.word	0x0000b6e0


	//   ....[3]....
        /*0074*/ 	.word	0x0000b770


	//   ....[4]....
        /*0078*/ 	.word	0x0000b7a0


	//   ....[5]....
        /*007c*/ 	.word	0x0000b7d0


	//   ....[6]....
        /*0080*/ 	.word	0x0000b850


	//   ....[7]....
        /*0084*/ 	.word	0x0000b880


	//   ....[8]....
        /*0088*/ 	.word	0x0000b910


	//   ....[9]....
        /*008c*/ 	.word	0x0000b950


	//   ....[10]....
        /*0090*/ 	.word	0x0000b990


	//   ....[11]....
        /*0094*/ 	.word	0x0000ba60


	//   ....[12]....
        /*0098*/ 	.word	0x0000bbc0


	//   ....[13]....
        /*009c*/ 	.word	0x0000bd20


	//   ....[14]....
        /*00a0*/ 	.word	0x0000be70


	//   ....[15]....
        /*00a4*/ 	.word	0x0000bea0


	//   ....[16]....
        /*00a8*/ 	.word	0x0000bed0


	//   ....[17]....
        /*00ac*/ 	.word	0x0000bf70


	//   ....[18]....
        /*00b0*/ 	.word	0x0000bfc0


	//   ....[19]....
        /*00b4*/ 	.word	0x0000c130


	//   ....[20]....
        /*00b8*/ 	.word	0x0000c230


	//   ....[21]....
        /*00bc*/ 	.word	0x0000c360


	//   ....[22]....
        /*00c0*/ 	.word	0x0000c390


	//----- nvinfo : EIATTR_MAX_THREADS
	.align		4
.L_523:
        /*00c4*/ 	.byte	0x04, 0x05
        /*00c6*/ 	.short	(.L_525 - .L_524)
.L_524:
        /*00c8*/ 	.word	0x00000080
        /*00cc*/ 	.word	0x00000001
        /*00d0*/ 	.word	0x00000001


	//----- nvinfo : EIATTR_CRS_STACK_SIZE
	.align		4
.L_525:
        /*00d4*/ 	.byte	0x04, 0x1e
        /*00d6*/ 	.short	(.L_527 - .L_526)
.L_526:
        /*00d8*/ 	.word	0x00000000


	//----- nvinfo : EIATTR_CBANK_PARAM_SIZE
	.align		4
.L_527:
        /*00dc*/ 	.byte	0x03, 0x19
        /*00de*/ 	.short	0x0220


	//----- nvinfo : EIATTR_PARAM_CBANK
	.align		4
        /*00e0*/ 	.byte	0x04, 0x0a
        /*00e2*/ 	.short	(.L_529 - .L_528)
	.align		4
.L_528:
        /*00e4*/ 	.word	index@(.nv.constant0._ZN2at6native18elementwise_kernelILi128ELi4EZNS0_15gpu_kernel_implIZZZNS0_16sinh_kernel_cudaERNS_18TensorIteratorBaseEENKUlvE0_clEvENKUlvE0_clEvEUlfE_EEvS4_RKT_EUliE_EEviT1_)
        /*00e8*/ 	.short	0x0380
        /*00ea*/ 	.short	0x0220


	//----- nvinfo : EIATTR_SW_WAR
	.align		4
.L_529:
        /*00ec*/ 	.byte	0x04, 0x36
        /*00ee*/ 	.short	(.L_531 - .L_530)
.L_530:
        /*00f0*/ 	.word	0x00000008
.L_531:


//--------------------- .nv.info._ZN2at6native27unrolled_elementwise_kernelIZZZNS0_16sinh_kernel_cudaERNS_18TensorIteratorBaseEENKUlvE0_clEvENKUlvE0_clEvEUlfE_St5arrayIPcLm2EELi4E23TrivialOffsetCalculatorILi1EjESB_NS0_6memory12LoadWithCastILi1EEENSC_13StoreWithCastILi1EEEEEviT_T0_T2_T3_T4_T5_ --------------------------
	.section	.nv.info._ZN2at6native27unrolled_elementwise_kernelIZZZNS0_16sinh_kernel_cudaERNS_18TensorIteratorBaseEENKUlvE0_clEvENKUlvE0_clEvEUlfE_St5arrayIPcLm2EELi4E23TrivialOffsetCalculatorILi1EjESB_NS0_6memory12LoadWithCastILi1EEENSC_13StoreWithCastILi1EEEEEviT_T0_T2_T3_T4_T5_,"",@"SHT_CUDA_INFO"
	.sectionflags	@""
	.align	4


	//----- nvinfo : EIATTR_CUDA_API_VERSION
	.align		4
        /*0000*/ 	.byte	0x04, 0x37
        /*0002*/ 	.short	(.L_533 - .L_532)
.L_532:
        /*0004*/ 	.word	0x00000082


	//----- nvinfo : EIATTR_KPARAM_INFO
	.align		4
.L_533:
        /*0008*/ 	.byte	0x04, 0x17
        /*000a*/ 	.short	(.L_535 - .L_534)
.L_534:
        /*000c*/ 	.word	0x00000000
        /*0010*/ 	.short	0x0006
        /*0012*/ 	.short	0x0024
        /*0014*/ 	.byte	0x00, 0xf0, 0x21, 0x00


	//----- nvinfo : EIATTR_KPARAM_INFO
	.align		4
.L_535:
        /*0018*/ 	.byte	0x04, 0x17
        /*001a*/ 	.short	(.L_537 - .L_536)
.L_536:
        /*001c*/ 	.word	0x00000000
        /*0020*/ 	.short	0x0005
        /*0022*/ 	.short	0x001c
        /*0024*/ 	.byte	0x00, 0xf0, 0x21, 0x00


	//----- nvinfo : EIATTR_KPARAM_INFO
	.align		4
.L_537:
        /*0028*/ 	.byte	0x04, 0x17
        /*002a*/ 	.short	(.L_539 - .L_538)
.L_538:
        /*002c*/ 	.word	0x00000000
        /*0030*/ 	.short	0x0004
        /*0032*/ 	.short	0x0019
        /*0034*/ 	.byte	0x00, 0xf0, 0x05, 0x00


	//----- nvinfo : EIATTR_KPARAM_INFO
	.align		4
.L_539:
        /*0038*/ 	.byte	0x04, 0x17
        /*003a*/ 	.short	(.L_541 - .L_540)
.L_540:
        /*003c*/ 	.word	0x00000000
        /*0040*/ 	.short	0x0003
        /*0042*/ 	.short	0x0018
        /*0044*/ 	.byte	0x00, 0xf0, 0x05, 0x00


	//----- nvinfo : EIATTR_KPARAM_INFO
	.align		4
.L_541:
        /*0048*/ 	.byte	0x04, 0x17
        /*004a*/ 	.short	(.L_543 - .L_542)
.L_542:
        /*004c*/ 	.word	0x00000000
        /*0050*/ 	.short	0x0002
        /*0052*/ 	.short	0x0008
        /*0054*/ 	.byte	0x00, 0xf0, 0x41, 0x00


	//----- nvinfo : EIATTR_KPARAM_INFO
	.align		4
.L_543:
        /*0058*/ 	.byte	0x04, 0x17
        /*005a*/ 	.short	(.L_545 - .L_544)
.L_544:
        /*005c*/ 	.word	0x00000000
        /*0060*/ 	.short	0x0001
        /*0062*/ 	.short	0x0004
        /*0064*/ 	.byte	0x00, 0xf0, 0x05, 0x00


	//----- nvinfo : EIATTR_KPARAM_INFO
	.align		4
.L_545:
        /*0068*/ 	.byte	0x04, 0x17
        /*006a*/ 	.short	(.L_547 - .L_546)
.L_546:
        /*006c*/ 	.word	0x00000000
        /*0070*/ 	.short	0x0000
        /*0072*/ 	.short	0x0000
        /*0074*/ 	.byte	0x00, 0xf0, 0x11, 0x00


	//----- nvinfo : EIATTR_SPARSE_MMA_MASK
	.align		4
.L_547:
        /*0078*/ 	.byte	0x03, 0x50
        /*007a*/ 	.short	0x0000


	//----- nvinfo : EIATTR_MAXREG_COUNT
	.align		4
        /*007c*/ 	.byte	0x03, 0x1b
        /*007e*/ 	.short	0x00ff


	//----- nvinfo : EIATTR_EXTERNS
	.align		4
        /*0080*/ 	.byte	0x04, 0x0f
        /*0082*/ 	.short	(.L_549 - .L_548)


	//   ....[0]....
	.align		4
.L_548:
        /*0084*/ 	.word	index@(__assertfail)


	//----- nvinfo : EIATTR_MERCURY_ISA_VERSION
	.align		4
.L_549:
        /*0088*/ 	.byte	0x03, 0x5f
        /*008a*/ 	.short	0x0101


	//----- nvinfo : EIATTR_VRC_CTA_INIT_COUNT
	.align		4
        /*008c*/ 	.byte	0x02, 0x4a
	.zero		1
	.zero		1


	//----- nvinfo : EIATTR_SYSCALL_OFFSETS
	.align		4
        /*0090*/ 	.byte	0x04, 0x46
        /*0092*/ 	.short	(.L_551 - .L_550)


	//   ....[0]....
.L_550:
        /*0094*/ 	.word	0x00000de0


	//   ....[1]....
        /*0098*/ 	.word	0x00001cf0


	//   ....[2]....
        /*009c*/ 	.word	0x00002b80


	//   ....[3]....
        /*00a0*/ 	.word	0x000039d0


	//   ....[4]....
        /*00a4*/ 	.word	0x00004ff0


	//   ....[5]....
        /*00a8*/ 	.word	0x00005d90


	//   ....[6]....
        /*00ac*/ 	.word	0x00006bf0


	//   ....[7]....
        /*00b0*/ 	.word	0x00007a50


	//----- nvinfo : EIATTR_EXIT_INSTR_OFFSETS
	.align		4
.L_551:
        /*00b4*/ 	.byte	0x04, 0x1c
        /*00b6*/ 	.short	(.L_553 - .L_552)


	//   ....[0]....
.L_552:
        /*00b8*/ 	.word	0x00006e90


	//   ....[1]....
        /*00bc*/ 	.word	0x00006fd0


	//   ....[2]....
        /*00c0*/ 	.word	0x00007010


	//   ....[3]....
        /*00c4*/ 	.word	0x000070a0


	//   ....[4]....
        /*00c8*/ 	.word	0x000070d0


	//   ....[5]....
        /*00cc*/ 	.word	0x00007100


	//   ....[6]....
        /*00d0*/ 	.word	0x00007180


	//   ....[7]....
        /*00d4*/ 	.word	0x000071b0


	//   ....[8]....
        /*00d8*/ 	.word	0x00007240


	//   ....[9]....
        /*00dc*/ 	.word	0x00007280


	//   ....[10]....
        /*00e0*/ 	.word	0x000072c0


	//   ....[11]....
        /*00e4*/ 	.word	0x00007390


	//   ....[12]....
        /*00e8*/ 	.word	0x000074f0


	//   ....[13]....
        /*00ec*/ 	.word	0x00007650


	//   ....[14]....
        /*00f0*/ 	.word	0x000077a0


	//   ....[15]....
        /*00f4*/ 	.word	0x000077d0


	//   ....[16]....
        /*00f8*/ 	.word	0x00007800


	//   ....[17]....
        /*00fc*/ 	.word	0x000078a0


	//   ....[18]....
        /*0100*/ 	.word	0x000078f0


	//   ....[19]....
        /*0104*/ 	.word	0x00007a60


	//   ....[20]....
        /*0108*/ 	.word	0x00007b60


	//   ....[21]....
        /*010c*/ 	.word	0x00007c90


	//   ....[22]....
        /*0110*/ 	.word	0x00007cc0


	//----- nvinfo : EIATTR_MAX_THREADS
	.align		4
.L_553:
        /*0114*/ 	.byte	0x04, 0x05
        /*0116*/ 	.short	(.L_555 - .L_554)
.L_554:
        /*0118*/ 	.word	0x00000080
        /*011c*/ 	.word	0x00000001
        /*0120*/ 	.word	0x00000001


	//----- nvinfo : EIATTR_CRS_STACK_SIZE
	.align		4
.L_555:
        /*0124*/ 	.byte	0x04, 0x1e
        /*0126*/ 	.short	(.L_557 - .L_556)
.L_556:
        /*0128*/ 	.word	0x00000000


	//----- nvinfo : EIATTR_CBANK_PARAM_SIZE
	.align		4
.L_557:
        /*012c*/ 	.byte	0x03, 0x19
        /*012e*/ 	.short	0x002c


	//----- nvinfo : EIATTR_PARAM_CBANK
	.align		4
        /*0130*/ 	.byte	0x04, 0x0a
        /*0132*/ 	.short	(.L_559 - .L_558)
	.align		4
.L_558:
        /*0134*/ 	.word	index@(.nv.constant0._ZN2at6native27unrolled_elementwise_kernelIZZZNS0_16sinh_kernel_cudaERNS_18TensorIteratorBaseEENKUlvE0_clEvENKUlvE0_clEvEUlfE_St5arrayIPcLm2EELi4E23TrivialOffsetCalculatorILi1EjESB_NS0_6memory12LoadWithCastILi1EEENSC_13StoreWithCastILi1EEEEEviT_T0_T2_T3_T4_T5_)
        /*0138*/ 	.short	0x0380
        /*013a*/ 	.short	0x002c


	//----- nvinfo : EIATTR_SW_WAR
	.align		4
.L_559:
        /*013c*/ 	.byte	0x04, 0x36
        /*013e*/ 	.short	(.L_561 - .L_560)
.L_560:
        /*0140*/ 	.word	0x00000008
.L_561:


//--------------------- .nv.info._ZN2at6native18elementwise_kernelILi128ELi2EZNS0_22gpu_kernel_impl_nocastIZZZNS0_16sinh_kernel_cudaERNS_18TensorIteratorBaseEENKUlvE0_clEvENKUlvE0_clEvEUlfE_EEvS4_RKT_EUliE_EEviT1_ --------------------------
	.section	.nv.info._ZN2at6native18elementwise_kernelILi128ELi2EZNS0_22gpu_kernel_impl_nocastIZZZNS0_16sinh_kernel_cudaERNS_18TensorIteratorBaseEENKUlvE0_clEvENKUlvE0_clEvEUlfE_EEvS4_RKT_EUliE_EEviT1_,"",@"SHT_CUDA_INFO"
	.sectionflags	@""
	.align	4


	//----- nvinfo : EIATTR_CUDA_API_VERSION
	.align		4
        /*0000*/ 	.byte	0x04, 0x37
        /*0002*/ 	.short	(.L_563 - .L_562)
.L_562:
        /*0004*/ 	.word	0x00000082


	//----- nvinfo : EIATTR_KPARAM_INFO
	.align		4
.L_563:
        /*0008*/ 	.byte	0x04, 0x17
        /*000a*/ 	.short	(.L_565 - .L_564)
.L_564:
        /*000c*/ 	.word	0x00000000
        /*0010*/ 	.short	0x0001
        /*0012*/ 	.short	0x0008
        /*0014*/ 	.byte	0x00, 0xf0, 0x61, 0x08


	//----- nvinfo : EIATTR_KPARAM_INFO
	.align		4
.L_565:
        /*0018*/ 	.byte	0x04, 0x17
        /*001a*/ 	.short	(.L_567 - .L_566)
.L_566:
        /*001c*/ 	.word	0x00000000
        /*0020*/ 	.short	0x0000
        /*0022*/ 	.short	0x0000
        /*0024*/ 	.byte	0x00, 0xf0, 0x11, 0x00


	//----- nvinfo : EIATTR_SPARSE_MMA_MASK
	.align		4
.L_567:
        /*0028*/ 	.byte	0x03, 0x50
        /*002a*/ 	.short	0x0000


	//----- nvinfo : EIATTR_MAXREG_COUNT
	.align		4
        /*002c*/ 	.byte	0x03, 0x1b
        /*002e*/ 	.short	0x0080


	//----- nvinfo : EIATTR_MERCURY_ISA_VERSION
	.align		4
        /*0030*/ 	.byte	0x03, 0x5f
        /*0032*/ 	.short	0x0101


	//----- nvinfo : EIATTR_VRC_CTA_INIT_COUNT
	.align		4
        /*0034*/ 	.byte	0x02, 0x4a
	.zero		1
	.zero		1


	//----- nvinfo : EIATTR_EXIT_INSTR_OFFSETS
	.align		4
        /*0038*/ 	.byte	0x04, 0x1c
        /*003a*/ 	.short	(.L_569 - .L_568)


	//   ....[0]....
.L_568:
        /*003c*/ 	.word	0x000002d0


	//   ....[1]....
        /*0040*/ 	.word	0x000004b0


	//   ....[2]....
        /*0044*/ 	.word	0x00001a00


	//   ....[3]....
        /*0048*/ 	.word	0x00002eb0


	//----- nvinfo : EIATTR_MAX_THREADS
	.align		4
.L_569:
        /*004c*/ 	.byte	0x04, 0x05
        /*004e*/ 	.short	(.L_571 - .L_570)
.L_570:
        /*0050*/ 	.word	0x00000080
        /*0054*/ 	.word	0x00000001
        /*0058*/ 	.word	0x00000001


	//----- nvinfo : EIATTR_CRS_STACK_SIZE
	.align		4
.L_571:
        /*005c*/ 	.byte	0x04, 0x1e
        /*005e*/ 	.short	(.L_573 - .L_572)
.L_572:
        /*0060*/ 	.word	0x00000000


	//----- nvinfo : EIATTR_CBANK_PARAM_SIZE
	.align		4
.L_573:
        /*0064*/ 	.byte	0x03, 0x19
        /*0066*/ 	.short	0x0220


	//----- nvinfo : EIATTR_PARAM_CBANK
	.align		4
        /*0068*/ 	.byte	0x04, 0x0a
        /*006a*/ 	.short	(.L_575 - .L_574)
	.align		4
.L_574:
        /*006c*/ 	.word	index@(.nv.constant0._ZN2at6native18elementwise_kernelILi128ELi2EZNS0_22gpu_kernel_impl_nocastIZZZNS0_16sinh_kernel_cudaERNS_18TensorIteratorBaseEENKUlvE0_clEvENKUlvE0_clEvEUlfE_EEvS4_RKT_EUliE_EEviT1_)
        /*0070*/ 	.short	0x0380
        /*0072*/ 	.short	0x0220


	//----- nvinfo : EIATTR_SW_WAR
	.align		4
.L_575:
        /*0074*/ 	.byte	0x04, 0x36
        /*0076*/ 	.short	(.L_577 - .L_576)
.L_576:
        /*0078*/ 	.word	0x00000008
.L_577:


//--------------------- .nv.info._ZN2at6native27unrolled_elementwise_kernelIZZZNS0_16sinh_kernel_cudaERNS_18TensorIteratorBaseEENKUlvE0_clEvENKUlvE0_clEvEUlfE_St5arrayIPcLm2EELi4E23TrivialOffsetCalculatorILi1EjESB_NS0_6memory15LoadWithoutCastENSC_16StoreWithoutCastEEEviT_T0_T2_T3_T4_T5_ --------------------------
	.section	.nv.info._ZN2at6native27unrolled_elementwise_kernelIZZZNS0_16sinh_kernel_cudaERNS_18TensorIteratorBaseEENKUlvE0_clEvENKUlvE0_clEvEUlfE_St5arrayIPcLm2EELi4E23TrivialOffsetCalculatorILi1EjESB_NS0_6memory15LoadWithoutCastENSC_16StoreWithoutCastEEEviT_T0_T2_T3_T4_T5_,"",@"SHT_CUDA_INFO"
	.sectionflags	@""
	.align	4


	//----- nvinfo : EIATTR_CUDA_API_VERSION
	.align		4
        /*0000*/ 	.byte	0x04, 0x37
        /*0002*/ 	.short	(.L_579 - .L_578)
.L_578:
        /*0004*/ 	.word	0x00000082


	//----- nvinfo : EIATTR_KPARAM_INFO
	.align		4
.L_579:
        /*0008*/ 	.byte	0x04, 0x17
        /*000a*/ 	.short	(.L_581 - .L_580)
.L_580:
        /*000c*/ 	.word	0x00000000
        /*0010*/ 	.short	0x0006
        /*0012*/ 	.short	0x001b
        /*0014*/ 	.byte	0x00, 0xf0, 0x05, 0x00


	//----- nvinfo : EIATTR_KPARAM_INFO
	.align		4
.L_581:
        /*0018*/ 	.byte	0x04, 0x17
        /*001a*/ 	.short	(.L_583 - .L_582)
.L_582:
        /*001c*/ 	.word	0x00000000
        /*0020*/ 	.short	0x0005
        /*0022*/ 	.short	0x001a
        /*0024*/ 	.byte	0x00, 0xf0, 0x05, 0x00


	//----- nvinfo : EIATTR_KPARAM_INFO
	.align		4
.L_583:
        /*0028*/ 	.byte	0x04, 0x17
        /*002a*/ 	.short	(.L_585 - .L_584)
.L_584:
        /*002c*/ 	.word	0x00000000
        /*0030*/ 	.short	0x0004
        /*0032*/ 	.short	0x0019
        /*0034*/ 	.byte	0x00, 0xf0, 0x05, 0x00


	//----- nvinfo : EIATTR_KPARAM_INFO
	.align		4
.L_585:
        /*0038*/ 	.byte	0x04, 0x17
        /*003a*/ 	.short	(.L_587 - .L_586)
.L_586:
        /*003c*/ 	.word	0x00000000
        /*0040*/ 	.short	0x0003
        /*0042*/ 	.short	0x0018
        /*0044*/ 	.byte	0x00, 0xf0, 0x05, 0x00


	//----- nvinfo : EIATTR_KPARAM_INFO
	.align		4
.L_587:
        /*0048*/ 	.byte	0x04, 0x17
        /*004a*/ 	.short	(.L_589 - .L_588)
.L_588:
        /*004c*/ 	.word	0x00000000
        /*0050*/ 	.short	0x0002
        /*0052*/ 	.short	0x0008
        /*0054*/ 	.byte	0x00, 0xf0, 0x41, 0x00


	//----- nvinfo : EIATTR_KPARAM_INFO
	.align		4
.L_589:
        /*0058*/ 	.byte	0x04, 0x17
        /*005a*/ 	.short	(.L_591 - .L_590)
.L_590:
        /*005c*/ 	.word	0x00000000
        /*0060*/ 	.short	0x0001
        /*0062*/ 	.short	0x0004
        /*0064*/ 	.byte	0x00, 0xf0, 0x05, 0x00


	//----- nvinfo : EIATTR_KPARAM_INFO
	.align		4
.L_591:
        /*0068*/ 	.byte	0x04, 0x17
        /*006a*/ 	.short	(.L_593 - .L_592)
.L_592:
        /*006c*/ 	.word	0x00000000
        /*0070*/ 	.short	0x0000
        /*0072*/ 	.short	0x0000
        /*0074*/ 	.byte	0x00, 0xf0, 0x11, 0x00


	//----- nvinfo : EIATTR_SPARSE_MMA_MASK
	.align		4
.L_593:
        /*0078*/ 	.byte	0x03, 0x50
        /*007a*/ 	.short	0x0000


	//----- nvinfo : EIATTR_MAXREG_COUNT
	.align		4
        /*007c*/ 	.byte	0x03, 0x1b
        /*007e*/ 	.short	0x00ff


	//----- nvinfo : EIATTR_MERCURY_ISA_VERSION
	.align		4
        /*0080*/ 	.byte	0x03, 0x5f
        /*0082*/ 	.short	0x0101


	//----- nvinfo : EIATTR_VRC_CTA_INIT_COUNT
	.align		4
        /*0084*/ 	.byte	0x02, 0x4a
	.zero		1
	.zero		1


	//----- nvinfo : EIATTR_EXIT_INSTR_OFFSETS
	.align		4
        /*0088*/ 	.byte	0x04, 0x1c
        /*008a*/ 	.short	(.L_595 - .L_594)


	//   ....[0]....
.L_594:
        /*008c*/ 	.word	0x00000ac0


	//   ....[1]....
        /*0090*/ 	.word	0x00000b10


	//----- nvinfo : EIATTR_MAX_THREADS
	.align		4
.L_595:
        /*0094*/ 	.byte	0x04, 0x05
        /*0096*/ 	.short	(.L_597 - .L_596)
.L_596:
        /*0098*/ 	.word	0x00000080
        /*009c*/ 	.word	0x00000001
        /*00a0*/ 	.word	0x00000001


	//----- nvinfo : EIATTR_CRS_STACK_SIZE
	.align		4
.L_597:
        /*00a4*/ 	.byte	0x04, 0x1e
        /*00a6*/ 	.short	(.L_599 - .L_598)
.L_598:
        /*00a8*/ 	.word	0x00000000


	//----- nvinfo : EIATTR_CBANK_PARAM_SIZE
	.align		4
.L_599:
        /*00ac*/ 	.byte	0x03, 0x19
        /*00ae*/ 	.short	0x001c


	//----- nvinfo : EIATTR_PARAM_CBANK
	.align		4
        /*00b0*/ 	.byte	0x04, 0x0a
        /*00b2*/ 	.short	(.L_601 - .L_600)
	.align		4
.L_600:
        /*00b4*/ 	.word	index@(.nv.constant0._ZN2at6native27unrolled_elementwise_kernelIZZZNS0_16sinh_kernel_cudaERNS_18TensorIteratorBaseEENKUlvE0_clEvENKUlvE0_clEvEUlfE_St5arrayIPcLm2EELi4E23TrivialOffsetCalculatorILi1EjESB_NS0_6memory15LoadWithoutCastENSC_16StoreWithoutCastEEEviT_T0_T2_T3_T4_T5_)
        /*00b8*/ 	.short	0x0380
        /*00ba*/ 	.short	0x001c


	//----- nvinfo : EIATTR_SW_WAR
	.align		4
.L_601:
        /*00bc*/ 	.byte	0x04, 0x36
        /*00be*/ 	.short	(.L_603 - .L_602)
.L_602:
        /*00c0*/ 	.word	0x00000008
.L_603:


//--------------------- .nv.info._ZN2at6native29vectorized_elementwise_kernelILi2EZZZNS0_16sinh_kernel_cudaERNS_18TensorIteratorBaseEENKUlvE0_clEvENKUlvE0_clEvEUlfE_St5arrayIPcLm2EEEEviT0_T1_ --------------------------
	.section	.nv.info._ZN2at6native29vectorized_elementwise_kernelILi2EZZZNS0_16sinh_kernel_cudaERNS_18TensorIteratorBaseEENKUlvE0_clEvENKUlvE0_clEvEUlfE_St5arrayIPcLm2EEEEviT0_T1_,"",@"SHT_CUDA_INFO"
	.sectionflags	@""
	.align	4


	//----- nvinfo : EIATTR_CUDA_API_VERSION
	.align		4
        /*0000*/ 	.byte	0x04, 0x37
        /*0002*/ 	.short	(.L_605 - .L_604)
.L_604:
        /*0004*/ 	.word	0x00000082


	//----- nvinfo : EIATTR_KPARAM_INFO
	.align		4
.L_605:
        /*0008*/ 	.byte	0x04, 0x17
        /*000a*/ 	.short	(.L_607 - .L_606)
.L_606:
        /*000c*/ 	.word	0x00000000
        /*0010*/ 	.short	0x0002
        /*0012*/ 	.short	0x0008
        /*0014*/ 	.byte	0x00, 0xf0, 0x41, 0x00


	//----- nvinfo : EIATTR_KPARAM_INFO
	.align		4
.L_607:
        /*0018*/ 	.byte	0x04, 0x17
        /*001a*/ 	.short	(.L_609 - .L_608)
.L_608:
        /*001c*/ 	.word	0x00000000
        /*0020*/ 	.short	0x0001
        /*0022*/ 	.short	0x0004
        /*0024*/ 	.byte	0x00, 0xf0, 0x05, 0x00


	//----- nvinfo : EIATTR_KPARAM_INFO
	.align		4
.L_609:
        /*0028*/ 	.byte	0x04, 0x17
        /*002a*/ 	.short	(.L_611 - .L_610)
.L_610:
        /*002c*/ 	.word	0x00000000
        /*0030*/ 	.short	0x0000
        /*0032*/ 	.short	0x0000
        /*0034*/ 	.byte	0x00, 0xf0, 0x11, 0x00


	//----- nvinfo : EIATTR_SPARSE_MMA_MASK
	.align		4
.L_611:
        /*0038*/ 	.byte	0x03, 0x50
        /*003a*/ 	.short	0x0000


	//----- nvinfo : EIATTR_MAXREG_COUNT
	.align		4
        /*003c*/ 	.byte	0x03, 0x1b
        /*003e*/ 	.short	0x00ff


	//----- nvinfo : EIATTR_MERCURY_ISA_VERSION
	.align		4
        /*0040*/ 	.byte	0x03, 0x5f
        /*0042*/ 	.short	0x0101


	//----- nvinfo : EIATTR_VRC_CTA_INIT_COUNT
	.align		4
        /*0044*/ 	.byte	0x02, 0x4a
	.zero		1
	.zero		1


	//----- nvinfo : EIATTR_EXIT_INSTR_OFFSETS
	.align		4
        /*0048*/ 	.byte	0x04, 0x1c
        /*004a*/ 	.short	(.L_613 - .L_612)


	//   ....[0]....
.L_612:
        /*004c*/ 	.word	0x00001630


	//   ....[1]....
        /*0050*/ 	.word	0x00001680


	//   ....[2]....
        /*0054*/ 	.word	0x00002320


	//----- nvinfo : EIATTR_MAX_THREADS
	.align		4
.L_613:
        /*0058*/ 	.byte	0x04, 0x05
        /*005a*/ 	.short	(.L_615 - .L_614)
.L_614:
        /*005c*/ 	.word	0x00000080
        /*0060*/ 	.word	0x00000001
        /*0064*/ 	.word	0x00000001


	//----- nvinfo : EIATTR_CRS_STACK_SIZE
	.align		4
.L_615:
        /*0068*/ 	.byte	0x04, 0x1e
        /*006a*/ 	.short	(.L_617 - .L_616)
.L_616:
        /*006c*/ 	.word	0x00000000


	//----- nvinfo : EIATTR_CBANK_PARAM_SIZE
	.align		4
.L_617:
        /*0070*/ 	.byte	0x03, 0x19
        /*0072*/ 	.short	0x0018


	//----- nvinfo : EIATTR_PARAM_CBANK
	.align		4
        /*0074*/ 	.byte	0x04, 0x0a
        /*0076*/ 	.short	(.L_619 - .L_618)
	.align		4
.L_618:
        /*0078*/ 	.word	index@(.nv.constant0._ZN2at6native29vectorized_elementwise_kernelILi2EZZZNS0_16sinh_kernel_cudaERNS_18TensorIteratorBaseEENKUlvE0_clEvENKUlvE0_clEvEUlfE_St5arrayIPcLm2EEEEviT0_T1_)
        /*007c*/ 	.short	0x0380
        /*007e*/ 	.short	0x0018


	//----- nvinfo : EIATTR_SW_WAR
	.align		4
.L_619:
        /*0080*/ 	.byte	0x04, 0x36
        /*0082*/ 	.short	(.L_621 - .L_620)
.L_620:
        /*0084*/ 	.word	0x00000008
.L_621:


//--------------------- .nv.info._ZN2at6native29vectorized_elementwise_kernelILi4EZZZNS0_16sinh_kernel_cudaERNS_18TensorIteratorBaseEENKUlvE0_clEvENKUlvE0_clEvEUlfE_St5arrayIPcLm2EEEEviT0_T1_ --------------------------
	.section	.nv.info._ZN2at6native29vectorized_elementwise_kernelILi4EZZZNS0_16sinh_kernel_cudaERNS_18TensorIteratorBaseEENKUlvE0_clEvENKUlvE0_clEvEUlfE_St5arrayIPcLm2EEEEviT0_T1_,"",@"SHT_CUDA_INFO"
	.sectionflags	@""
	.align	4


	//----- nvinfo : EIATTR_CUDA_API_VERSION
	.align		4
        /*0000*/ 	.byte	0x04, 0x37
        /*0002*/ 	.short	(.L_623 - .L_622)
.L_622:
        /*0004*/ 	.word	0x00000082


	//----- nvinfo : EIATTR_KPARAM_INFO
	.align		4
.L_623:
        /*0008*/ 	.byte	0x04, 0x17
        /*000a*/ 	.short	(.L_625 - .L_624)
.L_624:
        /*000c*/ 	.word	0x00000000
        /*0010*/ 	.short	0x0002
        /*0012*/ 	.short	0x0008
        /*0014*/ 	.byte	0x00, 0xf0, 0x41, 0x00


	//----- nvinfo : EIATTR_KPARAM_INFO
	.align		4
.L_625:
        /*0018*/ 	.byte	0x04, 0x17
        /*001a*/ 	.short	(.L_627 - .L_626)
.L_626:
        /*001c*/ 	.word	0x00000000
        /*0020*/ 	.short	0x0001
        /*0022*/ 	.short	0x0004
        /*0024*/ 	.byte	0x00, 0xf0, 0x05, 0x00


	//----- nvinfo : EIATTR_KPARAM_INFO
	.align		4
.L_627:
        /*0028*/ 	.byte	0x04, 0x17
        /*002a*/ 	.short	(.L_629 - .L_628)
.L_628:
        /*002c*/ 	.word	0x00000000
        /*0030*/ 	.short	0x0000
        /*0032*/ 	.short	0x0000
        /*0034*/ 	.byte	0x00, 0xf0, 0x11, 0x00


	//----- nvinfo : EIATTR_SPARSE_MMA_MASK
	.align		4
.L_629:
        /*0038*/ 	.byte	0x03, 0x50
        /*003a*/ 	.short	0x0000


	//----- nvinfo : EIATTR_MAXREG_COUNT
	.align		4
        /*003c*/ 	.byte	0x03, 0x1b
        /*003e*/ 	.short	0x00ff


	//----- nvinfo : EIATTR_MERCURY_ISA_VERSION
	.align		4
        /*0040*/ 	.byte	0x03, 0x5f
        /*0042*/ 	.short	0x0101


	//----- nvinfo : EIATTR_VRC_CTA_INIT_COUNT
	.align		4
        /*0044*/ 	.byte	0x02, 0x4a
	.zero		1
	.zero		1


	//----- nvinfo : EIATTR_EXIT_INSTR_OFFSETS
	.align		4
        /*0048*/ 	.byte	0x04, 0x1c
        /*004a*/ 	.short	(.L_631 - .L_630)


	//   ....[0]....
.L_630:
        /*004c*/ 	.word	0x00001630


	//   ....[1]....
        /*0050*/ 	.word	0x00001680


	//   ....[2]....
        /*0054*/ 	.word	0x000022e0


	//----- nvinfo : EIATTR_MAX_THREADS
	.align		4
.L_631:
        /*0058*/ 	.byte	0x04, 0x05
        /*005a*/ 	.short	(.L_633 - .L_632)
.L_632:
        /*005c*/ 	.word	0x00000080
        /*0060*/ 	.word	0x00000001
        /*0064*/ 	.word	0x00000001


	//----- nvinfo : EIATTR_CRS_STACK_SIZE
	.align		4
.L_633:
        /*0068*/ 	.byte	0x04, 0x1e
        /*006a*/ 	.short	(.L_635 - .L_634)
.L_634:
        /*006c*/ 	.word	0x00000000


	//----- nvinfo : EIATTR_CBANK_PARAM_SIZE
	.align		4
.L_635:
        /*0070*/ 	.byte	0x03, 0x19
        /*0072*/ 	.short	0x0018


	//----- nvinfo : EIATTR_PARAM_CBANK
	.align		4
        /*0074*/ 	.byte	0x04, 0x0a
        /*0076*/ 	.short	(.L_637 - .L_636)
	.align		4
.L_636:
        /*0078*/ 	.word	index@(.nv.constant0._ZN2at6native29vectorized_elementwise_kernelILi4EZZZNS0_16sinh_kernel_cudaERNS_18TensorIteratorBaseEENKUlvE0_clEvENKUlvE0_clEvEUlfE_St5arrayIPcLm2EEEEviT0_T1_)
        /*007c*/ 	.short	0x0380
        /*007e*/ 	.short	0x0018


	//----- nvinfo : EIATTR_SW_WAR
	.align		4
.L_637:
        /*0080*/ 	.byte	0x04, 0x36
        /*0082*/ 	.short	(.L_639 - .L_638)
.L_638:
        /*0084*/ 	.word	0x00000008
.L_639:


//--------------------- .nv.info._ZN2at6native29vectorized_elementwise_kernelILi8EZZZNS0_16sinh_kernel_cudaERNS_18TensorIteratorBaseEENKUlvE0_clEvENKUlvE0_clEvEUlfE_St5arrayIPcLm2EEEEviT0_T1_ --------------------------
	.section	.nv.info._ZN2at6native29vectorized_elementwise_kernelILi8EZZZNS0_16sinh_kernel_cudaERNS_18TensorIteratorBaseEENKUlvE0_clEvENKUlvE0_clEvEUlfE_St5arrayIPcLm2EEEEviT0_T1_,"",@"SHT_CUDA_INFO"
	.sectionflags	@""
	.align	4


	//----- nvinfo : EIATTR_CUDA_API_VERSION
	.align		4
        /*0000*/ 	.byte	0x04, 0x37
        /*0002*/ 	.short	(.L_641 - .L_640)
.L_640:
        /*0004*/ 	.word	0x00000082


	//----- nvinfo : EIATTR_KPARAM_INFO
	.align		4
.L_641:
        /*0008*/ 	.byte	0x04, 0x17
        /*000a*/ 	.short	(.L_643 - .L_642)
.L_642:
        /*000c*/ 	.word	0x00000000
        /*0010*/ 	.short	0x0002
        /*0012*/ 	.short	0x0008
        /*0014*/ 	.byte	0x00, 0xf0, 0x41, 0x00


	//----- nvinfo : EIATTR_KPARAM_INFO
	.align		4
.L_643:
        /*0018*/ 	.byte	0x04, 0x17
        /*001a*/ 	.short	(.L_645 - .L_644)
.L_644:
        /*001c*/ 	.word	0x00000000
        /*0020*/ 	.short	0x0001
        /*0022*/ 	.short	0x0004
        /*0024*/ 	.byte	0x00, 0xf0, 0x05, 0x00


	//----- nvinfo : EIATTR_KPARAM_INFO
	.align		4
.L_645:
        /*0028*/ 	.byte	0x04, 0x17
        /*002a*/ 	.short	(.L_647 - .L_646)
.L_646:
        /*002c*/ 	.word	0x00000000
        /*0030*/ 	.short	0x0000
        /*0032*/ 	.short	0x0000
        /*0034*/ 	.byte	0x00, 0xf0, 0x11, 0x00


	//----- nvinfo : EIATTR_SPARSE_MMA_MASK
	.align		4
.L_647:
        /*0038*/ 	.byte	0x03, 0x50
        /*003a*/ 	.short	0x0000


	//----- nvinfo : EIATTR_MAXREG_COUNT
	.align		4
        /*003c*/ 	.byte	0x03, 0x1b
        /*003e*/ 	.short	0x00ff


	//----- nvinfo : EIATTR_MERCURY_ISA_VERSION
	.align		4
        /*0040*/ 	.byte	0x03, 0x5f
        /*0042*/ 	.short	0x0101


	//----- nvinfo : EIATTR_VRC_CTA_INIT_COUNT
	.align		4
        /*0044*/ 	.byte	0x02, 0x4a
	.zero		1
	.zero		1


	//----- nvinfo : EIATTR_EXIT_INSTR_OFFSETS
	.align		4
        /*0048*/ 	.byte	0x04, 0x1c
        /*004a*/ 	.short	(.L_649 - .L_648)


	//   ....[0]....
.L_648:
        /*004c*/ 	.word	0x00001630


	//   ....[1]....
        /*0050*/ 	.word	0x00001680


	//   ....[2]....
        /*0054*/ 	.word	0x000022c0


	//----- nvinfo : EIATTR_MAX_THREADS
	.align		4
.L_649:
        /*0058*/ 	.byte	0x04, 0x05
        /*005a*/ 	.short	(.L_651 - .L_650)
.L_650:
        /*005c*/ 	.word	0x00000080
        /*0060*/ 	.word	0x00000001
        /*0064*/ 	.word	0x00000001


	//----- nvinfo : EIATTR_CRS_STACK_SIZE
	.align		4
.L_651:
        /*0068*/ 	.byte	0x04, 0x1e
        /*006a*/ 	.short	(.L_653 - .L_652)
.L_652:
        /*006c*/ 	.word	0x00000000


	//----- nvinfo : EIATTR_CBANK_PARAM_SIZE
	.align		4
.L_653:
        /*0070*/ 	.byte	0x03, 0x19
        /*0072*/ 	.short	0x0018


	//----- nvinfo : EIATTR_PARAM_CBANK
	.align		4
        /*0074*/ 	.byte	0x04, 0x0a
        /*0076*/ 	.short	(.L_655 - .L_654)
	.align		4
.L_654:
        /*0078*/ 	.word	index@(.nv.constant0._ZN2at6native29vectorized_elementwise_kernelILi8EZZZNS0_16sinh_kernel_cudaERNS_18TensorIteratorBaseEENKUlvE0_clEvENKUlvE0_clEvEUlfE_St5arrayIPcLm2EEEEviT0_T1_)
        /*007c*/ 	.short	0x0380
        /*007e*/ 	.short	0x0018


	//----- nvinfo : EIATTR_SW_WAR
	.align		4
.L_655:
        /*0080*/ 	.byte	0x04, 0x36
        /*0082*/ 	.short	(.L_657 - .L_656)
.L_656:
        /*0084*/ 	.word	0x00000008
.L_657:


//--------------------- .nv.info._ZN2at6native18elementwise_kernelILi128ELi4EZNS0_15gpu_kernel_implIZZZNS0_16sinh_kernel_cudaERNS_18TensorIteratorBaseEENKUlvE0_clEvENKUlvE_clEvEUldE_EEvS4_RKT_EUliE_EEviT1_ --------------------------
	.section	.nv.info._ZN2at6native18elementwise_kernelILi128ELi4EZNS0_15gpu_kernel_implIZZZNS0_16sinh_kernel_cudaERNS_18TensorIteratorBaseEENKUlvE0_clEvENKUlvE_clEvEUldE_EEvS4_RKT_EUliE_EEviT1_,"",@"SHT_CUDA_INFO"
	.sectionflags	@""
	.align	4


	//----- nvinfo : EIATTR_CUDA_API_VERSION
	.align		4
        /*0000*/ 	.byte	0x04, 0x37
        /*0002*/ 	.short	(.L_659 - .L_658)
.L_658:
        /*0004*/ 	.word	0x00000082


	//----- nvinfo : EIATTR_KPARAM_INFO
	.align		4
.L_659:
        /*0008*/ 	.byte	0x04, 0x17
        /*000a*/ 	.short	(.L_661 - .L_660)
.L_660:
        /*000c*/ 	.word	0x00000000
        /*0010*/ 	.short	0x0001
        /*0012*/ 	.short	0x0008
        /*0014*/ 	.byte	0x00, 0xf0, 0x61, 0x08


	//----- nvinfo : EIATTR_KPARAM_INFO
	.align		4
.L_661:
        /*0018*/ 	.byte	0x04, 0x17
        /*001a*/ 	.short	(.L_663 - .L_662)
.L_662:
        /*001c*/ 	.word	0x00000000
        /*0020*/ 	.short	0x0000
        /*0022*/ 	.short	0x0000
        /*0024*/ 	.byte	0x00, 0xf0, 0x11, 0x00


	//----- nvinfo : EIATTR_SPARSE_MMA_MASK
	.align		4
.L_663:
        /*0028*/ 	.byte	0x03, 0x50
        /*002a*/ 	.short	0x0000


	//----- nvinfo : EIATTR_MAXREG_COUNT
	.align		4
        /*002c*/ 	.byte	0x03, 0x1b
        /*002e*/ 	.short	0x0080


	//----- nvinfo : EIATTR_EXTERNS
	.align		4
        /*0030*/ 	.byte	0x04, 0x0f
        /*0032*/ 	.short	(.L_665 - .L_664)


	//   ....[0]....
	.align		4
.L_664:
        /*0034*/ 	.word	index@(__assertfail)


	//----- nvinfo : EIATTR_MERCURY_ISA_VERSION
	.align		4
.L_665:
        /*0038*/ 	.byte	0x03, 0x5f
        /*003a*/ 	.short	0x0101


	//----- nvinfo : EIATTR_VRC_CTA_INIT_COUNT
	.align		4
        /*003c*/ 	.byte	0x02, 0x4a
	.zero		1
	.zero		1


	//----- nvinfo : EIATTR_SYSCALL_OFFSETS
	.align		4
        /*0040*/ 	.byte	0x04, 0x46
        /*0042*/ 	.short	(.L_667 - .L_666)


	//   ....[0]....
.L_666:
        /*0044*/ 	.word	0x00002190


	//   ....[1]....
        /*0048*/ 	.word	0x000039b0


	//   ....[2]....
        /*004c*/ 	.word	0x00005d10


	//   ....[3]....
        /*0050*/ 	.word	0x000072b0


	//   ....[4]....
        /*0054*/ 	.word	0x000097c0


	//   ....[5]....
        /*0058*/ 	.word	0x0000ad60


	//   ....[6]....
        /*005c*/ 	.word	0x0000d270


	//   ....[7]....
        /*0060*/ 	.word	0x0000e7e0


	//----- nvinfo : EIATTR_EXIT_INSTR_OFFSETS
	.align		4
.L_667:
        /*0064*/ 	.byte	0x04, 0x1c
        /*0066*/ 	.short	(.L_669 - .L_668)


	//   ....[0]....
.L_668:
        /*0068*/ 	.word	0x0000b100


	//   ....[1]....
        /*006c*/ 	.word	0x0000db70


	//   ....[2]....
        /*0070*/ 	.word	0x0000dbb0


	//   ....[3]....
        /*0074*/ 	.word	0x0000dc40


	//   ....[4]....
        /*0078*/ 	.word	0x0000dc70


	//   ....[5]....
        /*007c*/ 	.word	0x0000dca0


	//   ....[6]....
        /*0080*/ 	.word	0x0000dd70


	//   ....[7]....
        /*0084*/ 	.word	0x0000ddf0


	//   ....[8]....
        /*0088*/ 	.word	0x0000ded0


	//   ....[9]....
        /*008c*/ 	.word	0x0000df60


	//   ....[10]....
        /*0090*/ 	.word	0x0000df80


	//   ....[11]....
        /*0094*/ 	.word	0x0000e050


	//   ....[12]....
        /*0098*/ 	.word	0x0000e200


	//   ....[13]....
        /*009c*/ 	.word	0x0000e3b0


	//   ....[14]....
        /*00a0*/ 	.word	0x0000e550


	//   ....[15]....
        /*00a4*/ 	.word	0x0000e580


	//   ....[16]....
        /*00a8*/ 	.word	0x0000e5b0


	//   ....[17]....
        /*00ac*/ 	.word	0x0000e650


	//   ....[18]....
        /*00b0*/ 	.word	0x0000e680


	//   ....[19]....
        /*00b4*/ 	.word	0x0000e7f0


	//   ....[20]....
        /*00b8*/ 	.word	0x0000e940


	//   ....[21]....
        /*00bc*/ 	.word	0x0000eac0


	//   ....[22]....
        /*00c0*/ 	.word	0x0000eb40


	//----- nvinfo : EIATTR_MAX_THREADS
	.align		4
.L_669:
        /*00c4*/ 	.byte	0x04, 0x05
        /*00c6*/ 	.short	(.L_671 - .L_670)
.L_670:
        /*00c8*/ 	.word	0x00000080
        /*00cc*/ 	.word	0x00000001
        /*00d0*/ 	.word	0x00000001


	//----- nvinfo : EIATTR_CRS_STACK_SIZE
	.align		4
.L_671:
        /*00d4*/ 	.byte	0x04, 0x1e
        /*00d6*/ 	.short	(.L_673 - .L_672)
.L_672:
        /*00d8*/ 	.word	0x00000000


	//----- nvinfo : EIATTR_CBANK_PARAM_SIZE
	.align		4
.L_673:
        /*00dc*/ 	.byte	0x03, 0x19
        /*00de*/ 	.short	0x0220


	//----- nvinfo : EIATTR_PARAM_CBANK
	.align		4
        /*00e0*/ 	.byte	0x04, 0x0a
        /*00e2*/ 	.short	(.L_675 - .L_674)
	.align		4
.L_674:
        /*00e4*/ 	.word	index@(.nv.constant0._ZN2at6native18elementwise_kernelILi128ELi4EZNS0_15gpu_kernel_implIZZZNS0_16sinh_kernel_cudaERNS_18TensorIteratorBaseEENKUlvE0_clEvENKUlvE_clEvEUldE_EEvS4_RKT_EUliE_EEviT1_)
        /*00e8*/ 	.short	0x0380
        /*00ea*/ 	.short	0x0220


	//----- nvinfo : EIATTR_SW_WAR
	.align		4
.L_675:
        /*00ec*/ 	.byte	0x04, 0x36
        /*00ee*/ 	.short	(.L_677 - .L_676)
.L_676:
        /*00f0*/ 	.word	0x00000008
.L_677:


//--------------------- .nv.info._ZN2at6native27unrolled_elementwise_kernelIZZZNS0_16sinh_kernel_cudaERNS_18TensorIteratorBaseEENKUlvE0_clEvENKUlvE_clEvEUldE_St5arrayIPcLm2EELi4E23TrivialOffsetCalculatorILi1EjESB_NS0_6memory12LoadWithCastILi1EEENSC_13StoreWithCastILi1EEEEEviT_T0_T2_T3_T4_T5_ --------------------------
	.section	.nv.info._ZN2at6native27unrolled_elementwise_kernelIZZZNS0_16sinh_kernel_cudaERNS_18TensorIteratorBaseEENKUlvE0_clEvENKUlvE_clEvEUldE_St5arrayIPcLm2EELi4E23TrivialOffsetCalculatorILi1EjESB_NS0_6memory12LoadWithCastILi1EEENSC_13StoreWithCastILi1EEEEEviT_T0_T2_T3_T4_T5_,"",@"SHT_CUDA_INFO"
	.sectionflags	@""
	.align	4


	//----- nvinfo : EIATTR_CUDA_API_VERSION
	.align		4
        /*0000*/ 	.byte	0x04, 0x37
        /*0002*/ 	.short	(.L_679 - .L_678)
.L_678:
        /*0004*/ 	.word	0x00000082


	//----- nvinfo : EIATTR_KPARAM_INFO
	.align		4
.L_679:
        /*0008*/ 	.byte	0x04, 0x17
        /*000a*/ 	.short	(.L_681 - .L_680)
.L_680:
        /*000c*/ 	.word	0x00000000
        /*0010*/ 	.short	0x0006
        /*0012*/ 	.short	0x0024
        /*0014*/ 	.byte	0x00, 0xf0, 0x21, 0x00


	//----- nvinfo : EIATTR_KPARAM_INFO
	.align		4
.L_681:
        /*0018*/ 	.byte	0x04, 0x17
        /*001a*/ 	.short	(.L_683 - .L_682)
.L_682:
        /*001c*/ 	.word	0x00000000
        /*0020*/ 	.short	0x0005
        /*0022*/ 	.short	0x001c
        /*0024*/ 	.byte	0x00, 0xf0, 0x21, 0x00


	//----- nvinfo : EIATTR_KPARAM_INFO
	.align		4
.L_683:
        /*0028*/ 	.byte	0x04, 0x17
        /*002a*/ 	.short	(.L_685 - .L_684)
.L_684:
        /*002c*/ 	.word	0x00000000
        /*0030*/ 	.short	0x0004
        /*0032*/ 	.short	0x0019
        /*0034*/ 	.byte	0x00, 0xf0, 0x05, 0x00


	//----- nvinfo : EIATTR_KPARAM_INFO
	.align		4
.L_685:
        /*0038*/ 	.byte	0x04, 0x17
        /*003a*/ 	.short	(.L_687 - .L_686)
.L_686:
        /*003c*/ 	.word	0x00000000
        /*0040*/ 	.short	0x0003
        /*0042*/ 	.short	0x0018
        /*0044*/ 	.byte	0x00, 0xf0, 0x05, 0x00


	//----- nvinfo : EIATTR_KPARAM_INFO
	.align		4
.L_687:
        /*0048*/ 	.byte	0x04, 0x17
        /*004a*/ 	.short	(.L_689 - .L_688)
.L_688:
        /*004c*/ 	.word	0x00000000
        /*0050*/ 	.short	0x0002
        /*0052*/ 	.short	0x0008
        /*0054*/ 	.byte	0x00, 0xf0, 0x41, 0x00


	//----- nvinfo : EIATTR_KPARAM_INFO
	.align		4
.L_689:
        /*0058*/ 	.byte	0x04, 0x17
        /*005a*/ 	.short	(.L_691 - .L_690)
.L_690:
        /*005c*/ 	.word	0x00000000
        /*0060*/ 	.short	0x0001
        /*0062*/ 	.short	0x0004
        /*0064*/ 	.byte	0x00, 0xf0, 0x05, 0x00


	//----- nvinfo : EIATTR_KPARAM_INFO
	.align		4
.L_691:
        /*0068*/ 	.byte	0x04, 0x17
        /*006a*/ 	.short	(.L_693 - .L_692)
.L_692:
        /*006c*/ 	.word	0x00000000
        /*0070*/ 	.short	0x0000
        /*0072*/ 	.short	0x0000
        /*0074*/ 	.byte	0x00, 0xf0, 0x11, 0x00


	//----- nvinfo : EIATTR_SPARSE_MMA_MASK
	.align		4
.L_693:
        /*0078*/ 	.byte	0x03, 0x50
        /*007a*/ 	.short	0x0000


	//----- nvinfo : EIATTR_MAXREG_COUNT
	.align		4
        /*007c*/ 	.byte	0x03, 0x1b
        /*007e*/ 	.short	0x00ff


	//----- nvinfo : EIATTR_EXTERNS
	.align		4
        /*0080*/ 	.byte	0x04, 0x0f
        /*0082*/ 	.short	(.L_695 - .L_694)


	//   ....[0]....
	.align		4
.L_694:
        /*0084*/ 	.word	index@(__assertfail)


	//----- nvinfo : EIATTR_MERCURY_ISA_VERSION
	.align		4
.L_695:
        /*0088*/ 	.byte	0x03, 0x5f
        /*008a*/ 	.short	0x0101


	//----- nvinfo : EIATTR_VRC_CTA_INIT_COUNT
	.align		4
        /*008c*/ 	.byte	0x02, 0x4a
	.zero		1
	.zero		1


	//----- nvinfo : EIATTR_SYSCALL_OFFSETS
	.align		4
        /*0090*/ 	.byte	0x04, 0x46
        /*0092*/ 	.short	(.L_697 - .L_696)


	//   ....[0]....
.L_696:
        /*0094*/ 	.word	0x00000e90


	//   ....[1]....
        /*0098*/ 	.word	0x00001ed0


	//   ....[2]....
        /*009c*/ 	.word	0x00002e50


	//   ....[3]....
        /*00a0*/ 	.word	0x00003da0


	//   ....[4]....
        /*00a4*/ 	.word	0x00006e60


	//   ....[5]....
        /*00a8*/ 	.word	0x00007e30


	//   ....[6]....
        /*00ac*/ 	.word	0x00008f90


	//   ....[7]....
        /*00b0*/ 	.word	0x0000a0d0


	//----- nvinfo : EIATTR_EXIT_INSTR_OFFSETS
	.align		4
.L_697:
        /*00b4*/ 	.byte	0x04, 0x1c
        /*00b6*/ 	.short	(.L_699 - .L_698)


	//   ....[0]....
.L_698:
        /*00b8*/ 	.word	0x00009320


	//   ....[1]....
        /*00bc*/ 	.word	0x00009460


	//   ....[2]....
        /*00c0*/ 	.word	0x000094a0


	//   ....[3]....
        /*00c4*/ 	.word	0x00009530


	//   ....[4]....
        /*00c8*/ 	.word	0x00009560


	//   ....[5]....
        /*00cc*/ 	.word	0x00009590


	//   ....[6]....
        /*00d0*/ 	.word	0x00009660


	//   ....[7]....
        /*00d4*/ 	.word	0x000096e0


	//   ....[8]....
        /*00d8*/ 	.word	0x000097c0


	//   ....[9]....
        /*00dc*/ 	.word	0x00009850


	//   ....[10]....
        /*00e0*/ 	.word	0x00009870


	//   ....[11]....
        /*00e4*/ 	.word	0x00009940


	//   ....[12]....
        /*00e8*/ 	.word	0x00009af0


	//   ....[13]....
        /*00ec*/ 	.word	0x00009ca0


	//   ....[14]....
        /*00f0*/ 	.word	0x00009e40


	//   ....[15]....
        /*00f4*/ 	.word	0x00009e70


	//   ....[16]....
        /*00f8*/ 	.word	0x00009ea0


	//   ....[17]....
        /*00fc*/ 	.word	0x00009f40


	//   ....[18]....
        /*0100*/ 	.word	0x00009f70


	//   ....[19]....
        /*0104*/ 	.word	0x0000a0e0


	//   ....[20]....
        /*0108*/ 	.word	0x0000a230


	//   ....[21]....
        /*010c*/ 	.word	0x0000a3b0


	//   ....[22]....
        /*0110*/ 	.word	0x0000a430


	//----- nvinfo : EIATTR_MAX_THREADS
	.align		4
.L_699:
        /*0114*/ 	.byte	0x04, 0x05
        /*0116*/ 	.short	(.L_701 - .L_700)
.L_700:
        /*0118*/ 	.word	0x00000080
        /*011c*/ 	.word	0x00000001
        /*0120*/ 	.word	0x00000001


	//----- nvinfo : EIATTR_CRS_STACK_SIZE
	.align		4
.L_701:
        /*0124*/ 	.byte	0x04, 0x1e
        /*0126*/ 	.short	(.L_703 - .L_702)
.L_702:
        /*0128*/ 	.word	0x00000000


	//----- nvinfo : EIATTR_CBANK_PARAM_SIZE
	.align		4
.L_703:
        /*012c*/ 	.byte	0x03, 0x19
        /*012e*/ 	.short	0x002c


	//----- nvinfo : EIATTR_PARAM_CBANK
	.align		4
        /*0130*/ 	.byte	0x04, 0x0a
        /*0132*/ 	.short	(.L_705 - .L_704)
	.align		4
.L_704:
        /*0134*/ 	.word	index@(.nv.constant0._ZN2at6native27unrolled_elementwise_kernelIZZZNS0_16sinh_kernel_cudaERNS_18TensorIteratorBaseEENKUlvE0_clEvENKUlvE_clEvEUldE_St5arrayIPcLm2EELi4E23TrivialOffsetCalculatorILi1EjESB_NS0_6memory12LoadWithCastILi1EEENSC_13StoreWithCastILi1EEEEEviT_T0_T2_T3_T4_T5_)
        /*0138*/ 	.short	0x0380
        /*013a*/ 	.short	0x002c


	//----- nvinfo : EIATTR_SW_WAR
	.align		4
.L_705:
        /*013c*/ 	.byte	0x04, 0x36
        /*013e*/ 	.short	(.L_707 - .L_706)
.L_706:
        /*0140*/ 	.word	0x00000008
.L_707:


//--------------------- .nv.info._ZN2at6native18elementwise_kernelILi128ELi2EZNS0_22gpu_kernel_impl_nocastIZZZNS0_16sinh_kernel_cudaERNS_18TensorIteratorBaseEENKUlvE0_clEvENKUlvE_clEvEUldE_EEvS4_RKT_EUliE_EEviT1_ --------------------------
	.section	.nv.info._ZN2at6native18elementwise_kernelILi128ELi2EZNS0_22gpu_kernel_impl_nocastIZZZNS0_16sinh_kernel_cudaERNS_18TensorIteratorBaseEENKUlvE0_clEvENKUlvE_clEvEUldE_EEvS4_RKT_EUliE_EEviT1_,"",@"SHT_CUDA_INFO"
	.sectionflags	@""
	.align	4


	//----- nvinfo : EIATTR_CUDA_API_VERSION
	.align		4
        /*0000*/ 	.byte	0x04, 0x37
        /*0002*/ 	.short	(.L_709 - .L_708)
.L_708:
        /*0004*/ 	.word	0x00000082


	//----- nvinfo : EIATTR_KPARAM_INFO
	.align		4
.L_709:
        /*0008*/ 	.byte	0x04, 0x17
        /*000a*/ 	.short	(.L_711 - .L_710)
.L_710:
        /*000c*/ 	.word	0x00000000
        /*0010*/ 	.short	0x0001
        /*0012*/ 	.short	0x0008
        /*0014*/ 	.byte	0x00, 0xf0, 0x61, 0x08


	//----- nvinfo : EIATTR_KPARAM_INFO
	.align		4
.L_711:
        /*0018*/ 	.byte	0x04, 0x17
        /*001a*/ 	.short	(.L_713 - .L_712)
.L_712:
        /*001c*/ 	.word	0x00000000
        /*0020*/ 	.short	0x0000
        /*0022*/ 	.short	0x0000
        /*0024*/ 	.byte	0x00, 0xf0, 0x11, 0x00


	//----- nvinfo : EIATTR_SPARSE_MMA_MASK
	.align		4
.L_713:
        /*0028*/ 	.byte	0x03, 0x50
        /*002a*/ 	.short	0x0000


	//----- nvinfo : EIATTR_MAXREG_COUNT
	.align		4
        /*002c*/ 	.byte	0x03, 0x1b
        /*002e*/ 	.short	0x0080


	//----- nvinfo : EIATTR_MERCURY_ISA_VERSION
	.align		4
        /*0030*/ 	.byte	0x03, 0x5f
        /*0032*/ 	.short	0x0101


	//----- nvinfo : EIATTR_VRC_CTA_INIT_COUNT
	.align		4
        /*0034*/ 	.byte	0x02, 0x4a
	.zero		1
	.zero		1


	//----- nvinfo : EIATTR_EXIT_INSTR_OFFSETS
	.align		4
        /*0038*/ 	.byte	0x04, 0x1c
        /*003a*/ 	.short	(.L_715 - .L_714)


	//   ....[0]....
.L_714:
        /*003c*/ 	.word	0x000008b0


	//   ....[1]....
        /*0040*/ 	.word	0x00001060


	//   ....[2]....
        /*0044*/ 	.word	0x00002be0


	//   ....[3]....
        /*0048*/ 	.word	0x000046a0


	//----- nvinfo : EIATTR_MAX_THREADS
	.align		4
.L_715:
        /*004c*/ 	.byte	0x04, 0x05
        /*004e*/ 	.short	(.L_717 - .L_716)
.L_716:
        /*0050*/ 	.word	0x00000080
        /*0054*/ 	.word	0x00000001
        /*0058*/ 	.word	0x00000001


	//----- nvinfo : EIATTR_CRS_STACK_SIZE
	.align		4
.L_717:
        /*005c*/ 	.byte	0x04, 0x1e
        /*005e*/ 	.short	(.L_719 - .L_718)
.L_718:
        /*0060*/ 	.word	0x00000000


	//----- nvinfo : EIATTR_CBANK_PARAM_SIZE
	.align		4
.L_719:
        /*0064*/ 	.byte	0x03, 0x19
        /*0066*/ 	.short	0x0220


	//----- nvinfo : EIATTR_PARAM_CBANK
	.align		4
        /*0068*/ 	.byte	0x04, 0x0a
        /*006a*/ 	.short	(.L_721 - .L_720)
	.align		4
.L_720:
        /*006c*/ 	.word	index@(.nv.constant0._ZN2at6native18elementwise_kernelILi128ELi2EZNS0_22gpu_kernel_impl_nocastIZZZNS0_16sinh_kernel_cudaERNS_18TensorIteratorBaseEENKUlvE0_clEvENKUlvE_clEvEUldE_EEvS4_RKT_EUliE_EEviT1_)
        /*0070*/ 	.short	0x0380
        /*0072*/ 	.short	0x0220


	//----- nvinfo : EIATTR_SW_WAR
	.align		4
.L_721:
        /*0074*/ 	.byte	0x04, 0x36
        /*0076*/ 	.short	(.L_723 - .L_722)
.L_722:
        /*0078*/ 	.word	0x00000008
.L_723:


//--------------------- .nv.info._ZN2at6native27unrolled_elementwise_kernelIZZZNS0_16sinh_kernel_cudaERNS_18TensorIteratorBaseEENKUlvE0_clEvENKUlvE_clEvEUldE_St5arrayIPcLm2EELi4E23TrivialOffsetCalculatorILi1EjESB_NS0_6memory15LoadWithoutCastENSC_16StoreWithoutCastEEEviT_T0_T2_T3_T4_T5_ --------------------------
	.section	.nv.info._ZN2at6native27unrolled_elementwise_kernelIZZZNS0_16sinh_kernel_cudaERNS_18TensorIteratorBaseEENKUlvE0_clEvENKUlvE_clEvEUldE_St5arrayIPcLm2EELi4E23TrivialOffsetCalculatorILi1EjESB_NS0_6memory15LoadWithoutCastENSC_16StoreWithoutCastEEEviT_T0_T2_T3_T4_T5_,"",@"SHT_CUDA_INFO"
	.sectionflags	@""
	.align	4


	//----- nvinfo : EIATTR_CUDA_API_VERSION
	.align		4
        /*0000*/ 	.byte	0x04, 0x37
        /*0002*/ 	.short	(.L_725 - .L_724)
.L_724:
        /*0004*/ 	.word	0x00000082


	//----- nvinfo : EIATTR_KPARAM_INFO
	.align		4
.L_725:
        /*0008*/ 	.byte	0x04, 0x17
        /*000a*/ 	.short	(.L_727 - .L_726)
.L_726:
        /*000c*/ 	.word	0x00000000
        /*0010*/ 	.short	0x0006
        /*0012*/ 	.short	0x001b
        /*0014*/ 	.byte	0x00, 0xf0, 0x05, 0x00


	//----- nvinfo : EIATTR_KPARAM_INFO
	.align		4
.L_727:
        /*0018*/ 	.byte	0x04, 0x17
        /*001a*/ 	.short	(.L_729 - .L_728)
.L_728:
        /*001c*/ 	.word	0x00000000
        /*0020*/ 	.short	0x0005
        /*0022*/ 	.short	0x001a
        /*0024*/ 	.byte	0x00, 0xf0, 0x05, 0x00


	//----- nvinfo : EIATTR_KPARAM_INFO
	.align		4
.L_729:
        /*0028*/ 	.byte	0x04, 0x17
        /*002a*/ 	.short	(.L_731 - .L_730)
.L_730:
        /*002c*/ 	.word	0x00000000
        /*0030*/ 	.short	0x0004
        /*0032*/ 	.short	0x0019
        /*0034*/ 	.byte	0x00, 0xf0, 0x05, 0x00


	//----- nvinfo : EIATTR_KPARAM_INFO
	.align		4
.L_731:
        /*0038*/ 	.byte	0x04, 0x17
        /*003a*/ 	.short	(.L_733 - .L_732)
.L_732:
        /*003c*/ 	.word	0x00000000
        /*0040*/ 	.short	0x0003
        /*0042*/ 	.short	0x0018
        /*0044*/ 	.byte	0x00, 0xf0, 0x05, 0x00


	//----- nvinfo : EIATTR_KPARAM_INFO
	.align		4
.L_733:
        /*0048*/ 	.byte	0x04, 0x17
        /*004a*/ 	.short	(.L_735 - .L_734)
.L_734:
        /*004c*/ 	.word	0x00000000
        /*0050*/ 	.short	0x0002
        /*0052*/ 	.short	0x0008
        /*0054*/ 	.byte	0x00, 0xf0, 0x41, 0x00


	//----- nvinfo : EIATTR_KPARAM_INFO
	.align		4
.L_735:
        /*0058*/ 	.byte	0x04, 0x17
        /*005a*/ 	.short	(.L_737 - .L_736)
.L_736:
        /*005c*/ 	.word	0x00000000
        /*0060*/ 	.short	0x0001
        /*0062*/ 	.short	0x0004
        /*0064*/ 	.byte	0x00, 0xf0, 0x05, 0x00


	//----- nvinfo : EIATTR_KPARAM_INFO
	.align		4
.L_737:
        /*0068*/ 	.byte	0x04, 0x17
        /*006a*/ 	.short	(.L_739 - .L_738)
.L_738:
        /*006c*/ 	.word	0x00000000
        /*0070*/ 	.short	0x0000
        /*0072*/ 	.short	0x0000
        /*0074*/ 	.byte	0x00, 0xf0, 0x11, 0x00


	//----- nvinfo : EIATTR_SPARSE_MMA_MASK
	.align		4
.L_739:
        /*0078*/ 	.byte	0x03, 0x50
        /*007a*/ 	.short	0x0000


	//----- nvinfo : EIATTR_MAXREG_COUNT
	.align		4
        /*007c*/ 	.byte	0x03, 0x1b
        /*007e*/ 	.short	0x00ff


	//----- nvinfo : EIATTR_MERCURY_ISA_VERSION
	.align		4
        /*0080*/ 	.byte	0x03, 0x5f
        /*0082*/ 	.short	0x0101


	//----- nvinfo : EIATTR_VRC_CTA_INIT_COUNT
	.align		4
        /*0084*/ 	.byte	0x02, 0x4a
	.zero		1
	.zero		1


	//----- nvinfo : EIATTR_EXIT_INSTR_OFFSETS
	.align		4
        /*0088*/ 	.byte	0x04, 0x1c
        /*008a*/ 	.short	(.L_741 - .L_740)


	//   ....[0]....
.L_740:
        /*008c*/ 	.word	0x000023a0


	//   ....[1]....
        /*0090*/ 	.word	0x000023f0


	//----- nvinfo : EIATTR_MAX_THREADS
	.align		4
.L_741:
        /*0094*/ 	.byte	0x04, 0x05
        /*0096*/ 	.short	(.L_743 - .L_742)
.L_742:
        /*0098*/ 	.word	0x00000080
        /*009c*/ 	.word	0x00000001
        /*00a0*/ 	.word	0x00000001


	//----- nvinfo : EIATTR_CRS_STACK_SIZE
	.align		4
.L_743:
        /*00a4*/ 	.byte	0x04, 0x1e
        /*00a6*/ 	.short	(.L_745 - .L_744)
.L_744:
        /*00a8*/ 	.word	0x00000000


	//----- nvinfo : EIATTR_CBANK_PARAM_SIZE
	.align		4
.L_745:
        /*00ac*/ 	.byte	0x03, 0x19
        /*00ae*/ 	.short	0x001c


	//----- nvinfo : EIATTR_PARAM_CBANK
	.align		4
        /*00b0*/ 	.byte	0x04, 0x0a
        /*00b2*/ 	.short	(.L_747 - .L_746)
	.align		4
.L_746:
        /*00b4*/ 	.word	index@(.nv.constant0._ZN2at6native27unrolled_elementwise_kernelIZZZNS0_16sinh_kernel_cudaERNS_18TensorIteratorBaseEENKUlvE0_clEvENKUlvE_clEvEUldE_St5arrayIPcLm2EELi4E23TrivialOffsetCalculatorILi1EjESB_NS0_6memory15LoadWithoutCastENSC_16StoreWithoutCastEEEviT_T0_T2_T3_T4_T5_)
        /*00b8*/ 	.short	0x0380
        /*00ba*/ 	.short	0x001c


	//----- nvinfo : EIATTR_SW_WAR
	.align		4
.L_747:
        /*00bc*/ 	.byte	0x04, 0x36
        /*00be*/ 	.short	(.L_749 - .L_748)
.L_748:
        /*00c0*/ 	.word	0x00000008
.L_749:


//--------------------- .nv.info._ZN2at6native29vectorized_elementwise_kernelILi2EZZZNS0_16sinh_kernel_cudaERNS_18TensorIteratorBaseEENKUlvE0_clEvENKUlvE_clEvEUldE_St5arrayIPcLm2EEEEviT0_T1_ --------------------------
	.section	.nv.info._ZN2at6native29vectorized_elementwise_kernelILi2EZZZNS0_16sinh_kernel_cudaERNS_18TensorIteratorBaseEENKUlvE0_clEvENKUlvE_clEvEUldE_St5arrayIPcLm2EEEEviT0_T1_,"",@"SHT_CUDA_INFO"
	.sectionflags	@""
	.align	4


	//----- nvinfo : EIATTR_CUDA_API_VERSION
	.align		4
        /*0000*/ 	.byte	0x04, 0x37
        /*0002*/ 	.short	(.L_751 - .L_750)
.L_750:
        /*0004*/ 	.word	0x00000082


	//----- nvinfo : EIATTR_KPARAM_INFO
	.align		4
.L_751:
        /*0008*/ 	.byte	0x04, 0x17
        /*000a*/ 	.short	(.L_753 - .L_752)
.L_752:
        /*000c*/ 	.word	0x00000000
        /*0010*/ 	.short	0x0002
        /*0012*/ 	.short	0x0008
        /*0014*/ 	.byte	0x00, 0xf0, 0x41, 0x00


	//----- nvinfo : EIATTR_KPARAM_INFO
	.align		4
.L_753:
        /*0018*/ 	.byte	0x04, 0x17
        /*001a*/ 	.short	(.L_755 - .L_754)
.L_754:
        /*001c*/ 	.word	0x00000000
        /*0020*/ 	.short	0x0001
        /*0022*/ 	.short	0x0004
        /*0024*/ 	.byte	0x00, 0xf0, 0x05, 0x00


	//----- nvinfo : EIATTR_KPARAM_INFO
	.align		4
.L_755:
        /*0028*/ 	.byte	0x04, 0x17
        /*002a*/ 	.short	(.L_757 - .L_756)
.L_756:
        /*002c*/ 	.word	0x00000000
        /*0030*/ 	.short	0x0000
        /*0032*/ 	.short	0x0000
        /*0034*/ 	.byte	0x00, 0xf0, 0x11, 0x00


	//----- nvinfo : EIATTR_SPARSE_MMA_MASK
	.align		4
.L_757:
        /*0038*/ 	.byte	0x03, 0x50
        /*003a*/ 	.short	0x0000


	//----- nvinfo : EIATTR_MAXREG_COUNT
	.align		4
        /*003c*/ 	.byte	0x03, 0x1b
        /*003e*/ 	.short	0x00ff


	//----- nvinfo : EIATTR_MERCURY_ISA_VERSION
	.align		4
        /*0040*/ 	.byte	0x03, 0x5f
        /*0042*/ 	.short	0x0101


	//----- nvinfo : EIATTR_VRC_CTA_INIT_COUNT
	.align		4
        /*0044*/ 	.byte	0x02, 0x4a
	.zero		1
	.zero		1


	//----- nvinfo : EIATTR_EXIT_INSTR_OFFSETS
	.align		4
        /*0048*/ 	.byte	0x04, 0x1c
        /*004a*/ 	.short	(.L_759 - .L_758)


	//   ....[0]....
.L_758:
        /*004c*/ 	.word	0x000046c0


	//   ....[1]....
        /*0050*/ 	.word	0x00004710


	//   ....[2]....
        /*0054*/ 	.word	0x00008510


	//----- nvinfo : EIATTR_MAX_THREADS
	.align		4
.L_759:
        /*0058*/ 	.byte	0x04, 0x05
        /*005a*/ 	.short	(.L_761 - .L_760)
.L_760:
        /*005c*/ 	.word	0x00000080
        /*0060*/ 	.word	0x00000001
        /*0064*/ 	.word	0x00000001


	//----- nvinfo : EIATTR_CRS_STACK_SIZE
	.align		4
.L_761:
        /*0068*/ 	.byte	0x04, 0x1e
        /*006a*/ 	.short	(.L_763 - .L_762)
.L_762:
        /*006c*/ 	.word	0x00000000


	//----- nvinfo : EIATTR_CBANK_PARAM_SIZE
	.align		4
.L_763:
        /*0070*/ 	.byte	0x03, 0x19
        /*0072*/ 	.short	0x0018


	//----- nvinfo : EIATTR_PARAM_CBANK
	.align		4
        /*0074*/ 	.byte	0x04, 0x0a
        /*0076*/ 	.short	(.L_765 - .L_764)
	.align		4
.L_764:
        /*0078*/ 	.word	index@(.nv.constant0._ZN2at6native29vectorized_elementwise_kernelILi2EZZZNS0_16sinh_kernel_cudaERNS_18TensorIteratorBaseEENKUlvE0_clEvENKUlvE_clEvEUldE_St5arrayIPcLm2EEEEviT0_T1_)
        /*007c*/ 	.short	0x0380
        /*007e*/ 	.short	0x0018


	//----- nvinfo : EIATTR_SW_WAR
	.align		4
.L_765:
        /*0080*/ 	.byte	0x04, 0x36
        /*0082*/ 	.short	(.L_767 - .L_766)
.L_766:
        /*0084*/ 	.word	0x00000008
.L_767:


//--------------------- .nv.info._ZN2at6native29vectorized_elementwise_kernelILi4EZZZNS0_16sinh_kernel_cudaERNS_18TensorIteratorBaseEENKUlvE0_clEvENKUlvE_clEvEUldE_St5arrayIPcLm2EEEEviT0_T1_ --------------------------
	.section	.nv.info._ZN2at6native29vectorized_elementwise_kernelILi4EZZZNS0_16sinh_kernel_cudaERNS_18TensorIteratorBaseEENKUlvE0_clEvENKUlvE_clEvEUldE_St5arrayIPcLm2EEEEviT0_T1_,"",@"SHT_CUDA_INFO"
	.sectionflags	@""
	.align	4


	//----- nvinfo : EIATTR_CUDA_API_VERSION
	.align		4
        /*0000*/ 	.byte	0x04, 0x37
        /*0002*/ 	.short	(.L_769 - .L_768)
.L_768:
        /*0004*/ 	.word	0x00000082


	//----- nvinfo : EIATTR_KPARAM_INFO
	.align		4
.L_769:
        /*0008*/ 	.byte	0x04, 0x17
        /*000a*/ 	.short	(.L_771 - .L_770)
.L_770:
        /*000c*/ 	.word	0x00000000
        /*0010*/ 	.short	0x0002
        /*0012*/ 	.short	0x0008
        /*0014*/ 	.byte	0x00, 0xf0, 0x41, 0x00


	//----- nvinfo : EIATTR_KPARAM_INFO
	.align		4
.L_771:
        /*0018*/ 	.byte	0x04, 0x17
        /*001a*/ 	.short	(.L_773 - .L_772)
.L_772:
        /*001c*/ 	.word	0x00000000
        /*0020*/ 	.short	0x0001
        /*0022*/ 	.short	0x0004
        /*0024*/ 	.byte	0x00, 0xf0, 0x05, 0x00


	//----- nvinfo : EIATTR_KPARAM_INFO
	.align		4
.L_773:
        /*0028*/ 	.byte	0x04, 0x17
        /*002a*/ 	.short	(.L_775 - .L_774)
.L_774:
        /*002c*/ 	.word	0x00000000
        /*0030*/ 	.short	0x0000
        /*0032*/ 	.short	0x0000
        /*0034*/ 	.byte	0x00, 0xf0, 0x11, 0x00


	//----- nvinfo : EIATTR_SPARSE_MMA_MASK
	.align		4
.L_775:
        /*0038*/ 	.byte	0x03, 0x50
        /*003a*/ 	.short	0x0000


	//----- nvinfo : EIATTR_MAXREG_COUNT
	.align		4
        /*003c*/ 	.byte	0x03, 0x1b
        /*003e*/ 	.short	0x00ff


	//----- nvinfo : EIATTR_MERCURY_ISA_VERSION
	.align		4
        /*0040*/ 	.byte	0x03, 0x5f
        /*0042*/ 	.short	0x0101


	//----- nvinfo : EIATTR_VRC_CTA_INIT_COUNT
	.align		4
        /*0044*/ 	.byte	0x02, 0x4a
	.zero		1
	.zero		1


	//----- nvinfo : EIATTR_EXIT_INSTR_OFFSETS
	.align		4
        /*0048*/ 	.byte	0x04, 0x1c
        /*004a*/ 	.short	(.L_777 - .L_776)


	//   ....[0]....
.L_776:
        /*004c*/ 	.word	0x000046c0


	//   ....[1]....
        /*0050*/ 	.word	0x00004710


	//   ....[2]....
        /*0054*/ 	.word	0x000084d0


	//----- nvinfo : EIATTR_MAX_THREADS
	.align		4
.L_777:
        /*0058*/ 	.byte	0x04, 0x05
        /*005a*/ 	.short	(.L_779 - .L_778)
.L_778:
        /*005c*/ 	.word	0x00000080
        /*0060*/ 	.word	0x00000001
        /*0064*/ 	.word	0x00000001


	//----- nvinfo : EIATTR_CRS_STACK_SIZE
	.align		4
.L_779:
        /*0068*/ 	.byte	0x04, 0x1e
        /*006a*/ 	.short	(.L_781 - .L_780)
.L_780:
        /*006c*/ 	.word	0x00000000


	//----- nvinfo : EIATTR_CBANK_PARAM_SIZE
	.align		4
.L_781:
        /*0070*/ 	.byte	0x03, 0x19
        /*0072*/ 	.short	0x0018


	//----- nvinfo : EIATTR_PARAM_CBANK
	.align		4
        /*0074*/ 	.byte	0x04, 0x0a
        /*0076*/ 	.short	(.L_783 - .L_782)
	.align		4
.L_782:
        /*0078*/ 	.word	index@(.nv.constant0._ZN2at6native29vectorized_elementwise_kernelILi4EZZZNS0_16sinh_kernel_cudaERNS_18TensorIteratorBaseEENKUlvE0_clEvENKUlvE_clEvEUldE_St5arrayIPcLm2EEEEviT0_T1_)
        /*007c*/ 	.short	0x0380
        /*007e*/ 	.short	0x0018


	//----- nvinfo : EIATTR_SW_WAR
	.align		4
.L_783:
        /*0080*/ 	.byte	0x04, 0x36
        /*0082*/ 	.short	(.L_785 - .L_784)
.L_784:
        /*0084*/ 	.word	0x00000008
.L_785:


//--------------------- .nv.info._ZN2at6native29vectorized_elementwise_kernelILi8EZZZNS0_16sinh_kernel_cudaERNS_18TensorIteratorBaseEENKUlvE0_clEvENKUlvE_clEvEUldE_St5arrayIPcLm2EEEEviT0_T1_ --------------------------
	.section	.nv.info._ZN2at6native29vectorized_elementwise_kernelILi8EZZZNS0_16sinh_kernel_cudaERNS_18TensorIteratorBaseEENKUlvE0_clEvENKUlvE_clEvEUldE_St5arrayIPcLm2EEEEviT0_T1_,"",@"SHT_CUDA_INFO"
	.sectionflags	@""
	.align	4


	//----- nvinfo : EIATTR_CUDA_API_VERSION
	.align		4
        /*0000*/ 	.byte	0x04, 0x37
        /*0002*/ 	.short	(.L_787 - .L_786)
.L_786:
        /*0004*/ 	.word	0x00000082


	//----- nvinfo : EIATTR_KPARAM_INFO
	.align		4
.L_787:
        /*0008*/ 	.byte	0x04, 0x17
        /*000a*/ 	.short	(.L_789 - .L_788)
.L_788:
        /*000c*/ 	.word	0x00000000
        /*0010*/ 	.short	0x0002
        /*0012*/ 	.short	0x0008
        /*0014*/ 	.byte	0x00, 0xf0, 0x41, 0x00


	//----- nvinfo : EIATTR_KPARAM_INFO
	.align		4
.L_789:
        /*0018*/ 	.byte	0x04, 0x17
        /*001a*/ 	.short	(.L_791 - .L_790)
.L_790:
        /*001c*/ 	.word	0x00000000
        /*0020*/ 	.short	0x0001
        /*0022*/ 	.short	0x0004
        /*0024*/ 	.byte	0x00, 0xf0, 0x05, 0x00


	//----- nvinfo : EIATTR_KPARAM_INFO
	.align		4
.L_791:
        /*0028*/ 	.byte	0x04, 0x17
        /*002a*/ 	.short	(.L_793 - .L_792)
.L_792:
        /*002c*/ 	.word	0x00000000
        /*0030*/ 	.short	0x0000
        /*0032*/ 	.short	0x0000
        /*0034*/ 	.byte	0x00, 0xf0, 0x11, 0x00


	//----- nvinfo : EIATTR_SPARSE_MMA_MASK
	.align		4
.L_793:
        /*0038*/ 	.byte	0x03, 0x50
        /*003a*/ 	.short	0x0000


	//----- nvinfo : EIATTR_MAXREG_COUNT
	.align		4
        /*003c*/ 	.byte	0x03, 0x1b
        /*003e*/ 	.short	0x00ff


	//----- nvinfo : EIATTR_MERCURY_ISA_VERSION
	.align		4
        /*0040*/ 	.byte	0x03, 0x5f
        /*0042*/ 	.short	0x0101


	//----- nvinfo : EIATTR_VRC_CTA_INIT_COUNT
	.align		4
        /*0044*/ 	.byte	0x02, 0x4a
	.zero		1
	.zero		1


	//----- nvinfo : EIATTR_EXIT_INSTR_OFFSETS
	.align		4
        /*0048*/ 	.byte	0x04, 0x1c
        /*004a*/ 	.short	(.L_795 - .L_794)


	//   ....[0]....
.L_794:
        /*004c*/ 	.word	0x000046c0


	//   ....[1]....
        /*0050*/ 	.word	0x00004710


	//   ....[2]....
        /*0054*/ 	.word	0x000084d0


	//----- nvinfo : EIATTR_MAX_THREADS
	.align		4
.L_795:
        /*0058*/ 	.byte	0x04, 0x05
        /*005a*/ 	.short	(.L_797 - .L_796)
.L_796:
        /*005c*/ 	.word	0x00000080
        /*0060*/ 	.word	0x00000001
        /*0064*/ 	.word	0x00000001


	//----- nvinfo : EIATTR_CRS_STACK_SIZE
	.align		4
.L_797:
        /*0068*/ 	.byte	0x04, 0x1e
        /*006a*/ 	.short	(.L_799 - .L_798)
.L_798:
        /*006c*/ 	.word	0x00000000


	//----- nvinfo : EIATTR_CBANK_PARAM_SIZE
	.align		4
.L_799:
        /*0070*/ 	.byte	0x03, 0x19
        /*0072*/ 	.short	0x0018


	//----- nvinfo : EIATTR_PARAM_CBANK
	.align		4
        /*0074*/ 	.byte	0x04, 0x0a
        /*0076*/ 	.short	(.L_801 - .L_800)
	.align		4
.L_800:
        /*0078*/ 	.word	index@(.nv.constant0._ZN2at6native29vectorized_elementwise_kernelILi8EZZZNS0_16sinh_kernel_cudaERNS_18TensorIteratorBaseEENKUlvE0_clEvENKUlvE_clEvEUldE_St5arrayIPcLm2EEEEviT0_T1_)
        /*007c*/ 	.short	0x0380
        /*007e*/ 	.short	0x0018


	//----- nvinfo : EIATTR_SW_WAR
	.align		4
.L_801:
        /*0080*/ 	.byte	0x04, 0x36
        /*0082*/ 	.short	(.L_803 - .L_802)
.L_802:
        /*0084*/ 	.word	0x00000008
.L_803:


//--------------------- .nv.callgraph             --------------------------
	.section	.nv.callgraph,"",@"SHT_CUDA_CALLGRAPH"
	.align	4
	.sectionentsize	8
	.align		4
        /*0000*/ 	.word	0x00000000
	.align		4
        /*0004*/ 	.word	0xffffffff
	.align		4
        /*0008*/ 	.word	index@(_ZN2at6native18elementwise_kernelILi128ELi4EZNS0_15gpu_kernel_implIZZZNS0_16sinh_kernel_cudaERNS_18TensorIteratorBaseEENKUlvE0_clEvENKUlvE2_clEvEUlN3c108BFloat16EE_EEvS4_RKT_EUliE_EEviT1_)
	.align		4
        /*000c*/ 	.word	index@(__assertfail)
	.align		4
        /*0010*/ 	.word	index@(_ZN2at6native27unrolled_elementwise_kernelIZZZNS0_16sinh_kernel_cudaERNS_18TensorIteratorBaseEENKUlvE0_clEvENKUlvE2_clEvEUlN3c108BFloat16EE_St5arrayIPcLm2EELi4E23TrivialOffsetCalculatorILi1EjESD_NS0_6memory12LoadWithCastILi1EEENSE_13StoreWithCastILi1EEEEEviT_T0_T2_T3_T4_T5_)
	.align		4
        /*0014*/ 	.word	index@(__assertfail)
	.align		4
        /*0018*/ 	.word	index@(_ZN2at6native18elementwise_kernelILi128ELi4EZNS0_15gpu_kernel_implIZZZNS0_16sinh_kernel_cudaERNS_18TensorIteratorBaseEENKUlvE0_clEvENKUlvE1_clEvEUlN3c104HalfEE_EEvS4_RKT_EUliE_EEviT1_)
	.align		4
        /*001c*/ 	.word	index@(__assertfail)
	.align		4
        /*0020*/ 	.word	index@(_ZN2at6native27unrolled_elementwise_kernelIZZZNS0_16sinh_kernel_cudaERNS_18TensorIteratorBaseEENKUlvE0_clEvENKUlvE1_clEvEUlN3c104HalfEE_St5arrayIPcLm2EELi4E23TrivialOffsetCalculatorILi1EjESD_NS0_6memory12LoadWithCastILi1EEENSE_13StoreWithCastILi1EEEEEviT_T0_T2_T3_T4_T5_)
	.align		4
        /*0024*/ 	.word	index@(__assertfail)
	.align		4
        /*0028*/ 	.word	index@(_ZN2at6native18elementwise_kernelILi128ELi4EZNS0_15gpu_kernel_implIZZZNS0_16sinh_kernel_cudaERNS_18TensorIteratorBaseEENKUlvE0_clEvENKUlvE0_clEvEUlfE_EEvS4_RKT_EUliE_EEviT1_)
	.align		4
        /*002c*/ 	.word	index@(__assertfail)
	.align		4
        /*0030*/ 	.word	index@(_ZN2at6native27unrolled_elementwise_kernelIZZZNS0_16sinh_kernel_cudaERNS_18TensorIteratorBaseEENKUlvE0_clEvENKUlvE0_clEvEUlfE_St5arrayIPcLm2EELi4E23TrivialOffsetCalculatorILi1EjESB_NS0_6memory12LoadWithCastILi1EEENSC_13StoreWithCastILi1EEEEEviT_T0_T2_T3_T4_T5_)
	.align		4
        /*0034*/ 	.word	index@(__assertfail)
	.align		4
        /*0038*/ 	.word	index@(_ZN2at6native18elementwise_kernelILi128ELi4EZNS0_15gpu_kernel_implIZZZNS0_16sinh_kernel_cudaERNS_18TensorIteratorBaseEENKUlvE0_clEvENKUlvE_clEvEUldE_EEvS4_RKT_EUliE_EEviT1_)
	.align		4
        /*003c*/ 	.word	index@(__assertfail)
	.align		4
        /*0040*/ 	.word	index@(_ZN2at6native27unrolled_elementwise_kernelIZZZNS0_16sinh_kernel_cudaERNS_18TensorIteratorBaseEENKUlvE0_clEvENKUlvE_clEvEUldE_St5arrayIPcLm2EELi4E23TrivialOffsetCalculatorILi1EjESB_NS0_6memory12LoadWithCastILi1EEENSC_13StoreWithCastILi1EEEEEviT_T0_T2_T3_T4_T5_)
	.align		4
        /*0044*/ 	.word	index@(__assertfail)
	.align		4
        /*0048*/ 	.word	0x00000000
	.align		4
        /*004c*/ 	.word	0xfffffffe
	.align		4
        /*0050*/ 	.word	0x00000000
	.align		4
        /*0054*/ 	.word	0xfffffffd
	.align		4
        /*0058*/ 	.word	0x00000000
	.align		4
        /*005c*/ 	.word	0xfffffffc


//--------------------- .nv.constant4             --------------------------
	.section	.nv.constant4,"a",@progbits
	.align	8
	.align		8
.nv.constant4:
        /*0000*/ 	.dword	__assertfail
	.align		8
        /*0008*/ 	.dword	__unnamed_1
	.align		8
        /*0010*/ 	.dword	__unnamed_2
	.align		8
        /*0018*/ 	.dword	__unnamed_3
	.align		8
        /*0020*/ 	.dword	__unnamed_4
	.align		8
        /*0028*/ 	.dword	__unnamed_5
	.align		8
        /*0030*/ 	.dword	__unnamed_6
	.align		8
        /*0038*/ 	.dword	__unnamed_7
	.align		8
        /*0040*/ 	.dword	__unnamed_8
	.align		8
        /*0048*/ 	.dword	_ZN58_INTERNAL_beb0505b_27_UnaryGeometricSinhKernel_cu_a7da51164cuda3std3__45__cpo5beginE
	.align		8
        /*0050*/ 	.dword	_ZN58_INTERNAL_beb0505b_27_UnaryGeometricSinhKernel_cu_a7da51164cuda3std3__45__cpo3endE
	.align		8
        /*0058*/ 	.dword	_ZN58_INTERNAL_beb0505b_27_UnaryGeometricSinhKernel_cu_a7da51164cuda3std3__45__cpo6cbeginE
	.align		8
        /*0060*/ 	.dword	_ZN58_INTERNAL_beb0505b_27_UnaryGeometricSinhKernel_cu_a7da51164cuda3std3__45__cpo4cendE
	.align		8
        /*0068*/ 	.dword	_ZN58_INTERNAL_beb0505b_27_UnaryGeometricSinhKernel_cu_a7da51164cuda3std3__45__cpo6rbeginE
	.align		8
        /*0070*/ 	.dword	_ZN58_INTERNAL_beb0505b_27_UnaryGeometricSinhKernel_cu_a7da51164cuda3std3__45__cpo4rendE
	.align		8
        /*0078*/ 	.dword	_ZN58_INTERNAL_beb0505b_27_UnaryGeometricSinhKernel_cu_a7da51164cuda3std3__45__cpo7crbeginE
	.align		8
        /*0080*/ 	.dword	_ZN58_INTERNAL_beb0505b_27_UnaryGeometricSinhKernel_cu_a7da51164cuda3std3__45__cpo5crendE
	.align		8
        /*0088*/ 	.dword	_ZN58_INTERNAL_beb0505b_27_UnaryGeometricSinhKernel_cu_a7da51164cuda3std3__460_GLOBAL__N__beb0505b_27_UnaryGeometricSinhKernel_cu_a7da51166ignoreE
	.align		8
        /*0090*/ 	.dword	_ZN58_INTERNAL_beb0505b_27_UnaryGeometricSinhKernel_cu_a7da51164cuda3std3__419piecewise_constructE
	.align		8
        /*0098*/ 	.dword	_ZN58_INTERNAL_beb0505b_27_UnaryGeometricSinhKernel_cu_a7da51164cuda3std3__48in_placeE
	.align		8
        /*00a0*/ 	.dword	_ZN58_INTERNAL_beb0505b_27_UnaryGeometricSinhKernel_cu_a7da51164cuda3std3__420unreachable_sentinelE
	.align		8
        /*00a8*/ 	.dword	_ZN58_INTERNAL_beb0505b_27_UnaryGeometricSinhKernel_cu_a7da51164cuda3std6ranges3__45__cpo4swapE
	.align		8
        /*00b0*/ 	.dword	_ZN58_INTERNAL_beb0505b_27_UnaryGeometricSinhKernel_cu_a7da51164cuda3std6ranges3__45__cpo9iter_moveE
	.align		8
        /*00b8*/ 	.dword	_ZN58_INTERNAL_beb0505b_27_UnaryGeometricSinhKernel_cu_a7da51164cuda3std6ranges3__45__cpo5beginE
	.align		8
        /*00c0*/ 	.dword	_ZN58_INTERNAL_beb0505b_27_UnaryGeometricSinhKernel_cu_a7da51164cuda3std6ranges3__45__cpo3endE
	.align		8
        /*00c8*/ 	.dword	_ZN58_INTERNAL_beb0505b_27_UnaryGeometricSinhKernel_cu_a7da51164cuda3std6ranges3__45__cpo6cbeginE
	.align		8
        /*00d0*/ 	.dword	_ZN58_INTERNAL_beb0505b_27_UnaryGeometricSinhKernel_cu_a7da51164cuda3std6ranges3__45__cpo4cendE
	.align		8
        /*00d8*/ 	.dword	_ZN58_INTERNAL_beb0505b_27_UnaryGeometricSinhKernel_cu_a7da51164cuda3std6ranges3__45__cpo7advanceE
	.align		8
        /*00e0*/ 	.dword	_ZN58_INTERNAL_beb0505b_27_UnaryGeometricSinhKernel_cu_a7da51164cuda3std6ranges3__45__cpo9iter_swapE
	.align		8
        /*00e8*/ 	.dword	_ZN58_INTERNAL_beb0505b_27_UnaryGeometricSinhKernel_cu_a7da51164cuda3std6ranges3__45__cpo4nextE
	.align		8
        /*00f0*/ 	.dword	_ZN58_INTERNAL_beb0505b_27_UnaryGeometricSinhKernel_cu_a7da51164cuda3std6ranges3__45__cpo4prevE
	.align		8
        /*00f8*/ 	.dword	_ZN58_INTERNAL_beb0505b_27_UnaryGeometricSinhKernel_cu_a7da51164cuda3std6ranges3__45__cpo4dataE
	.align		8
        /*0100*/ 	.dword	_ZN58_INTERNAL_beb0505b_27_UnaryGeometricSinhKernel_cu_a7da51164cuda3std6ranges3__45__cpo5cdataE
	.align		8
        /*0108*/ 	.dword	_ZN58_INTERNAL_beb0505b_27_UnaryGeometricSinhKernel_cu_a7da51164cuda3std6ranges3__45__cpo4sizeE
	.align		8
        /*0110*/ 	.dword	_ZN58_INTERNAL_beb0505b_27_UnaryGeometricSinhKernel_cu_a7da51164cuda3std6ranges3__45__cpo5ssizeE
	.align		8
        /*0118*/ 	.dword	_ZN58_INTERNAL_beb0505b_27_UnaryGeometricSinhKernel_cu_a7da51164cuda3std6ranges3__45__cpo8distanceE
	.align		8
        /*0120*/ 	.dword	_ZN58_INTERNAL_beb0505b_27_UnaryGeometricSinhKernel_cu_a7da51166thrust24THRUST_300001_SM_1000_NS6system6detail10sequential3seqE
	.align		8
        /*0128*/ 	.dword	$str$6
	.align		8
        /*0130*/ 	.dword	$str$7


//--------------------- .text._ZN2at6native18elementwise_kernelILi128ELi4EZNS0_15gpu_kernel_implIZZZNS0_16sinh_kernel_cudaERNS_18TensorIteratorBaseEENKUlvE0_clEvENKUlvE2_clEvEUlN3c108BFloat16EE_EEvS4_RKT_EUliE_EEviT1_ --------------------------
	.section	.text._ZN2at6native18elementwise_kernelILi128ELi4EZNS0_15gpu_kernel_implIZZZNS0_16sinh_kernel_cudaERNS_18TensorIteratorBaseEENKUlvE0_clEvENKUlvE2_clEvEUlN3c108BFloat16EE_EEvS4_RKT_EUliE_EEviT1_,"ax",@progbits
	.align	128
        .global         _ZN2at6native18elementwise_kernelILi128ELi4EZNS0_15gpu_kernel_implIZZZNS0_16sinh_kernel_cudaERNS_18TensorIteratorBaseEENKUlvE0_clEvENKUlvE2_clEvEUlN3c108BFloat16EE_EEvS4_RKT_EUliE_EEviT1_
        .type           _ZN2at6native18elementwise_kernelILi128ELi4EZNS0_15gpu_kernel_implIZZZNS0_16sinh_kernel_cudaERNS_18TensorIteratorBaseEENKUlvE0_clEvENKUlvE2_clEvEUlN3c108BFloat16EE_EEvS4_RKT_EUliE_EEviT1_,@function
        .size           _ZN2at6native18elementwise_kernelILi128ELi4EZNS0_15gpu_kernel_implIZZZNS0_16sinh_kernel_cudaERNS_18TensorIteratorBaseEENKUlvE0_clEvENKUlvE2_clEvEUlN3c108BFloat16EE_EEvS4_RKT_EUliE_EEviT1_,(.L_x_2974 - _ZN2at6native18elementwise_kernelILi128ELi4EZNS0_15gpu_kernel_implIZZZNS0_16sinh_kernel_cudaERNS_18TensorIteratorBaseEENKUlvE0_clEvENKUlvE2_clEvEUlN3c108BFloat16EE_EEvS4_RKT_EUliE_EEviT1_)
        .other          _ZN2at6native18elementwise_kernelILi128ELi4EZNS0_15gpu_kernel_implIZZZNS0_16sinh_kernel_cudaERNS_18TensorIteratorBaseEENKUlvE0_clEvENKUlvE2_clEvEUlN3c108BFloat16EE_EEvS4_RKT_EUliE_EEviT1_,@"STO_CUDA_ENTRY STV_DEFAULT"
_ZN2at6native18elementwise_kernelILi128ELi4EZNS0_15gpu_kernel_implIZZZNS0_16sinh_kernel_cudaERNS_18TensorIteratorBaseEENKUlvE0_clEvENKUlvE2_clEvEUlN3c108BFloat16EE_EEvS4_RKT_EUliE_EEviT1_:
.text._ZN2at6native18elementwise_kernelILi128ELi4EZNS0_15gpu_kernel_implIZZZNS0_16sinh_kernel_cudaERNS_18TensorIteratorBaseEENKUlvE0_clEvENKUlvE2_clEvEUlN3c108BFloat16EE_EEvS4_RKT_EUliE_EEviT1_:
[----:B------:R-:W0:Y:S01]  /*0000*/  LDC R1, c[0x0][0x37c] ;  /* 0x0000df00ff017b82 */ /* 0x000e220000000800 */
[----:B------:R-:W1:Y:S07]  /*0010*/  S2R R17, SR_TID.X ;  /* 0x0000000000117919 */ /* 0x000e6e0000002100 */
[----:B------:R-:W2:Y:S01]  /*0020*/  S2UR UR4, SR_CTAID.X ;  /* 0x00000000000479c3 */ /* 0x000ea20000002500 */
[----:B------:R-:W3:Y:S01]  /*0030*/  LDCU UR39, c[0x0][0x388] ;  /* 0x00007100ff2777ac */ /* 0x000ee20008000800 */
[----:B------:R-:W-:Y:S01]  /*0040*/  BSSY.RECONVERGENT B6, `(.L_x_0) ;  /* 0x0000340000067945 */ /* 0x000fe20003800200 */
[----:B------:R-:W4:Y:S01]  /*0050*/  LDCU UR5, c[0x0][0x380] ;  /* 0x00007000ff0577ac */ /* 0x000f220008000800 */
[----:B------:R-:W0:Y:S01]  /*0060*/  LDCU.64 UR36, c[0x0][0x358] ;  /* 0x00006b00ff2477ac */ /* 0x000e220008000a00 */
[----:B------:R-:W0:Y:S01]  /*0070*/  LDCU.U8 UR41, c[0x0][0x592] ;  /* 0x0000b240ff2977ac */ /* 0x000e220008000000 */
[----:B------:R-:W0:Y:S01]  /*0080*/  LDCU.U8 UR42, c[0x0][0x591] ;  /* 0x0000b220ff2a77ac */ /* 0x000e220008000000 */
[----:B---3--:R-:W-:-:S02]  /*0090*/  UIADD3 UR40, UPT, UPT, UR39, -0x1, URZ ;  /* 0xffffffff27287890 */ /* 0x008fc4000fffe0ff */
[----:B--2---:R-:W-:Y:S02]  /*00a0*/  USHF.L.U32 UR4, UR4, 0x9, URZ ;  /* 0x0000000904047899 */ /* 0x004fe400080006ff */
[----:B------:R-:W-:-:S04]  /*00b0*/  UISETP.LT.U32.AND UP0, UPT, UR40, 0x18, UPT ;  /* 0x000000182800788c */ /* 0x000fc8000bf01070 */
[----:B------:R-:W-:Y:S01]  /*00c0*/  USEL UR38, UR40, 0x18, UP0 ;  /* 0x0000001828267887 */ /* 0x000fe20008000000 */
[----:B-1----:R-:W-:-:S03]  /*00d0*/  LOP3.LUT R17, R17, UR4, RZ, 0xfc, !PT ;  /* 0x0000000411117c12 */ /* 0x002fc6000f8efcff */
[----:B------:R-:W-:Y:S01]  /*00e0*/  UIADD3 UR38, UPT, UPT, UR38, 0x1, URZ ;  /* 0x0000000126267890 */ /* 0x000fe2000fffe0ff */
[----:B----4-:R-:W-:-:S13]  /*00f0*/  ISETP.GE.AND P0, PT, R17, UR5, PT ;  /* 0x0000000511007c0c */ /* 0x010fda000bf06270 */
[----:B0-----:R-:W-:Y:S05]  /*0100*/  @P0 BRA `(.L_x_1) ;  /* 0x0000003000cc0947 */ /* 0x001fea0003800000 */
[----:B------:R-:W-:Y:S01]  /*0110*/  UISETP.NE.AND UP0, UPT, UR39, URZ, UPT ;  /* 0x000000ff2700728c */ /* 0x000fe2000bf05270 */
[----:B------:R-:W-:Y:S02]  /*0120*/  IMAD.MOV.U32 R0, RZ, RZ, RZ ;  /* 0x000000ffff007224 */ /* 0x000fe400078e00ff */
[----:B------:R-:W-:-:S06]  /*0130*/  IMAD.MOV.U32 R16, RZ, RZ, RZ ;  /* 0x000000ffff107224 */ /* 0x000fcc00078e00ff */
[----:B------:R-:W-:Y:S05]  /*0140*/  BRA.U !UP0, `(.L_x_2) ;  /* 0x0000001108a87547 */ /* 0x000fea000b800000 */
[----:B------:R-:W0:Y:S01]  /*0150*/  LDCU.64 UR4, c[0x0][0x390] ;  /* 0x00007200ff0477ac */ /* 0x000e220008000a00 */
[----:B------:R-:W-:Y:S01]  /*0160*/  HFMA2 R16, -RZ, RZ, 0, 0 ;  /* 0x00000000ff107431 */ /* 0x000fe200000001ff */
[----:B------:R-:W1:Y:S01]  /*0170*/  LDCU UR6, c[0x0][0x38c] ;  /* 0x00007180ff0677ac */ /* 0x000e620008000800 */
[----:B------:R-:W2:Y:S01]  /*0180*/  LDCU.64 UR8, c[0x0][0x4b8] ;  /* 0x00009700ff0877ac */ /* 0x000ea20008000a00 */
[----:B------:R-:W-:Y:S02]  /*0190*/  UISETP.NE.AND UP0, UPT, UR40, URZ, UPT ;  /* 0x000000ff2800728c */ /* 0x000fe4000bf05270 */
[----:B0-----:R-:W-:-:S05]  /*01a0*/  IMAD.HI.U32 R2, R17, UR4, R16 ;  /* 0x0000000411027c27 */ /* 0x001fca000f8e0010 */
[----:B------:R-:W-:-:S05]  /*01b0*/  SHF.R.U32.HI R3, RZ, UR5, R2 ;  /* 0x00000005ff037c19 */ /* 0x000fca0008011602 */
[----:B------:R-:W-:-:S04]  /*01c0*/  IMAD.MOV R0, RZ, RZ, -R3 ;  /* 0x000000ffff007224 */ /* 0x000fc800078e0a03 */
[----:B-1----:R-:W-:-:S04]  /*01d0*/  IMAD R0, R0, UR6, R17 ;  /* 0x0000000600007c24 */ /* 0x002fc8000f8e0211 */
[C---:B--2---:R-:W-:Y:S02]  /*01e0*/  IMAD R16, R0.reuse, UR8, RZ ;  /* 0x0000000800107c24 */ /* 0x044fe4000f8e02ff */
[----:B------:R-:W-:Y:S01]  /*01f0*/  IMAD R0, R0, UR9, RZ ;  /* 0x0000000900007c24 */ /* 0x000fe2000f8e02ff */
[----:B------:R-:W-:Y:S06]  /*0200*/  BRA.U !UP0, `(.L_x_2) ;  /* 0x0000001108787547 */ /* 0x000fec000b800000 */
[----:B------:R-:W0:Y:S01]  /*0210*/  LDCU.64 UR6, c[0x0][0x398] ;  /* 0x00007300ff0677ac */ /* 0x000e220008000a00 */
[----:B------:R-:W-:Y:S01]  /*0220*/  IMAD.MOV.U32 R2, RZ, RZ, RZ ;  /* 0x000000ffff027224 */ /* 0x000fe200078e00ff */
[----:B------:R-:W1:Y:S01]  /*0230*/  LDCU UR4, c[0x0][0x3a0] ;  /* 0x00007400ff0477ac */ /* 0x000e620008000800 */
[----:B------:R-:W2:Y:S01]  /*0240*/  LDCU.64 UR8, c[0x0][0x4c0] ;  /* 0x00009800ff0877ac */ /* 0x000ea20008000a00 */
[----:B------:R-:W-:Y:S01]  /*0250*/  UISETP.NE.AND UP0, UPT, UR38, 0x2, UPT ;  /* 0x000000022600788c */ /* 0x000fe2000bf05270 */
[----:B0-----:R-:W-:-:S05]  /*0260*/  IMAD.HI.U32 R4, R3, UR7, R2 ;  /* 0x0000000703047c27 */ /* 0x001fca000f8e0002 */
[----:B-1----:R-:W-:-:S04]  /*0270*/  SHF.R.U32.HI R5, RZ, UR4, R4 ;  /* 0x00000004ff057c19 */ /* 0x002fc80008011604 */
[----:B------:R-:W-:-:S05]  /*0280*/  IADD3 R2, PT, PT, -R5, RZ, RZ ;  /* 0x000000ff05027210 */ /* 0x000fca0007ffe1ff */
[----:B------:R-:W-:-:S04]  /*0290*/  IMAD R3, R2, UR6, R3 ;  /* 0x0000000602037c24 */ /* 0x000fc8000f8e0203 */
[C---:B--2---:R-:W-:Y:S02]  /*02a0*/  IMAD R16, R3.reuse, UR8, R16 ;  /* 0x0000000803107c24 */ /* 0x044fe4000f8e0210 */
[----:B------:R-:W-:Y:S01]  /*02b0*/  IMAD R0, R3, UR9, R0 ;  /* 0x0000000903007c24 */ /* 0x000fe2000f8e0200 */
[----:B------:R-:W-:Y:S06]  /*02c0*/  BRA.U !UP0, `(.L_x_2) ;  /* 0x0000001108487547 */ /* 0x000fec000b800000 */
[----:B------:R-:W0:Y:S01]  /*02d0*/  LDCU.64 UR4, c[0x0][0x3a8] ;  /* 0x00007500ff0477ac */ /* 0x000e220008000a00 */
[----:B------:R-:W-:Y:S01]  /*02e0*/  IMAD.MOV.U32 R4, RZ, RZ, RZ ;  /* 0x000000ffff047224 */ /* 0x000fe200078e00ff */
[----:B------:R-:W1:Y:S01]  /*02f0*/  LDCU UR6, c[0x0][0x3a4] ;  /* 0x00007480ff0677ac */ /* 0x000e620008000800 */
[----:B------:R-:W2:Y:S01]  /*0300*/  LDCU.64 UR8, c[0x0][0x4c8] ;  /* 0x00009900ff0877ac */ /* 0x000ea20008000a00 */
[----:B------:R-:W-:Y:S01]  /*0310*/  UISETP.NE.AND UP0, UPT, UR38, 0x3, UPT ;  /* 0x000000032600788c */ /* 0x000fe2000bf05270 */
[----:B0-----:R-:W-:-:S05]  /*0320*/  IMAD.HI.U32 R2, R5, UR4, R4 ;  /* 0x0000000405027c27 */ /* 0x001fca000f8e0004 */
[----:B------:R-:W-:-:S05]  /*0330*/  SHF.R.U32.HI R3, RZ, UR5, R2 ;  /* 0x00000005ff037c19 */ /* 0x000fca0008011602 */
[----:B------:R-:W-:-:S04]  /*0340*/  IMAD.MOV R4, RZ, RZ, -R3 ;  /* 0x000000ffff047224 */ /* 0x000fc800078e0a03 */
[----:B-1----:R-:W-:-:S04]  /*0350*/  IMAD R5, R4, UR6, R5 ;  /* 0x0000000604057c24 */ /* 0x002fc8000f8e0205 */
[C---:B--2---:R-:W-:Y:S02]  /*0360*/  IMAD R16, R5.reuse, UR8, R16 ;  /* 0x0000000805107c24 */ /* 0x044fe4000f8e0210 */
[----:B------:R-:W-:Y:S01]  /*0370*/  IMAD R0, R5, UR9, R0 ;  /* 0x0000000905007c24 */ /* 0x000fe2000f8e0200 */
[----:B------:R-:W-:Y:S06]  /*0380*/  BRA.U !UP0, `(.L_x_2) ;  /* 0x0000001108187547 */ /* 0x000fec000b800000 */
[----:B------:R-:W0:Y:S01]  /*0390*/  LDCU.64 UR6, c[0x0][0x3b0] ;  /* 0x00007600ff0677ac */ /* 0x000e220008000a00 */
[----:B------:R-:W-:Y:S01]  /*03a0*/  MOV R2, RZ ;  /* 0x000000ff00027202 */ /* 0x000fe20000000f00 */
[----:B------:R-:W1:Y:S01]  /*03b0*/  LDCU UR4, c[0x0][0x3b8] ;  /* 0x00007700ff0477ac */ /* 0x000e620008000800 */
[----:B------:R-:W2:Y:S01]  /*03c0*/  LDCU.64 UR8, c[0x0][0x4d0] ;  /* 0x00009a00ff0877ac */ /* 0x000ea20008000a00 */
[----:B------:R-:W-:Y:S02]  /*03d0*/  UISETP.NE.AND UP0, UPT, UR38, 0x4, UPT ;  /* 0x000000042600788c */ /* 0x000fe4000bf05270 */
[----:B0-----:R-:W-:-:S05]  /*03e0*/  IMAD.HI.U32 R4, R3, UR7, R2 ;  /* 0x0000000703047c27 */ /* 0x001fca000f8e0002 */
[----:B-1----:R-:W-:-:S05]  /*03f0*/  SHF.R.U32.HI R5, RZ, UR4, R4 ;  /* 0x00000004ff057c19 */ /* 0x002fca0008011604 */
[----:B------:R-:W-:-:S04]  /*0400*/  IMAD.MOV R2, RZ, RZ, -R5 ;  /* 0x000000ffff027224 */ /* 0x000fc800078e0a05 */
        /* <DEDUP_REMOVED lines=10> */
[----:B------:R-:W-:-:S04]  /*04b0*/  SHF.R.U32.HI R3, RZ, UR5, R2 ;  /* 0x00000005ff037c19 */ /* 0x000fc80008011602 */
[----:B------:R-:W-:-:S05]  /*04c0*/  IADD3 R4, PT, PT, -R3, RZ, RZ ;  /* 0x000000ff03047210 */ /* 0x000fca0007ffe1ff */
[----:B-1----:R-:W-:-:S04]  /*04d0*/  IMAD R5, R4, UR6, R5 ;  /* 0x0000000604057c24 */ /* 0x002fc8000f8e0205 */
        /* <DEDUP_REMOVED lines=16> */
[----:B------:R-:W-:Y:S01]  /*05e0*/  HFMA2 R4, -RZ, RZ, 0, 0 ;  /* 0x00000000ff047431 */ /* 0x000fe200000001ff */
[----:B------:R-:W1:Y:S01]  /*05f0*/  LDCU UR6, c[0x0][0x3d4] ;  /* 0x00007a80ff0677ac */ /* 0x000e620008000800 */
[----:B------:R-:W2:Y:S01]  /*0600*/  LDCU.64 UR8, c[0x0][0x4e8] ;  /* 0x00009d00ff0877ac */ /* 0x000ea20008000a00 */
[----:B------:R-:W-:Y:S02]  /*0610*/  UISETP.NE.AND UP0, UPT, UR38, 0x7, UPT ;  /* 0x000000072600788c */ /* 0x000fe4000bf05270 */
        /* <DEDUP_REMOVED lines=214> */
[----:B------:R-:W2:Y:S03]  /*1380*/  LDCU.64 UR8, c[0x0][0x578] ;  /* 0x0000af00ff0877ac */ /* 0x000ea60008000a00 */
[----:B0-----:R-:W-:-:S05]  /*1390*/  IMAD.HI.U32 R2, R5, UR4, R4 ;  /* 0x0000000405027c27 */ /* 0x001fca000f8e0004 */
[----:B------:R-:W-:-:S05]  /*13a0*/  SHF.R.U32.HI R2, RZ, UR5, R2 ;  /* 0x00000005ff027c19 */ /* 0x000fca0008011602 */
[----:B------:R-:W-:-:S04]  /*13b0*/  IMAD.MOV R3, RZ, RZ, -R2 ;  /* 0x000000ffff037224 */ /* 0x000fc800078e0a02 */
[----:B-1----:R-:W-:-:S04]  /*13c0*/  IMAD R5, R3, UR6, R5 ;  /* 0x0000000603057c24 */ /* 0x002fc8000f8e0205 */
[C---:B--2---:R-:W-:Y:S02]  /*13d0*/  IMAD R16, R5.reuse, UR8, R16 ;  /* 0x0000000805107c24 */ /* 0x044fe4000f8e0210 */
[----:B------:R-:W-:-:S07]  /*13e0*/  IMAD R0, R5, UR9, R0 ;  /* 0x0000000905007c24 */ /* 0x000fce000f8e0200 */
.L_x_2:
[----:B------:R-:W0:Y:S01]  /*13f0*/  LDCU.64 UR6, c[0x0][0x588] ;  /* 0x0000b100ff0677ac */ /* 0x000e220008000a00 */
[----:B------:R-:W-:-:S04]  /*1400*/  UPRMT UR4, UR41, 0x9910, URZ ;  /* 0x0000991029047896 */ /* 0x000fc800080000ff */
[----:B------:R-:W-:Y:S01]  /*1410*/  UISETP.GT.AND UP0, UPT, UR4, 0x9, UPT ;  /* 0x000000090400788c */ /* 0x000fe2000bf04270 */
[----:B0-----:R-:W-:-:S05]  /*1420*/  IADD3 R2, P0, PT, R0, UR6, RZ ;  /* 0x0000000600027c10 */ /* 0x001fca000ff1e0ff */
[----:B------:R-:W-:-:S03]  /*1430*/  IMAD.X R3, RZ, RZ, UR7, P0 ;  /* 0x00000007ff037e24 */ /* 0x000fc600080e06ff */
[----:B------:R-:W-:Y:S05]  /*1440*/  BRA.U UP0, `(.L_x_3) ;  /* 0x0000000500107547 */ /* 0x000fea000b800000 */
[----:B------:R-:W-:-:S09]  /*1450*/  UISETP.GT.AND UP0, UPT, UR4, 0x4, UPT ;  /* 0x000000040400788c */ /* 0x000fd2000bf04270 */
[----:B------:R-:W-:Y:S05]  /*1460*/  BRA.U UP0, `(.L_x_4) ;  /* 0x0000000100807547 */ /* 0x000fea000b800000 */
[----:B------:R-:W-:-:S09]  /*1470*/  UISETP.GT.AND UP0, UPT, UR4, 0x1, UPT ;  /* 0x000000010400788c */ /* 0x000fd2000bf04270 */
[----:B------:R-:W-:Y:S05]  /*1480*/  BRA.U UP0, `(.L_x_5) ;  /* 0x0000000100307547 */ /* 0x000fea000b800000 */
[----:B------:R-:W-:-:S09]  /*1490*/  UISETP.NE.AND UP0, UPT, UR41, URZ, UPT ;  /* 0x000000ff2900728c */ /* 0x000fd2000bf05270 */
[----:B------:R-:W-:Y:S05]  /*14a0*/  BRA.U !UP0, `(.L_x_6) ;  /* 0x0000000108187547 */ /* 0x000fea000b800000 */
[----:B------:R-:W-:-:S09]  /*14b0*/  UISETP.NE.AND UP0, UPT, UR4, 0x1, UPT ;  /* 0x000000010400788c */ /* 0x000fd2000bf05270 */
[----:B------:R-:W-:Y:S05]  /*14c0*/  BRA.U UP0, `(.L_x_7) ;  /* 0x0000000d00147547 */ /* 0x000fea000b800000 */
[----:B------:R-:W2:Y:S02]  /*14d0*/  LDG.E.S8 R2, desc[UR36][R2.64] ;  /* 0x0000002402027981 */ /* 0x000ea4000c1e1300 */
[----:B--2---:R-:W0:Y:S02]  /*14e0*/  I2F.S16 R0, R2 ;  /* 0x0000000200007306 */ /* 0x004e240000101400 */
[----:B0-----:R-:W-:Y:S01]  /*14f0*/  F2FP.BF16.F32.PACK_AB R0, RZ, R0 ;  /* 0x00000000ff00723e */ /* 0x001fe200000010ff */
[----:B------:R-:W-:Y:S06]  /*1500*/  BRA `(.L_x_8) ;  /* 0x0000000c00947947 */ /* 0x000fec0003800000 */
.L_x_6:
[----:B------:R-:W2:Y:S02]  /*1510*/  LDG.E.U8 R2, desc[UR36][R2.64] ;  /* 0x0000002402027981 */ /* 0x000ea4000c1e1100 */
[----:B--2---:R-:W-:-:S04]  /*1520*/  I2FP.F32.U32 R0, R2 ;  /* 0x0000000200007245 */ /* 0x004fc80000201000 */
[----:B------:R-:W-:Y:S01]  /*1530*/  F2FP.BF16.F32.PACK_AB R0, RZ, R0 ;  /* 0x00000000ff00723e */ /* 0x000fe200000010ff */
[----:B------:R-:W-:Y:S06]  /*1540*/  BRA `(.L_x_8) ;  /* 0x0000000c00847947 */ /* 0x000fec0003800000 */
.L_x_5:
[----:B------:R-:W-:-:S09]  /*1550*/  UISETP.NE.AND UP0, UPT, UR4, 0x2, UPT ;  /* 0x000000020400788c */ /* 0x000fd2000bf05270 */
[----:B------:R-:W-:Y:S05]  /*1560*/  BRA.U !UP0, `(.L_x_9) ;  /* 0x0000000108307547 */ /* 0x000fea000b800000 */
[----:B------:R-:W-:-:S09]  /*1570*/  UISETP.NE.AND UP0, UPT, UR4, 0x3, UPT ;  /* 0x000000030400788c */ /* 0x000fd2000bf05270 */
[----:B------:R-:W-:Y:S05]  /*1580*/  BRA.U !UP0, `(.L_x_10) ;  /* 0x0000000108187547 */ /* 0x000fea000b800000 */
[----:B------:R-:W-:-:S09]  /*1590*/  UISETP.NE.AND UP0, UPT, UR4, 0x4, UPT ;  /* 0x000000040400788c */ /* 0x000fd2000bf05270 */
[----:B------:R-:W-:Y:S05]  /*15a0*/  BRA.U UP0, `(.L_x_7) ;  /* 0x0000000900dc7547 */ /* 0x000fea000b800000 */
[----:B------:R-:W2:Y:S02]  /*15b0*/  LDG.E.64 R2, desc[UR36][R2.64] ;  /* 0x0000002402027981 */ /* 0x000ea4000c1e1b00 */
[----:B--2---:R-:W0:Y:S02]  /*15c0*/  I2F.S64 R0, R2 ;  /* 0x0000000200007312 */ /* 0x004e240000301400 */
[----:B0-----:R-:W-:Y:S01]  /*15d0*/  F2FP.BF16.F32.PACK_AB R0, RZ, R0 ;  /* 0x00000000ff00723e */ /* 0x001fe200000010ff */
[----:B------:R-:W-:Y:S06]  /*15e0*/  BRA `(.L_x_8) ;  /* 0x0000000c005c7947 */ /* 0x000fec0003800000 */
.L_x_10:
[----:B------:R-:W2:Y:S02]  /*15f0*/  LDG.E R2, desc[UR36][R2.64] ;  /* 0x0000002402027981 */ /* 0x000ea4000c1e1900 */
[----:B--2---:R-:W-:-:S04]  /*1600*/  I2FP.F32.S32 R0, R2 ;  /* 0x0000000200007245 */ /* 0x004fc80000201400 */
[----:B------:R-:W-:Y:S01]  /*1610*/  F2FP.BF16.F32.PACK_AB R0, RZ, R0 ;  /* 0x00000000ff00723e */ /* 0x000fe200000010ff */
[----:B------:R-:W-:Y:S06]  /*1620*/  BRA `(.L_x_8) ;  /* 0x0000000c004c7947 */ /* 0x000fec0003800000 */
.L_x_9:
[----:B------:R-:W2:Y:S02]  /*1630*/  LDG.E.U16 R2, desc[UR36][R2.64] ;  /* 0x0000002402027981 */ /* 0x000ea4000c1e1500 */
[----:B--2---:R-:W0:Y:S02]  /*1640*/  I2F.S16 R0, R2 ;  /* 0x0000000200007306 */ /* 0x004e240000101400 */
[----:B0-----:R-:W-:Y:S01]  /*1650*/  F2FP.BF16.F32.PACK_AB R0, RZ, R0 ;  /* 0x00000000ff00723e */ /* 0x001fe200000010ff */
[----:B------:R-:W-:Y:S06]  /*1660*/  BRA `(.L_x_8) ;  /* 0x0000000c003c7947 */ /* 0x000fec0003800000 */
.L_x_4:
[----:B------:R-:W-:-:S09]  /*1670*/  UISETP.GT.AND UP0, UPT, UR4, 0x6, UPT ;  /* 0x000000060400788c */ /* 0x000fd2000bf04270 */
[----:B------:R-:W-:Y:S05]  /*1680*/  BRA.U UP0, `(.L_x_11) ;  /* 0x00000001002c7547 */ /* 0x000fea000b800000 */
[----:B------:R-:W-:-:S09]  /*1690*/  UISETP.NE.AND UP0, UPT, UR4, 0x5, UPT ;  /* 0x000000050400788c */ /* 0x000fd2000bf05270 */
[----:B------:R-:W-:Y:S05]  /*16a0*/  BRA.U !UP0, `(.L_x_12) ;  /* 0x0000000108147547 */ /* 0x000fea000b800000 */
[----:B------:R-:W-:-:S09]  /*16b0*/  UISETP.NE.AND UP0, UPT, UR4, 0x6, UPT ;  /* 0x000000060400788c */ /* 0x000fd2000bf05270 */
[----:B------:R-:W-:Y:S05]  /*16c0*/  BRA.U UP0, `(.L_x_7) ;  /* 0x0000000900947547 */ /* 0x000fea000b800000 */
[----:B------:R-:W2:Y:S02]  /*16d0*/  LDG.E R2, desc[UR36][R2.64] ;  /* 0x0000002402027981 */ /* 0x000ea4000c1e1900 */
[----:B--2---:R-:W-:Y:S01]  /*16e0*/  F2FP.BF16.F32.PACK_AB R0, RZ, R2 ;  /* 0x00000002ff00723e */ /* 0x004fe200000010ff */
[----:B------:R-:W-:Y:S06]  /*16f0*/  BRA `(.L_x_8) ;  /* 0x0000000c00187947 */ /* 0x000fec0003800000 */
.L_x_12:
[----:B------:R-:W2:Y:S02]  /*1700*/  LDG.E.U16 R0, desc[UR36][R2.64] ;  /* 0x0000002402007981 */ /* 0x000ea4000c1e1500 */
[----:B--2---:R-:W-:-:S05]  /*1710*/  HADD2.F32 R0, -RZ, R0.H0_H0 ;  /* 0x20000000ff007230 */ /* 0x004fca0000004100 */
[----:B------:R-:W-:Y:S01]  /*1720*/  F2FP.BF16.F32.PACK_AB R0, RZ, R0 ;  /* 0x00000000ff00723e */ /* 0x000fe200000010ff */
[----:B------:R-:W-:Y:S06]  /*1730*/  BRA `(.L_x_8) ;  /* 0x0000000c00087947 */ /* 0x000fec0003800000 */
.L_x_11:
[----:B------:R-:W-:-:S09]  /*1740*/  UISETP.NE.AND UP0, UPT, UR4, 0x7, UPT ;  /* 0x000000070400788c */ /* 0x000fd2000bf05270 */
[----:B------:R-:W-:Y:S05]  /*1750*/  BRA.U !UP0, `(.L_x_13) ;  /* 0x00000001082c7547 */ /* 0x000fea000b800000 */
[----:B------:R-:W-:-:S09]  /*1760*/  UISETP.NE.AND UP0, UPT, UR4, 0x8, UPT ;  /* 0x000000080400788c */ /* 0x000fd2000bf05270 */
[----:B------:R-:W-:Y:S05]  /*1770*/  BRA.U !UP0, `(.L_x_14) ;  /* 0x0000000108147547 */ /* 0x000fea000b800000 */
[----:B------:R-:W-:-:S09]  /*1780*/  UISETP.NE.AND UP0, UPT, UR4, 0x9, UPT ;  /* 0x000000090400788c */ /* 0x000fd2000bf05270 */
[----:B------:R-:W-:Y:S05]  /*1790*/  BRA.U UP0, `(.L_x_7) ;  /* 0x0000000900607547 */ /* 0x000fea000b800000 */
[----:B------:R-:W2:Y:S02]  /*17a0*/  LDG.E R2, desc[UR36][R2.64] ;  /* 0x0000002402027981 */ /* 0x000ea4000c1e1900 */
[----:B--2---:R-:W-:Y:S01]  /*17b0*/  F2FP.BF16.F32.PACK_AB R0, RZ, R2 ;  /* 0x00000002ff00723e */ /* 0x004fe200000010ff */
[----:B------:R-:W-:Y:S06]  /*17c0*/  BRA `(.L_x_8) ;  /* 0x0000000800e47947 */ /* 0x000fec0003800000 */
.L_x_14:
[----:B------:R-:W2:Y:S02]  /*17d0*/  LDG.E.U16 R2, desc[UR36][R2.64] ;  /* 0x0000002402027981 */ /* 0x000ea4000c1e1500 */
[----:B--2---:R-:W-:-:S05]  /*17e0*/  HADD2.F32 R0, -RZ, R2.H0_H0 ;  /* 0x20000002ff007230 */ /* 0x004fca0000004100 */
[----:B------:R-:W-:Y:S01]  /*17f0*/  F2FP.BF16.F32.PACK_AB R0, RZ, R0 ;  /* 0x00000000ff00723e */ /* 0x000fe200000010ff */
[----:B------:R-:W-:Y:S06]  /*1800*/  BRA `(.L_x_8) ;  /* 0x0000000800d47947 */ /* 0x000fec0003800000 */
.L_x_13:
[----:B------:R-:W2:Y:S01]  /*1810*/  LDG.E.64 R2, desc[UR36][R2.64] ;  /* 0x0000002402027981 */ /* 0x000ea2000c1e1b00 */
[----:B------:R-:W-:Y:S01]  /*1820*/  UMOV UR4, 0xf0000000 ;  /* 0xf000000000047882 */ /* 0x000fe20000000000 */
[----:B------:R-:W-:Y:S01]  /*1830*/  UMOV UR5, 0x380fffff ;  /* 0x380fffff00057882 */ /* 0x000fe20000000000 */
[----:B--2---:R-:W0:Y:S01]  /*1840*/  F2F.F32.F64 R0, R2 ;  /* 0x0000000200007310 */ /* 0x004e220000301000 */
[----:B------:R-:W-:-:S14]  /*1850*/  DSETP.GEU.AND P0, PT, |R2|, UR4, PT ;  /* 0x0000000402007e2a */ /* 0x000fdc000bf0e200 */
[----:B0-----:R-:W-:-:S05]  /*1860*/  @!P0 FMUL R0, R0, 1.175494350822287508e-38 ;  /* 0x0080000000008820 */ /* 0x001fca0000400000 */
[----:B------:R-:W-:Y:S01]  /*1870*/  F2FP.BF16.F32.PACK_AB R0, RZ, R0 ;  /* 0x00000000ff00723e */ /* 0x000fe200000010ff */
[----:B------:R-:W-:Y:S06]  /*1880*/  BRA `(.L_x_8) ;  /* 0x0000000800b47947 */ /* 0x000fec0003800000 */
.L_x_3:
[----:B------:R-:W-:-:S09]  /*1890*/  UISETP.GT.AND UP0, UPT, UR4, 0x18, UPT ;  /* 0x000000180400788c */ /* 0x000fd2000bf04270 */
[----:B------:R-:W-:Y:S05]  /*18a0*/  BRA.U UP0, `(.L_x_15) ;  /* 0x0000000100f47547 */ /* 0x000fea000b800000 */
[----:B------:R-:W-:-:S09]  /*18b0*/  UISETP.GT.AND UP0, UPT, UR4, 0xe, UPT ;  /* 0x0000000e0400788c */ /* 0x000fd2000bf04270 */
[----:B------:R-:W-:Y:S05]  /*18c0*/  BRA.U UP0, `(.L_x_16) ;  /* 0x0000000100447547 */ /* 0x000fea000b800000 */
[----:B------:R-:W-:-:S09]  /*18d0*/  UISETP.NE.AND UP0, UPT, UR4, 0xa, UPT ;  /* 0x0000000a0400788c */ /* 0x000fd2000bf05270 */
[----:B------:R-:W-:Y:S05]  /*18e0*/  BRA.U !UP0, `(.L_x_17) ;  /* 0x00000001081c7547 */ /* 0x000fea000b800000 */
[----:B------:R-:W-:-:S09]  /*18f0*/  UISETP.NE.AND UP0, UPT, UR4, 0xb, UPT ;  /* 0x0000000b0400788c */ /* 0x000fd2000bf05270 */
[----:B------:R-:W-:Y:S05]  /*1900*/  BRA.U UP0, `(.L_x_7) ;  /* 0x0000000900047547 */ /* 0x000fea000b800000 */
[----:B------:R-:W2:Y:S02]  /*1910*/  LDG.E.U8 R2, desc[UR36][R2.64] ;  /* 0x0000002402027981 */ /* 0x000ea4000c1e1100 */
[----:B--2---:R-:W-:-:S04]  /*1920*/  ISETP.NE.AND P0, PT, R2, RZ, PT ;  /* 0x000000ff0200720c */ /* 0x004fc80003f05270 */
[----:B------:R-:W-:-:S04]  /*1930*/  FSEL R0, RZ, 1, !P0 ;  /* 0x3f800000ff007808 */ /* 0x000fc80004000000 */
[----:B------:R-:W-:Y:S01]  /*1940*/  F2FP.BF16.F32.PACK_AB R0, RZ, R0 ;  /* 0x00000000ff00723e */ /* 0x000fe200000010ff */
[----:B------:R-:W-:Y:S06]  /*1950*/  BRA `(.L_x_8) ;  /* 0x0000000800807947 */ /* 0x000fec0003800000 */
.L_x_17:
        /* <DEDUP_REMOVED lines=8> */
.L_x_16:
[----:B------:R-:W-:-:S09]  /*19e0*/  UISETP.NE.AND UP0, UPT, UR4, 0xf, UPT ;  /* 0x0000000f0400788c */ /* 0x000fd2000bf05270 */
[----:B------:R-:W-:Y:S05]  /*19f0*/  BRA.U !UP0, `(.L_x_18) ;  /* 0x0000000108987547 */ /* 0x000fea000b800000 */
[----:B------:R-:W-:-:S09]  /*1a00*/  UISETP.NE.AND UP0, UPT, UR4, 0x17, UPT ;  /* 0x000000170400788c */ /* 0x000fd2000bf05270 */
[----:B------:R-:W-:Y:S05]  /*1a10*/  BRA.U !UP0, `(.L_x_19) ;  /* 0x00000001085c7547 */ /* 0x000fea000b800000 */
[----:B------:R-:W-:-:S09]  /*1a20*/  UISETP.NE.AND UP0, UPT, UR4, 0x18, UPT ;  /* 0x000000180400788c */ /* 0x000fd2000bf05270 */
[----:B------:R-:W-:Y:S05]  /*1a30*/  BRA.U UP0, `(.L_x_7) ;  /* 0x0000000500b87547 */ /* 0x000fea000b800000 */
[----:B------:R-:W2:Y:S01]  /*1a40*/  LDG.E.U8 R0, desc[UR36][R2.64] ;  /* 0x0000002402007981 */ /* 0x000ea2000c1e1100 */
[----:B------:R-:W-:Y:S01]  /*1a50*/  IMAD.MOV.U32 R6, RZ, RZ, 0x1f ;  /* 0x0000001fff067424 */ /* 0x000fe200078e00ff */
[----:B--2---:R-:W-:-:S04]  /*1a60*/  SHF.L.U32 R0, R0, 0x18, RZ ;  /* 0x0000001800007819 */ /* 0x004fc800000006ff */
[C---:B------:R-:W-:Y:S02]  /*1a70*/  LOP3.LUT R4, R0.reuse, 0x7f000000, RZ, 0xc0, !PT ;  /* 0x7f00000000047812 */ /* 0x040fe400078ec0ff */
[----:B------:R-:W-:Y:S02]  /*1a80*/  LOP3.LUT P0, RZ, R0, 0x7f000000, RZ, 0xc0, !PT ;  /* 0x7f00000000ff7812 */ /* 0x000fe4000780c0ff */
[----:B------:R-:W0:Y:S02]  /*1a90*/  FLO.U32 R5, R4 ;  /* 0x0000000400057300 */ /* 0x000e2400000e0000 */
[----:B0-----:R-:W-:-:S05]  /*1aa0*/  IMAD.MOV R5, RZ, RZ, -R5 ;  /* 0x000000ffff057224 */ /* 0x001fca00078e0a05 */
[----:B------:R-:W-:-:S04]  /*1ab0*/  VIADDMNMX.U32 R5, R5, R6, 0x4, !PT ;  /* 0x0000000405057446 */ /* 0x000fc80007800006 */
[----:B------:R-:W-:-:S04]  /*1ac0*/  IADD3 R5, PT, PT, R5, -0x4, RZ ;  /* 0xfffffffc05057810 */ /* 0x000fc80007ffe0ff */
[C---:B------:R-:W-:Y:S01]  /*1ad0*/  SHF.L.U32 R6, R4.reuse, R5, RZ ;  /* 0x0000000504067219 */ /* 0x040fe200000006ff */
[----:B------:R-:W-:Y:S02]  /*1ae0*/  IMAD.SHL.U32 R7, R5, 0x800000, RZ ;  /* 0x0080000005077824 */ /* 0x000fe400078e00ff */
[----:B------:R-:W-:-:S03]  /*1af0*/  VIADD R5, R4, 0x1000000 ;  /* 0x0100000004057836 */ /* 0x000fc60000000000 */
[----:B------:R-:W-:Y:S02]  /*1b00*/  LEA.HI R6, R6, -R7, RZ, 0x1c ;  /* 0x8000000706067211 */ /* 0x000fe400078fe0ff */
[----:B------:R-:W-:Y:S02]  /*1b10*/  SHF.R.S32.HI R5, RZ, 0x8, R5 ;  /* 0x00000008ff057819 */ /* 0x000fe40000011405 */
[----:B------:R-:W-:-:S04]  /*1b20*/  IADD3 R6, PT, PT, R6, 0x3c000000, RZ ;  /* 0x3c00000006067810 */ /* 0x000fc80007ffe0ff */
[----:B------:R-:W-:-:S04]  /*1b30*/  LOP3.LUT R5, R6, 0x7f800000, R5, 0xf8, !PT ;  /* 0x7f80000006057812 */ /* 0x000fc800078ef805 */
[----:B------:R-:W-:-:S04]  /*1b40*/  SEL R5, R5, RZ, P0 ;  /* 0x000000ff05057207 */ /* 0x000fc80000000000 */
[----:B------:R-:W-:-:S04]  /*1b50*/  LOP3.LUT R5, R5, 0x80000000, R0, 0xf8, !PT ;  /* 0x8000000005057812 */ /* 0x000fc800078ef800 */
[----:B------:R-:W-:-:S04]  /*1b60*/  F2FP.BF16.F32.PACK_AB R5, RZ, R5 ;  /* 0x00000005ff05723e */ /* 0x000fc800000010ff */
[----:B------:R-:W-:Y:S01]  /*1b70*/  PRMT R0, R5, 0x7610, R0 ;  /* 0x0000761005007816 */ /* 0x000fe20000000000 */
[----:B------:R-:W-:Y:S06]  /*1b80*/  BRA `(.L_x_8) ;  /* 0x0000000400f47947 */ /* 0x000fec0003800000 */
.L_x_19:
[----:B------:R-:W2:Y:S02]  /*1b90*/  LDG.E.U8 R2, desc[UR36][R2.64] ;  /* 0x0000002402027981 */ /* 0x000ea4000c1e1100 */
[C---:B--2---:R-:W-:Y:S02]  /*1ba0*/  IMAD.SHL.U32 R4, R2.reuse, 0x2000000, RZ ;  /* 0x0200000002047824 */ /* 0x044fe400078e00ff */
[----:B------:R-:W-:-:S03]  /*1bb0*/  IMAD.SHL.U32 R5, R2, 0x100, RZ ;  /* 0x0000010002057824 */ /* 0x000fc600078e00ff */
[----:B------:R-:W-:-:S13]  /*1bc0*/  ISETP.GT.U32.AND P0, PT, R4, 0x7ffffff, PT ;  /* 0x07ffffff0400780c */ /* 0x000fda0003f04070 */
[C---:B------:R-:W-:Y:S02]  /*1bd0*/  @!P0 LOP3.LUT R0, R5.reuse, 0x7f00, RZ, 0xc0, !PT ;  /* 0x00007f0005008812 */ /* 0x040fe400078ec0ff */
[----:B------:R-:W-:Y:S02]  /*1be0*/  @P0 LEA.HI R4, R4, 0x70000000, RZ, 0x1c ;  /* 0x7000000004040811 */ /* 0x000fe400078fe0ff */
[----:B------:R-:W-:Y:S02]  /*1bf0*/  @!P0 LOP3.LUT R0, R0, 0x3f000000, RZ, 0xfc, !PT ;  /* 0x3f00000000008812 */ /* 0x000fe400078efcff */
[----:B------:R-:W-:-:S03]  /*1c00*/  PRMT R5, R5, 0x9910, RZ ;  /* 0x0000991005057816 */ /* 0x000fc600000000ff */
[----:B------:R-:W-:Y:S01]  /*1c10*/  @!P0 FADD.FTZ R0, R0, -0.5 ;  /* 0xbf00000000008421 */ /* 0x000fe20000010000 */
[----:B------:R-:W-:-:S05]  /*1c20*/  @P0 FMUL.FTZ R0, R4, 1.9259299443872358531e-34 ;  /* 0x0780000004000820 */ /* 0x000fca0000410000 */
[----:B------:R-:W-:-:S04]  /*1c30*/  LOP3.LUT R0, R0, 0x80000000, R5, 0xf8, !PT ;  /* 0x8000000000007812 */ /* 0x000fc800078ef805 */
[----:B------:R-:W-:Y:S01]  /*1c40*/  F2FP.BF16.F32.PACK_AB R0, RZ, R0 ;  /* 0x00000000ff00723e */ /* 0x000fe200000010ff */
[----:B------:R-:W-:Y:S06]  /*1c50*/  BRA `(.L_x_8) ;  /* 0x0000000400c07947 */ /* 0x000fec0003800000 */
.L_x_18:
[----:B------:R0:W5:Y:S01]  /*1c60*/  LDG.E.U16 R0, desc[UR36][R2.64] ;  /* 0x0000002402007981 */ /* 0x000162000c1e1500 */
[----:B------:R-:W-:Y:S05]  /*1c70*/  BRA `(.L_x_8) ;  /* 0x0000000400b87947 */ /* 0x000fea0003800000 */
.L_x_15:
[----:B------:R-:W-:-:S09]  /*1c80*/  UISETP.GT.AND UP0, UPT, UR4, 0x1b, UPT ;  /* 0x0000001b0400788c */ /* 0x000fd2000bf04270 */
[----:B------:R-:W-:Y:S05]  /*1c90*/  BRA.U UP0, `(.L_x_20) ;  /* 0x0000000500087547 */ /* 0x000fea000b800000 */
[----:B------:R-:W-:-:S09]  /*1ca0*/  UISETP.NE.AND UP0, UPT, UR4, 0x19, UPT ;  /* 0x000000190400788c */ /* 0x000fd2000bf05270 */
[----:B------:R-:W-:Y:S05]  /*1cb0*/  BRA.U !UP0, `(.L_x_21) ;  /* 0x0000000108907547 */ /* 0x000fea000b800000 */
[----:B------:R-:W-:-:S09]  /*1cc0*/  UISETP.NE.AND UP0, UPT, UR4, 0x1a, UPT ;  /* 0x0000001a0400788c */ /* 0x000fd2000bf05270 */
[----:B------:R-:W-:Y:S05]  /*1cd0*/  BRA.U !UP0, `(.L_x_22) ;  /* 0x0000000108187547 */ /* 0x000fea000b800000 */
[----:B------:R-:W-:-:S09]  /*1ce0*/  UISETP.NE.AND UP0, UPT, UR4, 0x1b, UPT ;  /* 0x0000001b0400788c */ /* 0x000fd2000bf05270 */
[----:B------:R-:W-:Y:S05]  /*1cf0*/  BRA.U UP0, `(.L_x_7) ;  /* 0x0000000500087547 */ /* 0x000fea000b800000 */
[----:B------:R-:W2:Y:S02]  /*1d00*/  LDG.E.U16 R0, desc[UR36][R2.64] ;  /* 0x0000002402007981 */ /* 0x000ea4000c1e1500 */
[----:B--2---:R-:W-:-:S04]  /*1d10*/  I2FP.F32.U32 R0, R0 ;  /* 0x0000000000007245 */ /* 0x004fc80000201000 */
[----:B------:R-:W-:Y:S01]  /*1d20*/  F2FP.BF16.F32.PACK_AB R0, RZ, R0 ;  /* 0x00000000ff00723e */ /* 0x000fe200000010ff */
[----:B------:R-:W-:Y:S06]  /*1d30*/  BRA `(.L_x_8) ;  /* 0x0000000400887947 */ /* 0x000fec0003800000 */
.L_x_22:
[----:B------:R-:W2:Y:S01]  /*1d40*/  LDG.E.U8 R3, desc[UR36][R2.64] ;  /* 0x0000002402037981 */ /* 0x000ea2000c1e1100 */
[----:B------:R-:W-:Y:S01]  /*1d50*/  BSSY.RECONVERGENT B0, `(.L_x_23) ;  /* 0x0000018000007945 */ /* 0x000fe20003800200 */
[----:B------:R-:W-:Y:S02]  /*1d60*/  MOV R0, RZ ;  /* 0x000000ff00007202 */ /* 0x000fe40000000f00 */
[----:B--2---:R-:W-:-:S13]  /*1d70*/  ISETP.NE.AND P0, PT, R3, RZ, PT ;  /* 0x000000ff0300720c */ /* 0x004fda0003f05270 */
[----:B------:R-:W-:Y:S05]  /*1d80*/  @!P0 BRA `(.L_x_24) ;  /* 0x0000000000508947 */ /* 0x000fea0003800000 */
[----:B------:R-:W-:-:S13]  /*1d90*/  ISETP.NE.AND P0, PT, R3, 0x80, PT ;  /* 0x000000800300780c */ /* 0x000fda0003f05270 */
[----:B------:R-:W-:Y:S01]  /*1da0*/  @!P0 IMAD.MOV.U32 R0, RZ, RZ, 0x7f800001 ;  /* 0x7f800001ff008424 */ /* 0x000fe200078e00ff */
[----:B------:R-:W-:Y:S06]  /*1db0*/  @!P0 BRA `(.L_x_24) ;  /* 0x0000000000448947 */ /* 0x000fec0003800000 */
[--C-:B------:R-:W-:Y:S01]  /*1dc0*/  SHF.R.U32.HI R0, RZ, 0x3, R3.reuse ;  /* 0x00000003ff007819 */ /* 0x100fe20000011603 */
[----:B------:R-:W-:Y:S03]  /*1dd0*/  BSSY.RECONVERGENT B1, `(.L_x_25) ;  /* 0x000000c000017945 */ /* 0x000fe60003800200 */
[----:B------:R-:W-:Y:S02]  /*1de0*/  LOP3.LUT P0, R2, R0, 0xf, RZ, 0xc0, !PT ;  /* 0x0000000f00027812 */ /* 0x000fe4000780c0ff */
[----:B------:R-:W-:-:S05]  /*1df0*/  SHF.R.U32.HI R0, RZ, 0x7, R3 ;  /* 0x00000007ff007819 */ /* 0x000fca0000011603 */
[----:B------:R-:W-:Y:S01]  /*1e00*/  IMAD.U32 R7, R0, -0x80000000, RZ ;  /* 0x8000000000077824 */ /* 0x000fe200078e00ff */
[----:B------:R-:W-:-:S05]  /*1e10*/  LOP3.LUT R0, R3, 0x7, RZ, 0xc0, !PT ;  /* 0x0000000703007812 */ /* 0x000fca00078ec0ff */
[----:B------:R-:W-:Y:S05]  /*1e20*/  @P0 BRA `(.L_x_26) ;  /* 0x0000000000180947 */ /* 0x000fea0003800000 */
[----:B------:R-:W0:Y:S02]  /*1e30*/  FLO.U32 R3, R0 ;  /* 0x0000000000037300 */ /* 0x000e2400000e0000 */
[----:B0-----:R-:W-:-:S04]  /*1e40*/  IADD3 R3, PT, PT, -R3, 0x1f, RZ ;  /* 0x0000001f03037810 */ /* 0x001fc80007ffe1ff */
[----:B------:R-:W-:Y:S02]  /*1e50*/  IADD3 R5, PT, PT, R3, -0x1c, RZ ;  /* 0xffffffe403057810 */ /* 0x000fe40007ffe0ff */
[----:B------:R-:W-:Y:S02]  /*1e60*/  IADD3 R2, PT, PT, R2, 0x1d, -R3 ;  /* 0x0000001d02027810 */ /* 0x000fe40007ffe803 */
[----:B------:R-:W-:-:S04]  /*1e70*/  SHF.L.U32 R5, R0, R5, RZ ;  /* 0x0000000500057219 */ /* 0x000fc800000006ff */
[----:B------:R-:W-:-:S07]  /*1e80*/  LOP3.LUT R0, R5, 0x7, RZ, 0xc0, !PT ;  /* 0x0000000705007812 */ /* 0x000fce00078ec0ff */
.L_x_26:
[----:B------:R-:W-:Y:S05]  /*1e90*/  BSYNC.RECONVERGENT B1 ;  /* 0x0000000000017941 */ /* 0x000fea0003800200 */
.L_x_25:
[----:B------:R-:W-:Y:S01]  /*1ea0*/  IMAD.SHL.U32 R0, R0, 0x100000, RZ ;  /* 0x0010000000007824 */ /* 0x000fe200078e00ff */
[----:B------:R-:W-:-:S04]  /*1eb0*/  LEA R2, R2, 0x3b800000, 0x17 ;  /* 0x3b80000002027811 */ /* 0x000fc800078eb8ff */
[----:B------:R-:W-:-:S07]  /*1ec0*/  LOP3.LUT R0, R2, R0, R7, 0xfe, !PT ;  /* 0x0000000002007212 */ /* 0x000fce00078efe07 */
.L_x_24:
[----:B------:R-:W-:Y:S05]  /*1ed0*/  BSYNC.RECONVERGENT B0 ;  /* 0x0000000000007941 */ /* 0x000fea0003800200 */
.L_x_23:
[----:B------:R-:W-:Y:S01]  /*1ee0*/  F2FP.BF16.F32.PACK_AB R0, RZ, R0 ;  /* 0x00000000ff00723e */ /* 0x000fe200000010ff */
[----:B------:R-:W-:Y:S06]  /*1ef0*/  BRA `(.L_x_8) ;  /* 0x0000000400187947 */ /* 0x000fec0003800000 */
.L_x_21:
[----:B------:R-:W2:Y:S01]  /*1f00*/  LDG.E.U8 R3, desc[UR36][R2.64] ;  /* 0x0000002402037981 */ /* 0x000ea2000c1e1100 */
[----:B------:R-:W-:Y:S01]  /*1f10*/  BSSY.RECONVERGENT B0, `(.L_x_27) ;  /* 0x0000018000007945 */ /* 0x000fe20003800200 */
[----:B------:R-:W-:Y:S01]  /*1f20*/  IMAD.MOV.U32 R0, RZ, RZ, RZ ;  /* 0x000000ffff007224 */ /* 0x000fe200078e00ff */
[----:B--2---:R-:W-:-:S13]  /*1f30*/  ISETP.NE.AND P0, PT, R3, RZ, PT ;  /* 0x000000ff0300720c */ /* 0x004fda0003f05270 */
[----:B------:R-:W-:Y:S05]  /*1f40*/  @!P0 BRA `(.L_x_28) ;  /* 0x0000000000508947 */ /* 0x000fea0003800000 */
[----:B------:R-:W-:-:S13]  /*1f50*/  ISETP.NE.AND P0, PT, R3, 0x80, PT ;  /* 0x000000800300780c */ /* 0x000fda0003f05270 */
[----:B------:R-:W-:Y:S01]  /*1f60*/  @!P0 MOV R0, 0x7f800001 ;  /* 0x7f80000100008802 */ /* 0x000fe20000000f00 */
        /* <DEDUP_REMOVED lines=10> */
[----:B------:R-:W-:Y:S01]  /*2010*/  IADD3 R2, PT, PT, R2, 0x1e, -R3 ;  /* 0x0000001e02027810 */ /* 0x000fe20007ffe803 */
[----:B------:R-:W-:-:S05]  /*2020*/  VIADD R5, R3, 0xffffffe3 ;  /* 0xffffffe303057836 */ /* 0x000fca0000000000 */
[----:B------:R-:W-:-:S04]  /*2030*/  SHF.L.U32 R5, R0, R5, RZ ;  /* 0x0000000500057219 */ /* 0x000fc800000006ff */
[----:B------:R-:W-:-:S07]  /*2040*/  LOP3.LUT R0, R5, 0x3, RZ, 0xc0, !PT ;  /* 0x0000000305007812 */ /* 0x000fce00078ec0ff */
.L_x_30:
[----:B------:R-:W-:Y:S05]  /*2050*/  BSYNC.RECONVERGENT B1 ;  /* 0x0000000000017941 */ /* 0x000fea0003800200 */
.L_x_29:
[----:B------:R-:W-:Y:S02]  /*2060*/  SHF.L.U32 R0, R0, 0x15, RZ ;  /* 0x0000001500007819 */ /* 0x000fe400000006ff */
[----:B------:R-:W-:-:S04]  /*2070*/  LEA R2, R2, 0x37800000, 0x17 ;  /* 0x3780000002027811 */ /* 0x000fc800078eb8ff */
[----:B------:R-:W-:-:S07]  /*2080*/  LOP3.LUT R0, R2, R0, R7, 0xfe, !PT ;  /* 0x0000000002007212 */ /* 0x000fce00078efe07 */
.L_x_28:
[----:B------:R-:W-:Y:S05]  /*2090*/  BSYNC.RECONVERGENT B0 ;  /* 0x0000000000007941 */ /* 0x000fea0003800200 */
.L_x_27:
[----:B------:R-:W-:Y:S01]  /*20a0*/  F2FP.BF16.F32.PACK_AB R0, RZ, R0 ;  /* 0x00000000ff00723e */ /* 0x000fe200000010ff */
[----:B------:R-:W-:Y:S06]  /*20b0*/  BRA `(.L_x_8) ;  /* 0x0000000000a87947 */ /* 0x000fec0003800000 */
.L_x_20:
[----:B------:R-:W-:-:S09]  /*20c0*/  UISETP.NE.AND UP0, UPT, UR4, 0x1c, UPT ;  /* 0x0000001c0400788c */ /* 0x000fd2000bf05270 */
[----:B------:R-:W-:Y:S05]  /*20d0*/  BRA.U !UP0, `(.L_x_31) ;  /* 0x0000000108947547 */ /* 0x000fea000b800000 */
[----:B------:R-:W-:-:S09]  /*20e0*/  UISETP.NE.AND UP0, UPT, UR4, 0x1d, UPT ;  /* 0x0000001d0400788c */ /* 0x000fd2000bf05270 */
[----:B------:R-:W-:Y:S05]  /*20f0*/  BRA.U !UP0, `(.L_x_32) ;  /* 0x00000001087c7547 */ /* 0x000fea000b800000 */
[----:B------:R-:W-:-:S09]  /*2100*/  UISETP.NE.AND UP0, UPT, UR4, 0x2c, UPT ;  /* 0x0000002c0400788c */ /* 0x000fd2000bf05270 */
[----:B------:R-:W-:Y:S05]  /*2110*/  BRA.U !UP0, `(.L_x_33) ;  /* 0x0000000108487547 */ /* 0x000fea000b800000 */
.L_x_7:
[----:B------:R-:W-:Y:S01]  /*2120*/  MOV R2, 0x0 ;  /* 0x0000000000027802 */ /* 0x000fe20000000f00 */
[----:B------:R-:W0:Y:S01]  /*2130*/  LDCU.64 UR4, c[0x4][0x128] ;  /* 0x01002500ff0477ac */ /* 0x000e220008000a00 */
[----:B------:R-:W-:Y:S02]  /*2140*/  HFMA2 R13, -RZ, RZ, 0, 0 ;  /* 0x00000000ff0d7431 */ /* 0x000fe400000001ff */
[----:B------:R-:W-:Y:S01]  /*2150*/  IMAD.MOV.U32 R8, RZ, RZ, 0x4e ;  /* 0x0000004eff087424 */ /* 0x000fe200078e00ff */
[----:B------:R-:W1:Y:S01]  /*2160*/  LDCU.64 UR6, c[0x4][0x130] ;  /* 0x01002600ff0677ac */ /* 0x000e620008000a00 */
[----:B------:R-:W2:Y:S01]  /*2170*/  LDC.64 R2, c[0x4][R2] ;  /* 0x0100000002027b82 */ /* 0x000ea20000000a00 */
[----:B------:R-:W-:Y:S01]  /*2180*/  IMAD.MOV.U32 R12, RZ, RZ, 0x1 ;  /* 0x00000001ff0c7424 */ /* 0x000fe200078e00ff */
[----:B------:R-:W3:Y:S01]  /*2190*/  LDCU.64 UR8, c[0x4][0x38] ;  /* 0x01000700ff0877ac */ /* 0x000ee20008000a00 */
[----:B0-----:R-:W-:Y:S02]  /*21a0*/  IMAD.U32 R4, RZ, RZ, UR4 ;  /* 0x00000004ff047e24 */ /* 0x001fe4000f8e00ff */
[----:B------:R-:W-:Y:S01]  /*21b0*/  IMAD.U32 R5, RZ, RZ, UR5 ;  /* 0x00000005ff057e24 */ /* 0x000fe2000f8e00ff */
[----:B-1----:R-:W-:Y:S01]  /*21c0*/  MOV R6, UR6 ;  /* 0x0000000600067c02 */ /* 0x002fe20008000f00 */
[----:B------:R-:W-:-:S02]  /*21d0*/  IMAD.U32 R7, RZ, RZ, UR7 ;  /* 0x00000007ff077e24 */ /* 0x000fc4000f8e00ff */
[----:B---3--:R-:W-:Y:S01]  /*21e0*/  IMAD.U32 R10, RZ, RZ, UR8 ;  /* 0x00000008ff0a7e24 */ /* 0x008fe2000f8e00ff */
[----:B------:R-:W-:-:S07]  /*21f0*/  MOV R11, UR9 ;  /* 0x00000009000b7c02 */ /* 0x000fce0008000f00 */
[----:B------:R-:W-:-:S07]  /*2200*/  LEPC R20, `(.L_x_34) ;  /* 0x000000001014794e */ /* 0x000fce0000000000 */
[----:B--2---:R-:W-:Y:S05]  /*2210*/  CALL.ABS.NOINC R2 ;  /* 0x0000000002007343 */ /* 0x004fea0003c00000 */
.L_x_34:
[----:B------:R-:W-:Y:S01]  /*2220*/  PRMT R0, RZ, 0x7610, R0 ;  /* 0x00007610ff007816 */ /* 0x000fe20000000000 */
[----:B------:R-:W-:Y:S06]  /*2230*/  BRA `(.L_x_8) ;  /* 0x0000000000487947 */ /* 0x000fec0003800000 */
.L_x_33:
[----:B------:R-:W2:Y:S01]  /*2240*/  LDG.E.U8 R2, desc[UR36][R2.64] ;  /* 0x0000002402027981 */ /* 0x000ea2000c1e1100 */
[----:B------:R-:W-:Y:S01]  /*2250*/  BSSY.RECONVERGENT B0, `(.L_x_35) ;  /* 0x0000007000007945 */ /* 0x000fe20003800200 */
[----:B------:R-:W-:Y:S01]  /*2260*/  IMAD.MOV.U32 R0, RZ, RZ, 0x400000 ;  /* 0x00400000ff007424 */ /* 0x000fe200078e00ff */
[----:B--2---:R-:W-:-:S13]  /*2270*/  ISETP.NE.AND P0, PT, R2, RZ, PT ;  /* 0x000000ff0200720c */ /* 0x004fda0003f05270 */
[----:B------:R-:W-:Y:S05]  /*2280*/  @!P0 BRA `(.L_x_36) ;  /* 0x00000000000c8947 */ /* 0x000fea0003800000 */
[----:B------:R-:W-:-:S13]  /*2290*/  ISETP.NE.AND P0, PT, R2, 0xff, PT ;  /* 0x000000ff0200780c */ /* 0x000fda0003f05270 */
[----:B------:R-:W-:Y:S01]  /*22a0*/  @!P0 IMAD.MOV.U32 R0, RZ, RZ, 0x7f800001 ;  /* 0x7f800001ff008424 */ /* 0x000fe200078e00ff */
[----:B------:R-:W-:-:S07]  /*22b0*/  @P0 SHF.L.U32 R0, R2, 0x17, RZ ;  /* 0x0000001702000819 */ /* 0x000fce00000006ff */
.L_x_36:
[----:B------:R-:W-:Y:S05]  /*22c0*/  BSYNC.RECONVERGENT B0 ;  /* 0x0000000000007941 */ /* 0x000fea0003800200 */
.L_x_35:
[----:B------:R-:W-:Y:S01]  /*22d0*/  F2FP.BF16.F32.PACK_AB R0, RZ, R0 ;  /* 0x00000000ff00723e */ /* 0x000fe200000010ff */
[----:B------:R-:W-:Y:S06]  /*22e0*/  BRA `(.L_x_8) ;  /* 0x00000000001c7947 */ /* 0x000fec0003800000 */
.L_x_32:
[----:B------:R-:W2:Y:S02]  /*22f0*/  LDG.E.64 R2, desc[UR36][R2.64] ;  /* 0x0000002402027981 */ /* 0x000ea4000c1e1b00 */
[----:B--2---:R-:W0:Y:S02]  /*2300*/  I2F.U64 R0, R2 ;  /* 0x0000000200007312 */ /* 0x004e240000301000 */
[----:B0-----:R-:W-:Y:S01]  /*2310*/  F2FP.BF16.F32.PACK_AB R0, RZ, R0 ;  /* 0x00000000ff00723e */ /* 0x001fe200000010ff */
[----:B------:R-:W-:Y:S06]  /*2320*/  BRA `(.L_x_8) ;  /* 0x00000000000c7947 */ /* 0x000fec0003800000 */
.L_x_31:
[----:B------:R-:W2:Y:S02]  /*2330*/  LDG.E R2, desc[UR36][R2.64] ;  /* 0x0000002402027981 */ /* 0x000ea4000c1e1900 */
[----:B--2---:R-:W-:-:S04]  /*2340*/  I2FP.F32.U32 R0, R2 ;  /* 0x0000000200007245 */ /* 0x004fc80000201000 */
[----:B------:R-:W-:-:S07]  /*2350*/  F2FP.BF16.F32.PACK_AB R0, RZ, R0 ;  /* 0x00000000ff00723e */ /* 0x000fce00000010ff */
.L_x_8:
[----:B-----5:R-:W-:Y:S01]  /*2360*/  IMAD.U32 R0, R0, 0x10000, RZ ;  /* 0x0001000000007824 */ /* 0x020fe200078e00ff */
[----:B------:R-:W1:Y:S01]  /*2370*/  LDCU.64 UR6, c[0x0][0x580] ;  /* 0x0000b000ff0677ac */ /* 0x000e620008000a00 */
[----:B0-----:R-:W-:Y:S02]  /*2380*/  IMAD.MOV.U32 R3, RZ, RZ, 0x42fc0000 ;  /* 0x42fc0000ff037424 */ /* 0x001fe400078e00ff */
[C---:B------:R-:W-:Y:S01]  /*2390*/  FMUL.FTZ R2, |R0|.reuse, 1.4426950216293334961 ;  /* 0x3fb8aa3b00027820 */ /* 0x040fe20000410200 */
[----:B------:R-:W-:Y:S02]  /*23a0*/  IMAD.MOV.U32 R5, RZ, RZ, 0x363d0ada ;  /* 0x363d0adaff057424 */ /* 0x000fe400078e00ff */
[----:B------:R-:W-:Y:S01]  /*23b0*/  FMUL.FTZ R6, R0, R0 ;  /* 0x0000000000067220 */ /* 0x000fe20000410000 */
[----:B------:R-:W-:Y:S02]  /*23c0*/  UPRMT UR4, UR42, 0x9910, URZ ;  /* 0x000099102a047896 */ /* 0x000fe400080000ff */
[----:B------:R-:W0:Y:S01]  /*23d0*/  FRND.TRUNC R2, R2 ;  /* 0x0000000200027307 */ /* 0x000e22000020d000 */
[----:B------:R-:W-:Y:S01]  /*23e0*/  FFMA.FTZ R5, R6, R5, 0.00019836159481201320887 ;  /* 0x394fff4906057423 */ /* 0x000fe20000010005 */
[----:B------:R-:W-:-:S03]  /*23f0*/  UISETP.GT.AND UP0, UPT, UR4, 0x9, UPT ;  /* 0x000000090400788c */ /* 0x000fc6000bf04270 */
[----:B------:R-:W-:-:S04]  /*2400*/  FFMA.FTZ R7, R6, R5, 0.0083333496004343032837 ;  /* 0x3c08889a06077423 */ /* 0x000fc80000010005 */
[----:B------:R-:W-:-:S04]  /*2410*/  FFMA.FTZ R7, R6, R7, 0.16666667163372039795 ;  /* 0x3e2aaaab06077423 */ /* 0x000fc80000010007 */
[----:B------:R-:W-:Y:S01]  /*2420*/  FMUL.FTZ R7, R6, R7 ;  /* 0x0000000706077220 */ /* 0x000fe20000410000 */
[----:B0-----:R-:W-:Y:S02]  /*2430*/  FSETP.GT.FTZ.AND P0, PT, |R2|, 126, PT ;  /* 0x42fc00000200780b */ /* 0x001fe40003f14200 */
[----:B------:R-:W-:-:S04]  /*2440*/  LOP3.LUT R3, R3, 0x80000000, R2, 0xb8, !PT ;  /* 0x8000000003037812 */ /* 0x000fc800078eb802 */
[----:B------:R-:W-:Y:S02]  /*2450*/  FSEL R3, R3, R2, P0 ;  /* 0x0000000203037208 */ /* 0x000fe40000000000 */
[----:B------:R-:W-:-:S03]  /*2460*/  FSETP.GE.FTZ.AND P0, PT, |R0|, 1, PT ;  /* 0x3f8000000000780b */ /* 0x000fc60003f16200 */
[----:B------:R-:W-:-:S04]  /*2470*/  FFMA.FTZ R4, R3, -0.69314718246459960938, |R0| ;  /* 0xbf31721803047823 */ /* 0x000fc80000010400 */
[C---:B------:R-:W-:Y:S01]  /*2480*/  FFMA.FTZ R4, R3.reuse, 1.9046542121259335545e-09, R4 ;  /* 0x3102e30803047823 */ /* 0x040fe20000010004 */
[----:B------:R-:W-:-:S03]  /*2490*/  FADD.FTZ R3, R3, 12583037 ;  /* 0x4b40007d03037421 */ /* 0x000fc60000010000 */
[----:B------:R-:W-:Y:S02]  /*24a0*/  FMUL.FTZ R4, R4, 1.4426950216293334961 ;  /* 0x3fb8aa3b04047820 */ /* 0x000fe40000410000 */
[----:B------:R-:W-:-:S04]  /*24b0*/  SHF.L.U32 R3, R3, 0x17, RZ ;  /* 0x0000001703037819 */ /* 0x000fc800000006ff */
[----:B------:R-:W0:Y:S02]  /*24c0*/  MUFU.EX2 R4, R4 ;  /* 0x0000000400047308 */ /* 0x000e240000000800 */
[----:B0-----:R-:W-:-:S06]  /*24d0*/  FMUL.FTZ R3, R3, R4 ;  /* 0x0000000403037220 */ /* 0x001fcc0000410000 */
[----:B------:R-:W0:Y:S02]  /*24e0*/  MUFU.RCP R2, R3 ;  /* 0x0000000300027308 */ /* 0x000e240000001000 */
[----:B0-----:R-:W-:-:S04]  /*24f0*/  FMUL.FTZ R2, R2, -0.125 ;  /* 0xbe00000002027820 */ /* 0x001fc80000410000 */
[----:B------:R-:W-:-:S05]  /*2500*/  FFMA.FTZ R5, R3, 2, R2 ;  /* 0x4000000003057823 */ /* 0x000fca0000010002 */
[--C-:B------:R-:W-:Y:S01]  /*2510*/  LOP3.LUT R5, R5, 0x80000000, R0.reuse, 0xb8, !PT ;  /* 0x8000000005057812 */ /* 0x100fe200078eb800 */
[----:B------:R-:W-:Y:S01]  /*2520*/  @!P0 FFMA.FTZ R5, R0, R7, R0 ;  /* 0x0000000700058223 */ /* 0x000fe20000010000 */
[----:B-1----:R-:W-:-:S05]  /*2530*/  IADD3 R2, P0, PT, R16, UR6, RZ ;  /* 0x0000000610027c10 */ /* 0x002fca000ff1e0ff */
[----:B------:R-:W0:Y:S01]  /*2540*/  F2F.BF16.F32 R5, R5 ;  /* 0x0000000500057304 */ /* 0x000e220000202000 */
[----:B------:R-:W-:Y:S01]  /*2550*/  IMAD.X R3, RZ, RZ, UR7, P0 ;  /* 0x00000007ff037e24 */ /* 0x000fe200080e06ff */
[----:B------:R-:W-:Y:S06]  /*2560*/  BRA.U UP0, `(.L_x_37) ;  /* 0x00000005000c7547 */ /* 0x000fec000b800000 */
        /* <DEDUP_REMOVED lines=8> */
[----:B0-----:R-:W-:-:S04]  /*25f0*/  SHF.L.U32 R0, R5, 0x10, RZ ;  /* 0x0000001005007819 */ /* 0x001fc800000006ff */
[----:B------:R-:W0:Y:S02]  /*2600*/  F2I.FTZ.TRUNC.NTZ R5, R0 ;  /* 0x0000000000057305 */ /* 0x000e24000021f100 */
[----:B0-----:R4:W-:Y:S01]  /*2610*/  STG.E.U8 desc[UR36][R2.64], R5 ;  /* 0x0000000502007986 */ /* 0x0019e2000c101124 */
[----:B------:R-:W-:Y:S05]  /*2620*/  BRA `(.L_x_42) ;  /* 0x0000000c00807947 */ /* 0x000fea0003800000 */
.L_x_40:
[----:B0-----:R-:W-:-:S06]  /*2630*/  IMAD.U32 R5, R5, 0x10000, RZ ;  /* 0x0001000005057824 */ /* 0x001fcc00078e00ff */
[----:B------:R-:W0:Y:S02]  /*2640*/  F2I.S64.TRUNC R4, R5 ;  /* 0x0000000500047311 */ /* 0x000e24000020d900 */
[----:B0-----:R3:W-:Y:S01]  /*2650*/  STG.E.U8 desc[UR36][R2.64], R4 ;  /* 0x0000000402007986 */ /* 0x0017e2000c101124 */
[----:B------:R-:W-:Y:S05]  /*2660*/  BRA `(.L_x_42) ;  /* 0x0000000c00707947 */ /* 0x000fea0003800000 */
.L_x_39:
[----:B------:R-:W-:-:S09]  /*2670*/  UISETP.NE.AND UP0, UPT, UR4, 0x2, UPT ;  /* 0x000000020400788c */ /* 0x000fd2000bf05270 */
[----:B------:R-:W-:Y:S05]  /*2680*/  BRA.U !UP0, `(.L_x_43) ;  /* 0x0000000108307547 */ /* 0x000fea000b800000 */
[----:B------:R-:W-:-:S09]  /*2690*/  UISETP.NE.AND UP0, UPT, UR4, 0x3, UPT ;  /* 0x000000030400788c */ /* 0x000fd2000bf05270 */
[----:B------:R-:W-:Y:S05]  /*26a0*/  BRA.U !UP0, `(.L_x_44) ;  /* 0x0000000108187547 */ /* 0x000fea000b800000 */
[----:B------:R-:W-:-:S09]  /*26b0*/  UISETP.NE.AND UP0, UPT, UR4, 0x4, UPT ;  /* 0x000000040400788c */ /* 0x000fd2000bf05270 */
[----:B------:R-:W-:Y:S05]  /*26c0*/  BRA.U UP0, `(.L_x_41) ;  /* 0x0000000900b87547 */ /* 0x000fea000b800000 */
[----:B0-----:R-:W-:-:S06]  /*26d0*/  IMAD.U32 R5, R5, 0x10000, RZ ;  /* 0x0001000005057824 */ /* 0x001fcc00078e00ff */
[----:B------:R-:W0:Y:S02]  /*26e0*/  F2I.S64.TRUNC R4, R5 ;  /* 0x0000000500047311 */ /* 0x000e24000020d900 */
[----:B0-----:R0:W-:Y:S01]  /*26f0*/  STG.E.64 desc[UR36][R2.64], R4 ;  /* 0x0000000402007986 */ /* 0x0011e2000c101b24 */
[----:B------:R-:W-:Y:S05]  /*2700*/  BRA `(.L_x_42) ;  /* 0x0000000c00487947 */ /* 0x000fea0003800000 */
.L_x_44:
[----:B0-----:R-:W-:-:S06]  /*2710*/  SHF.L.U32 R5, R5, 0x10, RZ ;  /* 0x0000001005057819 */ /* 0x001fcc00000006ff */
[----:B------:R-:W0:Y:S02]  /*2720*/  F2I.FTZ.TRUNC.NTZ R5, R5 ;  /* 0x0000000500057305 */ /* 0x000e24000021f100 */
[----:B0-----:R1:W-:Y:S01]  /*2730*/  STG.E desc[UR36][R2.64], R5 ;  /* 0x0000000502007986 */ /* 0x0013e2000c101924 */
[----:B------:R-:W-:Y:S05]  /*2740*/  BRA `(.L_x_42) ;  /* 0x0000000c00387947 */ /* 0x000fea0003800000 */
.L_x_43:
[----:B0-----:R-:W-:-:S06]  /*2750*/  IMAD.U32 R5, R5, 0x10000, RZ ;  /* 0x0001000005057824 */ /* 0x001fcc00078e00ff */
[----:B------:R-:W0:Y:S02]  /*2760*/  F2I.FTZ.TRUNC.NTZ R5, R5 ;  /* 0x0000000500057305 */ /* 0x000e24000021f100 */
[----:B0-----:R2:W-:Y:S01]  /*2770*/  STG.E.U16 desc[UR36][R2.64], R5 ;  /* 0x0000000502007986 */ /* 0x0015e2000c101524 */
[----:B------:R-:W-:Y:S05]  /*2780*/  BRA `(.L_x_42) ;  /* 0x0000000c00287947 */ /* 0x000fea0003800000 */
.L_x_38:
[----:B------:R-:W-:-:S09]  /*2790*/  UISETP.GT.AND UP0, UPT, UR4, 0x6, UPT ;  /* 0x000000060400788c */ /* 0x000fd2000bf04270 */
[----:B------:R-:W-:Y:S05]  /*27a0*/  BRA.U UP0, `(.L_x_45) ;  /* 0x00000001002c7547 */ /* 0x000fea000b800000 */
[----:B------:R-:W-:-:S09]  /*27b0*/  UISETP.NE.AND UP0, UPT, UR4, 0x5, UPT ;  /* 0x000000050400788c */ /* 0x000fd2000bf05270 */
[----:B------:R-:W-:Y:S05]  /*27c0*/  BRA.U !UP0, `(.L_x_46) ;  /* 0x0000000108147547 */ /* 0x000fea000b800000 */
[----:B------:R-:W-:-:S09]  /*27d0*/  UISETP.NE.AND UP0, UPT, UR4, 0x6, UPT ;  /* 0x000000060400788c */ /* 0x000fd2000bf05270 */
[----:B------:R-:W-:Y:S05]  /*27e0*/  BRA.U UP0, `(.L_x_41) ;  /* 0x0000000900707547 */ /* 0x000fea000b800000 */
[----:B0-----:R-:W-:-:S05]  /*27f0*/  IMAD.U32 R5, R5, 0x10000, RZ ;  /* 0x0001000005057824 */ /* 0x001fca00078e00ff */
[----:B------:R0:W-:Y:S01]  /*2800*/  STG.E desc[UR36][R2.64], R5 ;  /* 0x0000000502007986 */ /* 0x0001e2000c101924 */
[----:B------:R-:W-:Y:S05]  /*2810*/  BRA `(.L_x_42) ;  /* 0x0000000c00047947 */ /* 0x000fea0003800000 */
.L_x_46:
[----:B0-----:R-:W-:-:S04]  /*2820*/  SHF.L.U32 R0, R5, 0x10, RZ ;  /* 0x0000001005007819 */ /* 0x001fc800000006ff */
[----:B------:R-:W-:-:S05]  /*2830*/  F2FP.F16.F32.PACK_AB R0, RZ, R0 ;  /* 0x00000000ff00723e */ /* 0x000fca00000000ff */
[----:B------:R0:W-:Y:S01]  /*2840*/  STG.E.U16 desc[UR36][R2.64], R0 ;  /* 0x0000000002007986 */ /* 0x0001e2000c101524 */
[----:B------:R-:W-:Y:S05]  /*2850*/  BRA `(.L_x_42) ;  /* 0x0000000800f47947 */ /* 0x000fea0003800000 */
.L_x_45:
[----:B------:R-:W-:-:S09]  /*2860*/  UISETP.NE.AND UP0, UPT, UR4, 0x7, UPT ;  /* 0x000000070400788c */ /* 0x000fd2000bf05270 */
[----:B------:R-:W-:Y:S05]  /*2870*/  BRA.U !UP0, `(.L_x_47) ;  /* 0x0000000108347547 */ /* 0x000fea000b800000 */
[----:B------:R-:W-:-:S09]  /*2880*/  UISETP.NE.AND UP0, UPT, UR4, 0x8, UPT ;  /* 0x000000080400788c */ /* 0x000fd2000bf05270 */
[----:B------:R-:W-:Y:S05]  /*2890*/  BRA.U !UP0, `(.L_x_48) ;  /* 0x0000000108187547 */ /* 0x000fea000b800000 */
[----:B------:R-:W-:-:S09]  /*28a0*/  UISETP.NE.AND UP0, UPT, UR4, 0x9, UPT ;  /* 0x000000090400788c */ /* 0x000fd2000bf05270 */
[----:B------:R-:W-:Y:S05]  /*28b0*/  BRA.U UP0, `(.L_x_41) ;  /* 0x00000009003c7547 */ /* 0x000fea000b800000 */
[----:B0-----:R-:W-:Y:S02]  /*28c0*/  IMAD.U32 R4, R5, 0x10000, RZ ;  /* 0x0001000005047824 */ /* 0x001fe400078e00ff */
[----:B------:R-:W-:-:S05]  /*28d0*/  IMAD.MOV.U32 R5, RZ, RZ, RZ ;  /* 0x000000ffff057224 */ /* 0x000fca00078e00ff */
[----:B------:R0:W-:Y:S01]  /*28e0*/  STG.E.64 desc[UR36][R2.64], R4 ;  /* 0x0000000402007986 */ /* 0x0001e2000c101b24 */
[----:B------:R-:W-:Y:S05]  /*28f0*/  BRA `(.L_x_42) ;  /* 0x0000000800cc7947 */ /* 0x000fea0003800000 */
.L_x_48:
[----:B0-----:R-:W-:-:S04]  /*2900*/  SHF.L.U32 R5, R5, 0x10, RZ ;  /* 0x0000001005057819 */ /* 0x001fc800000006ff */
[----:B------:R-:W-:-:S04]  /*2910*/  F2FP.F16.F32.PACK_AB R5, RZ, R5 ;  /* 0x00000005ff05723e */ /* 0x000fc800000000ff */
[----:B------:R-:W-:-:S05]  /*2920*/  PRMT R5, R5, 0x5410, RZ ;  /* 0x0000541005057816 */ /* 0x000fca00000000ff */
[----:B------:R0:W-:Y:S01]  /*2930*/  STG.E desc[UR36][R2.64], R5 ;  /* 0x0000000502007986 */ /* 0x0001e2000c101924 */
[----:B------:R-:W-:Y:S05]  /*2940*/  BRA `(.L_x_42) ;  /* 0x0000000800b87947 */ /* 0x000fea0003800000 */
.L_x_47:
[----:B0-----:R-:W-:-:S04]  /*2950*/  IMAD.U32 R4, R5, 0x10000, RZ ;  /* 0x0001000005047824 */ /* 0x001fc800078e00ff */
[----:B------:R-:W-:-:S06]  /*2960*/  FMUL.FTZ R4, R4, 1 ;  /* 0x3f80000004047820 */ /* 0x000fcc0000410000 */
[----:B------:R-:W0:Y:S02]  /*2970*/  F2F.F64.F32 R4, R4 ;  /* 0x0000000400047310 */ /* 0x000e240000201800 */
[----:B0-----:R0:W-:Y:S01]  /*2980*/  STG.E.64 desc[UR36][R2.64], R4 ;  /* 0x0000000402007986 */ /* 0x0011e2000c101b24 */
[----:B------:R-:W-:Y:S05]  /*2990*/  BRA `(.L_x_42) ;  /* 0x0000000800a47947 */ /* 0x000fea0003800000 */
.L_x_37:
        /* <DEDUP_REMOVED lines=8> */
[----:B0-----:R-:W-:-:S05]  /*2a20*/  IMAD.U32 R5, R5, 0x10000, RZ ;  /* 0x0001000005057824 */ /* 0x001fca00078e00ff */
[----:B------:R-:W-:-:S04]  /*2a30*/  FSETP.NEU.FTZ.AND P0, PT, R5, RZ, PT ;  /* 0x000000ff0500720b */ /* 0x000fc80003f1d000 */
[----:B------:R-:W-:-:S05]  /*2a40*/  SEL R5, RZ, 0x1, !P0 ;  /* 0x00000001ff057807 */ /* 0x000fca0004000000 */
[----:B------:R0:W-:Y:S01]  /*2a50*/  STG.E.U8 desc[UR36][R2.64], R5 ;  /* 0x0000000502007986 */ /* 0x0001e2000c101124 */
[----:B------:R-:W-:Y:S05]  /*2a60*/  BRA `(.L_x_42) ;  /* 0x0000000800707947 */ /* 0x000fea0003800000 */
.L_x_51:
[----:B0-----:R-:W-:Y:S02]  /*2a70*/  SHF.L.U32 R5, R5, 0x10, RZ ;  /* 0x0000001005057819 */ /* 0x001fe400000006ff */
[----:B------:R-:W-:-:S03]  /*2a80*/  CS2R R6, SRZ ;  /* 0x0000000000067805 */ /* 0x000fc6000001ff00 */
[----:B------:R-:W-:-:S06]  /*2a90*/  FMUL.FTZ R5, R5, 1 ;  /* 0x3f80000005057820 */ /* 0x000fcc0000410000 */
[----:B------:R-:W0:Y:S02]  /*2aa0*/  F2F.F64.F32 R4, R5 ;  /* 0x0000000500047310 */ /* 0x000e240000201800 */
[----:B0-----:R0:W-:Y:S01]  /*2ab0*/  STG.E.128 desc[UR36][R2.64], R4 ;  /* 0x0000000402007986 */ /* 0x0011e2000c101d24 */
[----:B------:R-:W-:Y:S05]  /*2ac0*/  BRA `(.L_x_42) ;  /* 0x0000000800587947 */ /* 0x000fea0003800000 */
.L_x_50:
[----:B------:R-:W-:-:S09]  /*2ad0*/  UISETP.NE.AND UP0, UPT, UR4, 0xf, UPT ;  /* 0x0000000f0400788c */ /* 0x000fd2000bf05270 */
[----:B------:R-:W-:Y:S05]  /*2ae0*/  BRA.U !UP0, `(.L_x_52) ;  /* 0x0000000108a07547 */ /* 0x000fea000b800000 */
[----:B------:R-:W-:-:S09]  /*2af0*/  UISETP.NE.AND UP0, UPT, UR4, 0x17, UPT ;  /* 0x000000170400788c */ /* 0x000fd2000bf05270 */
[----:B------:R-:W-:Y:S05]  /*2b00*/  BRA.U !UP0, `(.L_x_53) ;  /* 0x00000001084c7547 */ /* 0x000fea000b800000 */
[----:B------:R-:W-:-:S09]  /*2b10*/  UISETP.NE.AND UP0, UPT, UR4, 0x18, UPT ;  /* 0x000000180400788c */ /* 0x000fd2000bf05270 */
[----:B------:R-:W-:Y:S05]  /*2b20*/  BRA.U UP0, `(.L_x_41) ;  /* 0x0000000500a07547 */ /* 0x000fea000b800000 */
[----:B0-----:R-:W-:Y:S01]  /*2b30*/  IMAD.U32 R7, R5, 0x10000, RZ ;  /* 0x0001000005077824 */ /* 0x001fe200078e00ff */
[----:B------:R-:W-:Y:S01]  /*2b40*/  BSSY.RECONVERGENT B0, `(.L_x_54) ;  /* 0x000000c000007945 */ /* 0x000fe20003800200 */
[----:B------:R-:W-:-:S03]  /*2b50*/  IMAD.MOV.U32 R0, RZ, RZ, 0x7f ;  /* 0x0000007fff007424 */ /* 0x000fc600078e00ff */
[----:B------:R-:W-:Y:S02]  /*2b60*/  LOP3.LUT R6, R7, 0x7fffffff, RZ, 0xc0, !PT ;  /* 0x7fffffff07067812 */ /* 0x000fe400078ec0ff */
[----:B------:R-:W-:Y:S02]  /*2b70*/  SHF.R.U32.HI R5, RZ, 0x18, R7 ;  /* 0x00000018ff057819 */ /* 0x000fe40000011607 */
[----:B------:R-:W-:-:S13]  /*2b80*/  ISETP.GT.U32.AND P0, PT, R6, 0x43efffff, PT ;  /* 0x43efffff0600780c */ /* 0x000fda0003f04070 */
[----:B------:R-:W-:Y:S05]  /*2b90*/  @P0 BRA `(.L_x_55) ;  /* 0x0000000000180947 */ /* 0x000fea0003800000 */
[----:B------:R-:W-:-:S13]  /*2ba0*/  ISETP.GT.U32.AND P0, PT, R6, 0x3c7fffff, PT ;  /* 0x3c7fffff0600780c */ /* 0x000fda0003f04070 */
[----:B------:R-:W-:-:S04]  /*2bb0*/  @P0 SHF.R.U32.HI R0, RZ, 0x14, R7 ;  /* 0x00000014ff000819 */ /* 0x000fc80000011607 */
[----:B------:R-:W-:Y:S01]  /*2bc0*/  @P0 LOP3.LUT R4, R0, 0x1, RZ, 0xc0, !PT ;  /* 0x0000000100040812 */ /* 0x000fe200078ec0ff */
[----:B------:R-:W-:-:S03]  /*2bd0*/  @!P0 FADD.FTZ R0, R6, 16384 ;  /* 0x4680000006008421 */ /* 0x000fc60000010000 */
[----:B------:R-:W-:-:S04]  /*2be0*/  @P0 IADD3 R4, PT, PT, R7, 0x407ffff, R4 ;  /* 0x0407ffff07040810 */ /* 0x000fc80007ffe004 */
[----:B------:R-:W-:-:S07]  /*2bf0*/  @P0 SHF.R.U32.HI R0, RZ, 0x14, R4 ;  /* 0x00000014ff000819 */ /* 0x000fce0000011604 */
.L_x_55:
[----:B------:R-:W-:Y:S05]  /*2c00*/  BSYNC.RECONVERGENT B0 ;  /* 0x0000000000007941 */ /* 0x000fea0003800200 */
.L_x_54:
[----:B------:R-:W-:-:S05]  /*2c10*/  LOP3.LUT R5, R0, 0x80, R5, 0xf8, !PT ;  /* 0x0000008000057812 */ /* 0x000fca00078ef805 */
[----:B------:R0:W-:Y:S01]  /*2c20*/  STG.E.U8 desc[UR36][R2.64], R5 ;  /* 0x0000000502007986 */ /* 0x0001e2000c101124 */
[----:B------:R-:W-:Y:S05]  /*2c30*/  BRA `(.L_x_42) ;  /* 0x0000000400fc7947 */ /* 0x000fea0003800000 */
.L_x_53:
[----:B0-----:R-:W-:Y:S01]  /*2c40*/  SHF.L.U32 R7, R5, 0x10, RZ ;  /* 0x0000001005077819 */ /* 0x001fe200000006ff */
[----:B------:R-:W-:Y:S03]  /*2c50*/  BSSY.RECONVERGENT B0, `(.L_x_56) ;  /* 0x000000e000007945 */ /* 0x000fe60003800200 */
[----:B------:R-:W-:Y:S02]  /*2c60*/  LOP3.LUT R6, R7, 0x7fffffff, RZ, 0xc0, !PT ;  /* 0x7fffffff07067812 */ /* 0x000fe400078ec0ff */
[----:B------:R-:W-:Y:S02]  /*2c70*/  SHF.R.U32.HI R5, RZ, 0x18, R7 ;  /* 0x00000018ff057819 */ /* 0x000fe40000011607 */
[----:B------:R-:W-:-:S13]  /*2c80*/  ISETP.GE.U32.AND P1, PT, R6, 0x47800000, PT ;  /* 0x478000000600780c */ /* 0x000fda0003f26070 */
[----:B------:R-:W-:Y:S01]  /*2c90*/  @P1 IMAD.MOV.U32 R0, RZ, RZ, 0x7f ;  /* 0x0000007fff001424 */ /* 0x000fe200078e00ff */
[----:B------:R-:W-:-:S04]  /*2ca0*/  @P1 ISETP.GT.U32.AND P0, PT, R6, 0x7f800000, PT ;  /* 0x7f8000000600180c */ /* 0x000fc80003f04070 */
[----:B------:R-:W-:Y:S01]  /*2cb0*/  @P1 SEL R0, R0, 0x7c, P0 ;  /* 0x0000007c00001807 */ /* 0x000fe20000000000 */
[----:B------:R-:W-:Y:S08]  /*2cc0*/  @P1 BRA `(.L_x_57) ;  /* 0x0000000000181947 */ /* 0x000ff00003800000 */
[----:B------:R-:W-:-:S13]  /*2cd0*/  ISETP.GT.U32.AND P0, PT, R6, 0x387fffff, PT ;  /* 0x387fffff0600780c */ /* 0x000fda0003f04070 */
[----:B------:R-:W-:-:S04]  /*2ce0*/  @P0 SHF.R.U32.HI R0, RZ, 0x15, R7 ;  /* 0x00000015ff000819 */ /* 0x000fc80000011607 */
[----:B------:R-:W-:Y:S01]  /*2cf0*/  @P0 LOP3.LUT R4, R0, 0x1, RZ, 0xc0, !PT ;  /* 0x0000000100040812 */ /* 0x000fe200078ec0ff */
[----:B------:R-:W-:-:S03]  /*2d00*/  @!P0 FADD.FTZ R0, R6, 128 ;  /* 0x4300000006008421 */ /* 0x000fc60000010000 */
[----:B------:R-:W-:-:S04]  /*2d10*/  @P0 IADD3 R4, PT, PT, R7, 0x80fffff, R4 ;  /* 0x080fffff07040810 */ /* 0x000fc80007ffe004 */
[----:B------:R-:W-:-:S07]  /*2d20*/  @P0 SHF.R.U32.HI R0, RZ, 0x15, R4 ;  /* 0x00000015ff000819 */ /* 0x000fce0000011604 */
.L_x_57:
[----:B------:R-:W-:Y:S05]  /*2d30*/  BSYNC.RECONVERGENT B0 ;  /* 0x0000000000007941 */ /* 0x000fea0003800200 */
.L_x_56:
[----:B------:R-:W-:-:S05]  /*2d40*/  LOP3.LUT R5, R0, 0x80, R5, 0xf8, !PT ;  /* 0x0000008000057812 */ /* 0x000fca00078ef805 */
[----:B------:R0:W-:Y:S01]  /*2d50*/  STG.E.U8 desc[UR36][R2.64], R5 ;  /* 0x0000000502007986 */ /* 0x0001e2000c101124 */
[----:B------:R-:W-:Y:S05]  /*2d60*/  BRA `(.L_x_42) ;  /* 0x0000000400b07947 */ /* 0x000fea0003800000 */
.L_x_52:
[----:B0-----:R0:W-:Y:S01]  /*2d70*/  STG.E.U16 desc[UR36][R2.64], R5 ;  /* 0x0000000502007986 */ /* 0x0011e2000c101524 */
[----:B------:R-:W-:Y:S05]  /*2d80*/  BRA `(.L_x_42) ;  /* 0x0000000400a87947 */ /* 0x000fea0003800000 */
.L_x_49:
        /* <DEDUP_REMOVED lines=8> */
[----:B0-----:R-:W-:-:S06]  /*2e10*/  IMAD.U32 R5, R5, 0x10000, RZ ;  /* 0x0001000005057824 */ /* 0x001fcc00078e00ff */
[----:B------:R-:W0:Y:S02]  /*2e20*/  F2I.FTZ.U32.TRUNC.NTZ R5, R5 ;  /* 0x0000000500057305 */ /* 0x000e24000021f000 */
[----:B0-----:R0:W-:Y:S01]  /*2e30*/  STG.E.U16 desc[UR36][R2.64], R5 ;  /* 0x0000000502007986 */ /* 0x0011e2000c101524 */
[----:B------:R-:W-:Y:S05]  /*2e40*/  BRA `(.L_x_42) ;  /* 0x0000000400787947 */ /* 0x000fea0003800000 */
.L_x_60:
[----:B0-----:R-:W-:Y:S01]  /*2e50*/  SHF.L.U32 R5, R5, 0x10, RZ ;  /* 0x0000001005057819 */ /* 0x001fe200000006ff */
[----:B------:R-:W-:Y:S01]  /*2e60*/  BSSY.RECONVERGENT B0, `(.L_x_61) ;  /* 0x0000014000007945 */ /* 0x000fe20003800200 */
[----:B------:R-:W-:Y:S02]  /*2e70*/  IMAD.MOV.U32 R0, RZ, RZ, 0x80 ;  /* 0x00000080ff007424 */ /* 0x000fe400078e00ff */
[----:B------:R-:W-:-:S04]  /*2e80*/  LOP3.LUT R4, R5, 0x7fffffff, RZ, 0xc0, !PT ;  /* 0x7fffffff05047812 */ /* 0x000fc800078ec0ff */
[----:B------:R-:W-:-:S13]  /*2e90*/  ISETP.GT.U32.AND P0, PT, R4, 0x437fffff, PT ;  /* 0x437fffff0400780c */ /* 0x000fda0003f04070 */
[----:B------:R-:W-:Y:S05]  /*2ea0*/  @P0 BRA `(.L_x_62) ;  /* 0x00000000003c0947 */ /* 0x000fea0003800000 */
[----:B------:R-:W-:-:S13]  /*2eb0*/  ISETP.GT.U32.AND P0, PT, R4, 0x3bffffff, PT ;  /* 0x3bffffff0400780c */ /* 0x000fda0003f04070 */
[----:B------:R-:W-:Y:S05]  /*2ec0*/  @P0 BRA `(.L_x_63) ;  /* 0x0000000000140947 */ /* 0x000fea0003800000 */
[----:B------:R-:W-:-:S05]  /*2ed0*/  FADD.FTZ R0, R4, 8192 ;  /* 0x4600000004007421 */ /* 0x000fca0000010000 */
[----:B------:R-:W-:Y:S02]  /*2ee0*/  LOP3.LUT P0, R4, R0, 0xff, RZ, 0xc0, !PT ;  /* 0x000000ff00047812 */ /* 0x000fe4000780c0ff */
[----:B------:R-:W-:-:S11]  /*2ef0*/  PRMT R0, RZ, 0x7610, R0 ;  /* 0x00007610ff007816 */ /* 0x000fd60000000000 */
[----:B------:R-:W-:Y:S05]  /*2f00*/  @!P0 BRA `(.L_x_62) ;  /* 0x0000000000248947 */ /* 0x000fea0003800000 */
[----:B------:R-:W-:Y:S05]  /*2f10*/  BRA `(.L_x_64) ;  /* 0x0000000000147947 */ /* 0x000fea0003800000 */
.L_x_63:
[----:B------:R-:W-:-:S04]  /*2f20*/  SHF.R.U32.HI R0, RZ, 0x14, R5 ;  /* 0x00000014ff007819 */ /* 0x000fc80000011605 */
[----:B------:R-:W-:-:S04]  /*2f30*/  LOP3.LUT R0, R0, 0x1, RZ, 0xc0, !PT ;  /* 0x0000000100007812 */ /* 0x000fc800078ec0ff */
[----:B------:R-:W-:-:S04]  /*2f40*/  IADD3 R0, PT, PT, R5, 0x487ffff, R0 ;  /* 0x0487ffff05007810 */ /* 0x000fc80007ffe000 */
[----:B------:R-:W-:-:S04]  /*2f50*/  SHF.R.U32.HI R0, RZ, 0x14, R0 ;  /* 0x00000014ff007819 */ /* 0x000fc80000011600 */
[----:B------:R-:W-:-:S07]  /*2f60*/  LOP3.LUT R4, R0, 0xff, RZ, 0xc0, !PT ;  /* 0x000000ff00047812 */ /* 0x000fce00078ec0ff */
.L_x_64:
[----:B------:R-:W-:-:S04]  /*2f70*/  SHF.R.U32.HI R5, RZ, 0x18, R5 ;  /* 0x00000018ff057819 */ /* 0x000fc80000011605 */
[----:B------:R-:W-:-:S04]  /*2f80*/  LOP3.LUT R4, R4, 0x80, R5, 0xf8, !PT ;  /* 0x0000008004047812 */ /* 0x000fc800078ef805 */
[----:B------:R-:W-:-:S07]  /*2f90*/  PRMT R0, R4, 0x7610, R0 ;  /* 0x0000761004007816 */ /* 0x000fce0000000000 */
.L_x_62:
[----:B------:R-:W-:Y:S05]  /*2fa0*/  BSYNC.RECONVERGENT B0 ;  /* 0x0000000000007941 */ /* 0x000fea0003800200 */
.L_x_61:
[----:B------:R0:W-:Y:S01]  /*2fb0*/  STG.E.U8 desc[UR36][R2.64], R0 ;  /* 0x0000000002007986 */ /* 0x0001e2000c101124 */
[----:B------:R-:W-:Y:S05]  /*2fc0*/  BRA `(.L_x_42) ;  /* 0x0000000400187947 */ /* 0x000fea0003800000 */
.L_x_59:
[----:B0-----:R-:W-:Y:S01]  /*2fd0*/  IMAD.U32 R5, R5, 0x10000, RZ ;  /* 0x0001000005057824 */ /* 0x001fe200078e00ff */
[----:B------:R-:W-:Y:S01]  /*2fe0*/  BSSY.RECONVERGENT B0, `(.L_x_65) ;  /* 0x0000014000007945 */ /* 0x000fe20003800200 */
[----:B------:R-:W-:-:S03]  /*2ff0*/  MOV R0, 0x80 ;  /* 0x0000008000007802 */ /* 0x000fc60000000f00 */
        /* <DEDUP_REMOVED lines=10> */
.L_x_67:
[----:B------:R-:W-:-:S04]  /*30a0*/  SHF.R.U32.HI R0, RZ, 0x15, R5 ;  /* 0x00000015ff007819 */ /* 0x000fc80000011605 */
[----:B------:R-:W-:-:S04]  /*30b0*/  LOP3.LUT R0, R0, 0x1, RZ, 0xc0, !PT ;  /* 0x0000000100007812 */ /* 0x000fc800078ec0ff */
[----:B------:R-:W-:-:S04]  /*30c0*/  IADD3 R0, PT, PT, R5, 0x88fffff, R0 ;  /* 0x088fffff05007810 */ /* 0x000fc80007ffe000 */
[----:B------:R-:W-:-:S04]  /*30d0*/  SHF.R.U32.HI R0, RZ, 0x15, R0 ;  /* 0x00000015ff007819 */ /* 0x000fc80000011600 */
[----:B------:R-:W-:-:S07]  /*30e0*/  LOP3.LUT R4, R0, 0xff, RZ, 0xc0, !PT ;  /* 0x000000ff00047812 */ /* 0x000fce00078ec0ff */
.L_x_68:
[----:B------:R-:W-:-:S04]  /*30f0*/  SHF.R.U32.HI R5, RZ, 0x18, R5 ;  /* 0x00000018ff057819 */ /* 0x000fc80000011605 */
[----:B------:R-:W-:-:S04]  /*3100*/  LOP3.LUT R4, R4, 0x80, R5, 0xf8, !PT ;  /* 0x0000008004047812 */ /* 0x000fc800078ef805 */
[----:B------:R-:W-:-:S07]  /*3110*/  PRMT R0, R4, 0x7610, R0 ;  /* 0x0000761004007816 */ /* 0x000fce0000000000 */
.L_x_66:
[----:B------:R-:W-:Y:S05]  /*3120*/  BSYNC.RECONVERGENT B0 ;  /* 0x0000000000007941 */ /* 0x000fea0003800200 */
.L_x_65:
[----:B------:R0:W-:Y:S01]  /*3130*/  STG.E.U8 desc[UR36][R2.64], R0 ;  /* 0x0000000002007986 */ /* 0x0001e2000c101124 */
[----:B------:R-:W-:Y:S05]  /*3140*/  BRA `(.L_x_42) ;  /* 0x0000000000b87947 */ /* 0x000fea0003800000 */
.L_x_58:
[----:B------:R-:W-:-:S09]  /*3150*/  UISETP.NE.AND UP0, UPT, UR4, 0x1c, UPT ;  /* 0x0000001c0400788c */ /* 0x000fd2000bf05270 */
[----:B------:R-:W-:Y:S05]  /*3160*/  BRA.U !UP0, `(.L_x_69) ;  /* 0x0000000108a47547 */ /* 0x000fea000b800000 */
[----:B------:R-:W-:-:S09]  /*3170*/  UISETP.NE.AND UP0, UPT, UR4, 0x1d, UPT ;  /* 0x0000001d0400788c */ /* 0x000fd2000bf05270 */
[----:B------:R-:W-:Y:S05]  /*3180*/  BRA.U !UP0, `(.L_x_70) ;  /* 0x00000001088c7547 */ /* 0x000fea000b800000 */
[----:B------:R-:W-:-:S09]  /*3190*/  UISETP.NE.AND UP0, UPT, UR4, 0x2c, UPT ;  /* 0x0000002c0400788c */ /* 0x000fd2000bf05270 */
[----:B------:R-:W-:Y:S05]  /*31a0*/  BRA.U !UP0, `(.L_x_71) ;  /* 0x0000000108447547 */ /* 0x000fea000b800000 */
.L_x_41:
[----:B------:R-:W-:Y:S01]  /*31b0*/  MOV R0, 0x0 ;  /* 0x0000000000007802 */ /* 0x000fe20000000f00 */
[----:B------:R-:W1:Y:S01]  /*31c0*/  LDCU.64 UR6, c[0x4][0x128] ;  /* 0x01002500ff0677ac */ /* 0x000e620008000a00 */
[----:B------:R-:W-:Y:S02]  /*31d0*/  HFMA2 R13, -RZ, RZ, 0, 0 ;  /* 0x00000000ff0d7431 */ /* 0x000fe400000001ff */
[----:B------:R-:W-:Y:S01]  /*31e0*/  IMAD.MOV.U32 R8, RZ, RZ, 0x65 ;  /* 0x00000065ff087424 */ /* 0x000fe200078e00ff */
[----:B------:R2:W3:Y:S01]  /*31f0*/  LDC.64 R2, c[0x4][R0] ;  /* 0x0100000000027b82 */ /* 0x0004e20000000a00 */
[----:B------:R-:W4:Y:S01]  /*3200*/  LDCU.64 UR8, c[0x4][0x130] ;  /* 0x01002600ff0877ac */ /* 0x000f220008000a00 */
[----:B------:R-:W-:Y:S01]  /*3210*/  IMAD.MOV.U32 R12, RZ, RZ, 0x1 ;  /* 0x00000001ff0c7424 */ /* 0x000fe200078e00ff */
[----:B------:R-:W5:Y:S01]  /*3220*/  LDCU.64 UR4, c[0x4][0x40] ;  /* 0x01000800ff0477ac */ /* 0x000f620008000a00 */
[----:B-1----:R-:W-:Y:S02]  /*3230*/  IMAD.U32 R4, RZ, RZ, UR6 ;  /* 0x00000006ff047e24 */ /* 0x002fe4000f8e00ff */
[----:B0-----:R-:W-:Y:S01]  /*3240*/  IMAD.U32 R5, RZ, RZ, UR7 ;  /* 0x00000007ff057e24 */ /* 0x001fe2000f8e00ff */
[----:B----4-:R-:W-:Y:S01]  /*3250*/  MOV R6, UR8 ;  /* 0x0000000800067c02 */ /* 0x010fe20008000f00 */
[----:B------:R-:W-:-:S02]  /*3260*/  IMAD.U32 R7, RZ, RZ, UR9 ;  /* 0x00000009ff077e24 */ /* 0x000fc4000f8e00ff */
[----:B-----5:R-:W-:Y:S01]  /*3270*/  IMAD.U32 R10, RZ, RZ, UR4 ;  /* 0x00000004ff0a7e24 */ /* 0x020fe2000f8e00ff */
[----:B--2---:R-:W-:-:S07]  /*3280*/  MOV R11, UR5 ;  /* 0x00000005000b7c02 */ /* 0x004fce0008000f00 */
[----:B------:R-:W-:-:S07]  /*3290*/  LEPC R20, `(.L_x_72) ;  /* 0x000000001014794e */ /* 0x000fce0000000000 */
[----:B---3--:R-:W-:Y:S05]  /*32a0*/  CALL.ABS.NOINC R2 ;  /* 0x0000000002007343 */ /* 0x008fea0003c00000 */
.L_x_72:
[----:B------:R-:W-:Y:S05]  /*32b0*/  BRA `(.L_x_42) ;  /* 0x00000000005c7947 */ /* 0x000fea0003800000 */
.L_x_71:
[----:B0-----:R-:W-:-:S05]  /*32c0*/  IMAD.U32 R5, R5, 0x10000, RZ ;  /* 0x0001000005057824 */ /* 0x001fca00078e00ff */
[----:B------:R-:W-:-:S04]  /*32d0*/  SHF.R.U32.HI R6, RZ, 0x17, R5 ;  /* 0x00000017ff067819 */ /* 0x000fc80000011605 */
[----:B------:R-:W-:-:S04]  /*32e0*/  LOP3.LUT R4, R6, 0xff, RZ, 0xc0, !PT ;  /* 0x000000ff06047812 */ /* 0x000fc800078ec0ff */
[----:B------:R-:W-:-:S13]  /*32f0*/  ISETP.NE.AND P1, PT, R4, 0xff, PT ;  /* 0x000000ff0400780c */ /* 0x000fda0003f25270 */
[--C-:B------:R-:W-:Y:S02]  /*3300*/  @P1 SHF.R.U32.HI R0, RZ, 0x16, R5.reuse ;  /* 0x00000016ff001819 */ /* 0x100fe40000011605 */
[----:B------:R-:W-:Y:S01]  /*3310*/  @P1 LOP3.LUT P0, RZ, R4, 0x3fffff, R5, 0xf8, !PT ;  /* 0x003fffff04ff1812 */ /* 0x000fe2000780f805 */
[----:B------:R-:W-:Y:S01]  /*3320*/  IMAD.MOV.U32 R5, RZ, RZ, 0xff ;  /* 0x000000ffff057424 */ /* 0x000fe200078e00ff */
[----:B------:R-:W-:-:S04]  /*3330*/  @P1 LOP3.LUT R0, R0, 0x1, RZ, 0xc0, !PT ;  /* 0x0000000100001812 */ /* 0x000fc800078ec0ff */
[----:B------:R-:W-:Y:S02]  /*3340*/  @P1 ISETP.EQ.U32.AND P2, PT, R0, 0x1, P0 ;  /* 0x000000010000180c */ /* 0x000fe40000742070 */
[----:B------:R-:W-:Y:S02]  /*3350*/  PLOP3.LUT P0, PT, PT, PT, PT, 0x80, 0x8 ;  /* 0x000000000008781c */ /* 0x000fe40003f0f070 */
[----:B------:R-:W-:Y:S02]  /*3360*/  @P1 PLOP3.LUT P0, PT, P2, PT, PT, 0x80, 0x8 ;  /* 0x000000000008181c */ /* 0x000fe4000170f070 */
[----:B------:R-:W-:-:S11]  /*3370*/  @P1 IADD3 R0, PT, PT, R6, 0x1, RZ ;  /* 0x0000000106001810 */ /* 0x000fd60007ffe0ff */
[----:B------:R-:W-:-:S04]  /*3380*/  @!P0 IMAD.MOV R0, RZ, RZ, R6 ;  /* 0x000000ffff008224 */ /* 0x000fc800078e0206 */
[----:B------:R-:W-:-:S05]  /*3390*/  @P1 IMAD.MOV.U32 R5, RZ, RZ, R0 ;  /* 0x000000ffff051224 */ /* 0x000fca00078e0000 */
[----:B------:R0:W-:Y:S01]  /*33a0*/  STG.E.U8 desc[UR36][R2.64], R5 ;  /* 0x0000000502007986 */ /* 0x0001e2000c101124 */
[----:B------:R-:W-:Y:S05]  /*33b0*/  BRA `(.L_x_42) ;  /* 0x00000000001c7947 */ /* 0x000fea0003800000 */
.L_x_70:
[----:B0-----:R-:W-:-:S06]  /*33c0*/  SHF.L.U32 R5, R5, 0x10, RZ ;  /* 0x0000001005057819 */ /* 0x001fcc00000006ff */
[----:B------:R-:W0:Y:S02]  /*33d0*/  F2I.U64.TRUNC R4, R5 ;  /* 0x0000000500047311 */ /* 0x000e24000020d800 */
[----:B0-----:R0:W-:Y:S01]  /*33e0*/  STG.E.64 desc[UR36][R2.64], R4 ;  /* 0x0000000402007986 */ /* 0x0011e2000c101b24 */
[----:B------:R-:W-:Y:S05]  /*33f0*/  BRA `(.L_x_42) ;  /* 0x00000000000c7947 */ /* 0x000fea0003800000 */
.L_x_69:
[----:B0-----:R-:W-:-:S06]  /*3400*/  IMAD.U32 R5, R5, 0x10000, RZ ;  /* 0x0001000005057824 */ /* 0x001fcc00078e00ff */
[----:B------:R-:W0:Y:S02]  /*3410*/  F2I.FTZ.U32.TRUNC.NTZ R5, R5 ;  /* 0x0000000500057305 */ /* 0x000e24000021f000 */
[----:B0-----:R0:W-:Y:S02]  /*3420*/  STG.E desc[UR36][R2.64], R5 ;  /* 0x0000000502007986 */ /* 0x0011e4000c101924 */
.L_x_42:
[----:B------:R-:W-:-:S07]  /*3430*/  VIADD R17, R17, 0x80 ;  /* 0x0000008011117836 */ /* 0x000fce0000000000 */
.L_x_1:
[----:B------:R-:W-:Y:S05]  /*3440*/  BSYNC.RECONVERGENT B6 ;  /* 0x0000000000067941 */ /* 0x000fea0003800200 */
.L_x_0:
[----:B------:R-:W5:Y:S01]  /*3450*/  LDCU UR4, c[0x0][0x380] ;  /* 0x00007000ff0477ac */ /* 0x000f620008000800 */
[----:B------:R-:W-:Y:S01]  /*3460*/  BSSY.RECONVERGENT B6, `(.L_x_73) ;  /* 0x0000336000067945 */ /* 0x000fe20003800200 */
[----:B-----5:R-:W-:-:S13]  /*3470*/  ISETP.GE.AND P0, PT, R17, UR4, PT ;  /* 0x0000000411007c0c */ /* 0x020fda000bf06270 */
[----:B------:R-:W-:Y:S05]  /*3480*/  @P0 BRA `(.L_x_74) ;  /* 0x0000003000cc0947 */ /* 0x000fea0003800000 */
[----:B------:R-:W5:Y:S01]  /*3490*/  LDCU UR4, c[0x0][0x388] ;  /* 0x00007100ff0477ac */ /* 0x000f620008000800 */
[----:B0-----:R-:W-:Y:S02]  /*34a0*/  HFMA2 R0, -RZ, RZ, 0, 0 ;  /* 0x00000000ff007431 */ /* 0x001fe400000001ff */
[----:B------:R-:W-:Y:S01]  /*34b0*/  IMAD.MOV.U32 R16, RZ, RZ, RZ ;  /* 0x000000ffff107224 */ /* 0x000fe200078e00ff */
[----:B-----5:R-:W-:-:S09]  /*34c0*/  UISETP.NE.AND UP0, UPT, UR4, URZ, UPT ;  /* 0x000000ff0400728c */ /* 0x020fd2000bf05270 */
[----:B------:R-:W-:Y:S05]  /*34d0*/  BRA.U !UP0, `(.L_x_75) ;  /* 0x0000001108a87547 */ /* 0x000fea000b800000 */
[----:B------:R-:W1:Y:S01]  /*34e0*/  LDCU.64 UR4, c[0x0][0x390] ;  /* 0x00007200ff0477ac */ /* 0x000e620008000a00 */
[----:B------:R-:W-:Y:S01]  /*34f0*/  IMAD.MOV.U32 R16, RZ, RZ, RZ ;  /* 0x000000ffff107224 */ /* 0x000fe200078e00ff */
[----:B------:R-:W0:Y:S01]  /*3500*/  LDCU UR6, c[0x0][0x38c] ;  /* 0x00007180ff0677ac */ /* 0x000e220008000800 */
[----:B------:R-:W5:Y:S01]  /*3510*/  LDCU.64 UR8, c[0x0][0x4b8] ;  /* 0x00009700ff0877ac */ /* 0x000f620008000a00 */
[----:B------:R-:W-:Y:S01]  /*3520*/  UISETP.NE.AND UP0, UPT, UR40, URZ, UPT ;  /* 0x000000ff2800728c */ /* 0x000fe2000bf05270 */
[----:B-1234-:R-:W-:-:S05]  /*3530*/  IMAD.HI.U32 R2, R17, UR4, R16 ;  /* 0x0000000411027c27 */ /* 0x01efca000f8e0010 */
[----:B------:R-:W-:-:S04]  /*3540*/  SHF.R.U32.HI R3, RZ, UR5, R2 ;  /* 0x00000005ff037c19 */ /* 0x000fc80008011602 */
[----:B------:R-:W-:-:S05]  /*3550*/  IADD3 R0, PT, PT, -R3, RZ, RZ ;  /* 0x000000ff03007210 */ /* 0x000fca0007ffe1ff */
[----:B0-----:R-:W-:-:S04]  /*3560*/  IMAD R0, R0, UR6, R17 ;  /* 0x0000000600007c24 */ /* 0x001fc8000f8e0211 */
[C---:B-----5:R-:W-:Y:S02]  /*3570*/  IMAD R16, R0.reuse, UR8, RZ ;  /* 0x0000000800107c24 */ /* 0x060fe4000f8e02ff */
        /* <DEDUP_REMOVED lines=281> */
[----:B------:R-:W2:Y:S02]  /*4710*/  LDCU.64 UR8, c[0x0][0x578] ;  /* 0x0000af00ff0877ac */ /* 0x000ea40008000a00 */
[----:B0-----:R-:W-:-:S05]  /*4720*/  IMAD.HI.U32 R2, R5, UR4, R4 ;  /* 0x0000000405027c27 */ /* 0x001fca000f8e0004 */
[----:B------:R-:W-:-:S04]  /*4730*/  SHF.R.U32.HI R2, RZ, UR5, R2 ;  /* 0x00000005ff027c19 */ /* 0x000fc80008011602 */
[----:B------:R-:W-:-:S05]  /*4740*/  IADD3 R3, PT, PT, -R2, RZ, RZ ;  /* 0x000000ff02037210 */ /* 0x000fca0007ffe1ff */
[----:B-1----:R-:W-:-:S04]  /*4750*/  IMAD R5, R3, UR6, R5 ;  /* 0x0000000603057c24 */ /* 0x002fc8000f8e0205 */
[C---:B--2---:R-:W-:Y:S02]  /*4760*/  IMAD R16, R5.reuse, UR8, R16 ;  /* 0x0000000805107c24 */ /* 0x044fe4000f8e0210 */
[----:B------:R-:W-:-:S07]  /*4770*/  IMAD R0, R5, UR9, R0 ;  /* 0x0000000905007c24 */ /* 0x000fce000f8e0200 */
.L_x_75:
[----:B------:R-:W1:Y:S01]  /*4780*/  LDCU.64 UR6, c[0x0][0x588] ;  /* 0x0000b100ff0677ac */ /* 0x000e620008000a00 */
[----:B------:R-:W-:-:S04]  /*4790*/  UPRMT UR4, UR41, 0x9910, URZ ;  /* 0x0000991029047896 */ /* 0x000fc800080000ff */
[----:B------:R-:W-:Y:S01]  /*47a0*/  UISETP.GT.AND UP0, UPT, UR4, 0x9, UPT ;  /* 0x000000090400788c */ /* 0x000fe2000bf04270 */
[----:B-1234-:R-:W-:-:S05]  /*47b0*/  IADD3 R2, P0, PT, R0, UR6, RZ ;  /* 0x0000000600027c10 */ /* 0x01efca000ff1e0ff */
        /* <DEDUP_REMOVED lines=14> */
.L_x_79:
[----:B------:R-:W2:Y:S02]  /*48a0*/  LDG.E.U8 R2, desc[UR36][R2.64] ;  /* 0x0000002402027981 */ /* 0x000ea4000c1e1100 */
[----:B--2---:R-:W-:-:S04]  /*48b0*/  I2FP.F32.U32 R0, R2 ;  /* 0x0000000200007245 */ /* 0x004fc80000201000 */
[----:B------:R-:W-:Y:S01]  /*48c0*/  F2FP.BF16.F32.PACK_AB R0, RZ, R0 ;  /* 0x00000000ff00723e */ /* 0x000fe200000010ff */
[----:B------:R-:W-:Y:S06]  /*48d0*/  BRA `(.L_x_81) ;  /* 0x0000000c00847947 */ /* 0x000fec0003800000 */
.L_x_78:
        /* <DEDUP_REMOVED lines=10> */
.L_x_83:
[----:B------:R-:W2:Y:S02]  /*4980*/  LDG.E R2, desc[UR36][R2.64] ;  /* 0x0000002402027981 */ /* 0x000ea4000c1e1900 */
[----:B--2---:R-:W-:-:S04]  /*4990*/  I2FP.F32.S32 R0, R2 ;  /* 0x0000000200007245 */ /* 0x004fc80000201400 */
[----:B------:R-:W-:Y:S01]  /*49a0*/  F2FP.BF16.F32.PACK_AB R0, RZ, R0 ;  /* 0x00000000ff00723e */ /* 0x000fe200000010ff */
[----:B------:R-:W-:Y:S06]  /*49b0*/  BRA `(.L_x_81) ;  /* 0x0000000c004c7947 */ /* 0x000fec0003800000 */
.L_x_82:
[----:B------:R-:W2:Y:S02]  /*49c0*/  LDG.E.U16 R2, desc[UR36][R2.64] ;  /* 0x0000002402027981 */ /* 0x000ea4000c1e1500 */
[----:B--2---:R-:W0:Y:S02]  /*49d0*/  I2F.S16 R0, R2 ;  /* 0x0000000200007306 */ /* 0x004e240000101400 */
[----:B0-----:R-:W-:Y:S01]  /*49e0*/  F2FP.BF16.F32.PACK_AB R0, RZ, R0 ;  /* 0x00000000ff00723e */ /* 0x001fe200000010ff */
[----:B------:R-:W-:Y:S06]  /*49f0*/  BRA `(.L_x_81) ;  /* 0x0000000c003c7947 */ /* 0x000fec0003800000 */
.L_x_77:
        /* <DEDUP_REMOVED lines=9> */
.L_x_85:
[----:B------:R-:W2:Y:S02]  /*4a90*/  LDG.E.U16 R0, desc[UR36][R2.64] ;  /* 0x0000002402007981 */ /* 0x000ea4000c1e1500 */
[----:B--2---:R-:W-:-:S05]  /*4aa0*/  HADD2.F32 R0, -RZ, R0.H0_H0 ;  /* 0x20000000ff007230 */ /* 0x004fca0000004100 */
[----:B------:R-:W-:Y:S01]  /*4ab0*/  F2FP.BF16.F32.PACK_AB R0, RZ, R0 ;  /* 0x00000000ff00723e */ /* 0x000fe200000010ff */
[----:B------:R-:W-:Y:S06]  /*4ac0*/  BRA `(.L_x_81) ;  /* 0x0000000c00087947 */ /* 0x000fec0003800000 */
.L_x_84:
        /* <DEDUP_REMOVED lines=9> */
.L_x_87:
[----:B------:R-:W2:Y:S02]  /*4b60*/  LDG.E.U16 R2, desc[UR36][R2.64] ;  /* 0x0000002402027981 */ /* 0x000ea4000c1e1500 */
[----:B--2---:R-:W-:-:S05]  /*4b70*/  HADD2.F32 R0, -RZ, R2.H0_H0 ;  /* 0x20000002ff007230 */ /* 0x004fca0000004100 */
[----:B------:R-:W-:Y:S01]  /*4b80*/  F2FP.BF16.F32.PACK_AB R0, RZ, R0 ;  /* 0x00000000ff00723e */ /* 0x000fe200000010ff */
[----:B------:R-:W-:Y:S06]  /*4b90*/  BRA `(.L_x_81) ;  /* 0x0000000800d47947 */ /* 0x000fec0003800000 */
.L_x_86:
        /* <DEDUP_REMOVED lines=8> */
.L_x_76:
        /* <DEDUP_REMOVED lines=13> */
.L_x_90:
        /* <DEDUP_REMOVED lines=8> */
.L_x_89:
[----:B------:R-:W-:-:S09]  /*4d70*/  UISETP.NE.AND UP0, UPT, UR4, 0xf, UPT ;  /* 0x0000000f0400788c */ /* 0x000fd2000bf05270 */
[----:B------:R-:W-:Y:S05]  /*4d80*/  BRA.U !UP0, `(.L_x_91) ;  /* 0x0000000108987547 */ /* 0x000fea000b800000 */
[----:B------:R-:W-:-:S09]  /*4d90*/  UISETP.NE.AND UP0, UPT, UR4, 0x17, UPT ;  /* 0x000000170400788c */ /* 0x000fd2000bf05270 */
[----:B------:R-:W-:Y:S05]  /*4da0*/  BRA.U !UP0, `(.L_x_92) ;  /* 0x00000001085c7547 */ /* 0x000fea000b800000 */
[----:B------:R-:W-:-:S09]  /*4db0*/  UISETP.NE.AND UP0, UPT, UR4, 0x18, UPT ;  /* 0x000000180400788c */ /* 0x000fd2000bf05270 */
[----:B------:R-:W-:Y:S05]  /*4dc0*/  BRA.U UP0, `(.L_x_80) ;  /* 0x0000000500e47547 */ /* 0x000fea000b800000 */
[----:B------:R-:W2:Y:S01]  /*4dd0*/  LDG.E.U8 R0, desc[UR36][R2.64] ;  /* 0x0000002402007981 */ /* 0x000ea2000c1e1100 */
[----:B------:R-:W-:Y:S01]  /*4de0*/  MOV R6, 0x1f ;  /* 0x0000001f00067802 */ /* 0x000fe20000000f00 */
[----:B--2---:R-:W-:-:S05]  /*4df0*/  IMAD.SHL.U32 R0, R0, 0x1000000, RZ ;  /* 0x0100000000007824 */ /* 0x004fca00078e00ff */
[C---:B------:R-:W-:Y:S02]  /*4e00*/  LOP3.LUT R4, R0.reuse, 0x7f000000, RZ, 0xc0, !PT ;  /* 0x7f00000000047812 */ /* 0x040fe400078ec0ff */
[----:B------:R-:W-:Y:S02]  /*4e10*/  LOP3.LUT P0, RZ, R0, 0x7f000000, RZ, 0xc0, !PT ;  /* 0x7f00000000ff7812 */ /* 0x000fe4000780c0ff */
[----:B------:R-:W0:Y:S02]  /*4e20*/  FLO.U32 R5, R4 ;  /* 0x0000000400057300 */ /* 0x000e2400000e0000 */
[----:B0-----:R-:W-:-:S05]  /*4e30*/  IMAD.MOV R5, RZ, RZ, -R5 ;  /* 0x000000ffff057224 */ /* 0x001fca00078e0a05 */
[----:B------:R-:W-:-:S05]  /*4e40*/  VIADDMNMX.U32 R5, R5, R6, 0x4, !PT ;  /* 0x0000000405057446 */ /* 0x000fca0007800006 */
[----:B------:R-:W-:-:S05]  /*4e50*/  VIADD R5, R5, 0xfffffffc ;  /* 0xfffffffc05057836 */ /* 0x000fca0000000000 */
[C---:B------:R-:W-:Y:S02]  /*4e60*/  SHF.L.U32 R6, R4.reuse, R5, RZ ;  /* 0x0000000504067219 */ /* 0x040fe400000006ff */
[----:B------:R-:W-:Y:S01]  /*4e70*/  SHF.L.U32 R7, R5, 0x17, RZ ;  /* 0x0000001705077819 */ /* 0x000fe200000006ff */
[----:B------:R-:W-:-:S03]  /*4e80*/  VIADD R5, R4, 0x1000000 ;  /* 0x0100000004057836 */ /* 0x000fc60000000000 */
[----:B------:R-:W-:Y:S02]  /*4e90*/  LEA.HI R6, R6, -R7, RZ, 0x1c ;  /* 0x8000000706067211 */ /* 0x000fe400078fe0ff */
[----:B------:R-:W-:-:S03]  /*4ea0*/  SHF.R.S32.HI R5, RZ, 0x8, R5 ;  /* 0x00000008ff057819 */ /* 0x000fc60000011405 */
[----:B------:R-:W-:-:S05]  /*4eb0*/  VIADD R6, R6, 0x3c000000 ;  /* 0x3c00000006067836 */ /* 0x000fca0000000000 */
[----:B------:R-:W-:-:S04]  /*4ec0*/  LOP3.LUT R5, R6, 0x7f800000, R5, 0xf8, !PT ;  /* 0x7f80000006057812 */ /* 0x000fc800078ef805 */
[----:B------:R-:W-:-:S04]  /*4ed0*/  SEL R5, R5, RZ, P0 ;  /* 0x000000ff05057207 */ /* 0x000fc80000000000 */
[----:B------:R-:W-:-:S04]  /*4ee0*/  LOP3.LUT R5, R5, 0x80000000, R0, 0xf8, !PT ;  /* 0x8000000005057812 */ /* 0x000fc800078ef800 */
[----:B------:R-:W-:-:S04]  /*4ef0*/  F2FP.BF16.F32.PACK_AB R5, RZ, R5 ;  /* 0x00000005ff05723e */ /* 0x000fc800000010ff */
[----:B------:R-:W-:Y:S01]  /*4f00*/  PRMT R0, R5, 0x7610, R0 ;  /* 0x0000761005007816 */ /* 0x000fe20000000000 */
[----:B------:R-:W-:Y:S06]  /*4f10*/  BRA `(.L_x_81) ;  /* 0x0000000400f47947 */ /* 0x000fec0003800000 */
.L_x_92:
[----:B------:R-:W2:Y:S02]  /*4f20*/  LDG.E.U8 R2, desc[UR36][R2.64] ;  /* 0x0000002402027981 */ /* 0x000ea4000c1e1100 */
[C---:B--2---:R-:W-:Y:S01]  /*4f30*/  SHF.L.U32 R0, R2.reuse, 0x19, RZ ;  /* 0x0000001902007819 */ /* 0x044fe200000006ff */
[----:B------:R-:W-:-:S03]  /*4f40*/  IMAD.SHL.U32 R5, R2, 0x100, RZ ;  /* 0x0000010002057824 */ /* 0x000fc600078e00ff */
[----:B------:R-:W-:-:S13]  /*4f50*/  ISETP.GE.U32.AND P0, PT, R0, 0x8000000, PT ;  /* 0x080000000000780c */ /* 0x000fda0003f06070 */
[C---:B------:R-:W-:Y:S02]  /*4f60*/  @!P0 LOP3.LUT R4, R5.reuse, 0x7f00, RZ, 0xc0, !PT ;  /* 0x00007f0005048812 */ /* 0x040fe400078ec0ff */
[----:B------:R-:W-:Y:S02]  /*4f70*/  @P0 LEA.HI R0, R0, 0x70000000, RZ, 0x1c ;  /* 0x7000000000000811 */ /* 0x000fe400078fe0ff */
[----:B------:R-:W-:Y:S02]  /*4f80*/  @!P0 LOP3.LUT R4, R4, 0x3f000000, RZ, 0xfc, !PT ;  /* 0x3f00000004048812 */ /* 0x000fe400078efcff */
[----:B------:R-:W-:Y:S01]  /*4f90*/  PRMT R5, R5, 0x9910, RZ ;  /* 0x0000991005057816 */ /* 0x000fe200000000ff */
[----:B------:R-:W-:Y:S02]  /*4fa0*/  @P0 FMUL.FTZ R0, R0, 1.9259299443872358531e-34 ;  /* 0x0780000000000820 */ /* 0x000fe40000410000 */
[----:B------:R-:W-:-:S05]  /*4fb0*/  @!P0 FADD.FTZ R0, R4, -0.5 ;  /* 0xbf00000004008421 */ /* 0x000fca0000010000 */
[----:B------:R-:W-:-:S04]  /*4fc0*/  LOP3.LUT R0, R0, 0x80000000, R5, 0xf8, !PT ;  /* 0x8000000000007812 */ /* 0x000fc800078ef805 */
[----:B------:R-:W-:Y:S01]  /*4fd0*/  F2FP.BF16.F32.PACK_AB R0, RZ, R0 ;  /* 0x00000000ff00723e */ /* 0x000fe200000010ff */
[----:B------:R-:W-:Y:S06]  /*4fe0*/  BRA `(.L_x_81) ;  /* 0x0000000400c07947 */ /* 0x000fec0003800000 */
.L_x_91:
[----:B------:R0:W5:Y:S01]  /*4ff0*/  LDG.E.U16 R0, desc[UR36][R2.64] ;  /* 0x0000002402007981 */ /* 0x000162000c1e1500 */
[----:B------:R-:W-:Y:S05]  /*5000*/  BRA `(.L_x_81) ;  /* 0x0000000400b87947 */ /* 0x000fea0003800000 */
.L_x_88:
        /* <DEDUP_REMOVED lines=12> */
.L_x_95:
        /* <DEDUP_REMOVED lines=21> */
.L_x_99:
[----:B------:R-:W-:Y:S05]  /*5220*/  BSYNC.RECONVERGENT B1 ;  /* 0x0000000000017941 */ /* 0x000fea0003800200 */
.L_x_98:
[----:B------:R-:W-:Y:S02]  /*5230*/  SHF.L.U32 R0, R0, 0x14, RZ ;  /* 0x0000001400007819 */ /* 0x000fe400000006ff */
[----:B------:R-:W-:-:S04]  /*5240*/  LEA R2, R2, 0x3b800000, 0x17 ;  /* 0x3b80000002027811 */ /* 0x000fc800078eb8ff */
[----:B------:R-:W-:-:S07]  /*5250*/  LOP3.LUT R0, R2, R0, R7, 0xfe, !PT ;  /* 0x0000000002007212 */ /* 0x000fce00078efe07 */
.L_x_97:
[----:B------:R-:W-:Y:S05]  /*5260*/  BSYNC.RECONVERGENT B0 ;  /* 0x0000000000007941 */ /* 0x000fea0003800200 */
.L_x_96:
[----:B------:R-:W-:Y:S01]  /*5270*/  F2FP.BF16.F32.PACK_AB R0, RZ, R0 ;  /* 0x00000000ff00723e */ /* 0x000fe200000010ff */
[----:B------:R-:W-:Y:S06]  /*5280*/  BRA `(.L_x_81) ;  /* 0x0000000400187947 */ /* 0x000fec0003800000 */
.L_x_94:
[----:B------:R-:W2:Y:S01]  /*5290*/  LDG.E.U8 R3, desc[UR36][R2.64] ;  /* 0x0000002402037981 */ /* 0x000ea2000c1e1100 */
[----:B------:R-:W-:Y:S01]  /*52a0*/  BSSY.RECONVERGENT B0, `(.L_x_100) ;  /* 0x0000018000007945 */ /* 0x000fe20003800200 */
[----:B------:R-:W-:Y:S01]  /*52b0*/  IMAD.MOV.U32 R0, RZ, RZ, RZ ;  /* 0x000000ffff007224 */ /* 0x000fe200078e00ff */
        /* <DEDUP_REMOVED lines=8> */
[----:B------:R-:W-:-:S04]  /*5340*/  SHF.R.U32.HI R0, RZ, 0x7, R3 ;  /* 0x00000007ff007819 */ /* 0x000fc80000011603 */
[----:B------:R-:W-:Y:S02]  /*5350*/  SHF.L.U32 R7, R0, 0x1f, RZ ;  /* 0x0000001f00077819 */ /* 0x000fe400000006ff */
        /* <DEDUP_REMOVED lines=8> */
.L_x_103:
[----:B------:R-:W-:Y:S05]  /*53e0*/  BSYNC.RECONVERGENT B1 ;  /* 0x0000000000017941 */ /* 0x000fea0003800200 */
.L_x_102:
[----:B------:R-:W-:Y:S01]  /*53f0*/  IMAD.SHL.U32 R0, R0, 0x200000, RZ ;  /* 0x0020000000007824 */ /* 0x000fe200078e00ff */
[----:B------:R-:W-:-:S04]  /*5400*/  LEA R2, R2, 0x37800000, 0x17 ;  /* 0x3780000002027811 */ /* 0x000fc800078eb8ff */
[----:B------:R-:W-:-:S07]  /*5410*/  LOP3.LUT R0, R2, R0, R7, 0xfe, !PT ;  /* 0x0000000002007212 */ /* 0x000fce00078efe07 */
.L_x_101:
[----:B------:R-:W-:Y:S05]  /*5420*/  BSYNC.RECONVERGENT B0 ;  /* 0x0000000000007941 */ /* 0x000fea0003800200 */
.L_x_100:
[----:B------:R-:W-:Y:S01]  /*5430*/  F2FP.BF16.F32.PACK_AB R0, RZ, R0 ;  /* 0x00000000ff00723e */ /* 0x000fe200000010ff */
[----:B------:R-:W-:Y:S06]  /*5440*/  BRA `(.L_x_81) ;  /* 0x0000000000a87947 */ /* 0x000fec0003800000 */
.L_x_93:
[----:B------:R-:W-:-:S09]  /*5450*/  UISETP.NE.AND UP0, UPT, UR4, 0x1c, UPT ;  /* 0x0000001c0400788c */ /* 0x000fd2000bf05270 */
[----:B------:R-:W-:Y:S05]  /*5460*/  BRA.U !UP0, `(.L_x_104) ;  /* 0x0000000108947547 */ /* 0x000fea000b800000 */
[----:B------:R-:W-:-:S09]  /*5470*/  UISETP.NE.AND UP0, UPT, UR4, 0x1d, UPT ;  /* 0x0000001d0400788c */ /* 0x000fd2000bf05270 */
[----:B------:R-:W-:Y:S05]  /*5480*/  BRA.U !UP0, `(.L_x_105) ;  /* 0x00000001087c7547 */ /* 0x000fea000b800000 */
[----:B------:R-:W-:-:S09]  /*5490*/  UISETP.NE.AND UP0, UPT, UR4, 0x2c, UPT ;  /* 0x0000002c0400788c */ /* 0x000fd2000bf05270 */
[----:B------:R-:W-:Y:S05]  /*54a0*/  BRA.U UP0, `(.L_x_80) ;  /* 0x00000001002c7547 */ /* 0x000fea000b800000 */
[----:B------:R-:W2:Y:S01]  /*54b0*/  LDG.E.U8 R2, desc[UR36][R2.64] ;  /* 0x0000002402027981 */ /* 0x000ea2000c1e1100 */
[----:B------:R-:W-:Y:S01]  /*54c0*/  BSSY.RECONVERGENT B0, `(.L_x_106) ;  /* 0x0000007000007945 */ /* 0x000fe20003800200 */
[----:B------:R-:W-:Y:S01]  /*54d0*/  HFMA2 R0, -RZ, RZ, 3.814697265625e-06, 0 ;  /* 0x00400000ff007431 */ /* 0x000fe200000001ff */
[----:B--2---:R-:W-:-:S13]  /*54e0*/  ISETP.NE.AND P0, PT, R2, RZ, PT ;  /* 0x000000ff0200720c */ /* 0x004fda0003f05270 */
[----:B------:R-:W-:Y:S05]  /*54f0*/  @!P0 BRA `(.L_x_107) ;  /* 0x00000000000c8947 */ /* 0x000fea0003800000 */
[----:B------:R-:W-:-:S13]  /*5500*/  ISETP.NE.AND P0, PT, R2, 0xff, PT ;  /* 0x000000ff0200780c */ /* 0x000fda0003f05270 */
[----:B------:R-:W-:Y:S02]  /*5510*/  @!P0 IMAD.MOV.U32 R0, RZ, RZ, 0x7f800001 ;  /* 0x7f800001ff008424 */ /* 0x000fe400078e00ff */
[----:B------:R-:W-:-:S07]  /*5520*/  @P0 IMAD.SHL.U32 R0, R2, 0x800000, RZ ;  /* 0x0080000002000824 */ /* 0x000fce00078e00ff */
.L_x_107:
[----:B------:R-:W-:Y:S05]  /*5530*/  BSYNC.RECONVERGENT B0 ;  /* 0x0000000000007941 */ /* 0x000fea0003800200 */
.L_x_106:
[----:B------:R-:W-:Y:S01]  /*5540*/  F2FP.BF16.F32.PACK_AB R0, RZ, R0 ;  /* 0x00000000ff00723e */ /* 0x000fe200000010ff */
[----:B------:R-:W-:Y:S06]  /*5550*/  BRA `(.L_x_81) ;  /* 0x0000000000647947 */ /* 0x000fec0003800000 */
.L_x_80:
[----:B------:R-:W-:Y:S01]  /*5560*/  MOV R2, 0x0 ;  /* 0x0000000000027802 */ /* 0x000fe20000000f00 */
[----:B------:R-:W0:Y:S01]  /*5570*/  LDCU.64 UR4, c[0x4][0x128] ;  /* 0x01002500ff0477ac */ /* 0x000e220008000a00 */
[----:B------:R-:W-:Y:S02]  /*5580*/  HFMA2 R8, -RZ, RZ, 0, 4.64916229248046875e-06 ;  /* 0x0000004eff087431 */ /* 0x000fe400000001ff */
[----:B------:R-:W-:Y:S01]  /*5590*/  IMAD.MOV.U32 R12, RZ, RZ, 0x1 ;  /* 0x00000001ff0c7424 */ /* 0x000fe200078e00ff */
[----:B------:R-:W1:Y:S01]  /*55a0*/  LDCU.64 UR6, c[0x4][0x130] ;  /* 0x01002600ff0677ac */ /* 0x000e620008000a00 */
[----:B------:R-:W2:Y:S01]  /*55b0*/  LDC.64 R2, c[0x4][R2] ;  /* 0x0100000002027b82 */ /* 0x000ea20000000a00 */
[----:B------:R-:W-:Y:S01]  /*55c0*/  IMAD.MOV.U32 R13, RZ, RZ, RZ ;  /* 0x000000ffff0d7224 */ /* 0x000fe200078e00ff */
[----:B------:R-:W3:Y:S01]  /*55d0*/  LDCU.64 UR8, c[0x4][0x38] ;  /* 0x01000700ff0877ac */ /* 0x000ee20008000a00 */
[----:B0-----:R-:W-:Y:S01]  /*55e0*/  MOV R4, UR4 ;  /* 0x0000000400047c02 */ /* 0x001fe20008000f00 */
[----:B------:R-:W-:-:S02]  /*55f0*/  IMAD.U32 R5, RZ, RZ, UR5 ;  /* 0x00000005ff057e24 */ /* 0x000fc4000f8e00ff */
[----:B-1----:R-:W-:Y:S01]  /*5600*/  IMAD.U32 R6, RZ, RZ, UR6 ;  /* 0x00000006ff067e24 */ /* 0x002fe2000f8e00ff */
[----:B------:R-:W-:Y:S01]  /*5610*/  MOV R7, UR7 ;  /* 0x0000000700077c02 */ /* 0x000fe20008000f00 */
[----:B---3--:R-:W-:Y:S02]  /*5620*/  IMAD.U32 R10, RZ, RZ, UR8 ;  /* 0x00000008ff0a7e24 */ /* 0x008fe4000f8e00ff */
[----:B------:R-:W-:-:S07]  /*5630*/  IMAD.U32 R11, RZ, RZ, UR9 ;  /* 0x00000009ff0b7e24 */ /* 0x000fce000f8e00ff */
[----:B------:R-:W-:-:S07]  /*5640*/  LEPC R20, `(.L_x_108) ;  /* 0x000000001014794e */ /* 0x000fce0000000000 */
[----:B--2---:R-:W-:Y:S05]  /*5650*/  CALL.ABS.NOINC R2 ;  /* 0x0000000002007343 */ /* 0x004fea0003c00000 */
.L_x_108:
[----:B------:R-:W-:Y:S01]  /*5660*/  PRMT R0, RZ, 0x7610, R0 ;  /* 0x00007610ff007816 */ /* 0x000fe20000000000 */
[----:B------:R-:W-:Y:S06]  /*5670*/  BRA `(.L_x_81) ;  /* 0x00000000001c7947 */ /* 0x000fec0003800000 */
.L_x_105:
[----:B------:R-:W2:Y:S02]  /*5680*/  LDG.E.64 R2, desc[UR36][R2.64] ;  /* 0x0000002402027981 */ /* 0x000ea4000c1e1b00 */
[----:B--2---:R-:W0:Y:S02]  /*5690*/  I2F.U64 R0, R2 ;  /* 0x0000000200007312 */ /* 0x004e240000301000 */
[----:B0-----:R-:W-:Y:S01]  /*56a0*/  F2FP.BF16.F32.PACK_AB R0, RZ, R0 ;  /* 0x00000000ff00723e */ /* 0x001fe200000010ff */
[----:B------:R-:W-:Y:S06]  /*56b0*/  BRA `(.L_x_81) ;  /* 0x00000000000c7947 */ /* 0x000fec0003800000 */
.L_x_104:
[----:B------:R-:W2:Y:S02]  /*56c0*/  LDG.E R2, desc[UR36][R2.64] ;  /* 0x0000002402027981 */ /* 0x000ea4000c1e1900 */
[----:B--2---:R-:W-:-:S04]  /*56d0*/  I2FP.F32.U32 R0, R2 ;  /* 0x0000000200007245 */ /* 0x004fc80000201000 */
[----:B------:R-:W-:-:S07]  /*56e0*/  F2FP.BF16.F32.PACK_AB R0, RZ, R0 ;  /* 0x00000000ff00723e */ /* 0x000fce00000010ff */
.L_x_81:
[----:B-----5:R-:W-:Y:S01]  /*56f0*/  SHF.L.U32 R0, R0, 0x10, RZ ;  /* 0x0000001000007819 */ /* 0x020fe200000006ff */
[----:B0-----:R-:W-:Y:S01]  /*5700*/  IMAD.MOV.U32 R3, RZ, RZ, 0x42fc0000 ;  /* 0x42fc0000ff037424 */ /* 0x001fe200078e00ff */
[----:B------:R-:W-:Y:S01]  /*5710*/  MOV R5, 0x363d0ada ;  /* 0x363d0ada00057802 */ /* 0x000fe20000000f00 */
[----:B------:R-:W0:Y:S02]  /*5720*/  LDCU.64 UR6, c[0x0][0x580] ;  /* 0x0000b000ff0677ac */ /* 0x000e240008000a00 */
[C---:B------:R-:W-:Y:S01]  /*5730*/  FMUL.FTZ R2, |R0|.reuse, 1.4426950216293334961 ;  /* 0x3fb8aa3b00027820 */ /* 0x040fe20000410200 */
[----:B------:R-:W-:Y:S01]  /*5740*/  FMUL.FTZ R6, R0, R0 ;  /* 0x0000000000067220 */ /* 0x000fe20000410000 */
[----:B------:R-:W-:-:S03]  /*5750*/  UPRMT UR4, UR42, 0x9910, URZ ;  /* 0x000099102a047896 */ /* 0x000fc600080000ff */
[C---:B------:R-:W-:Y:S01]  /*5760*/  FFMA.FTZ R5, R6.reuse, R5, 0.00019836159481201320887 ;  /* 0x394fff4906057423 */ /* 0x040fe20000010005 */
[----:B------:R-:W1:Y:S01]  /*5770*/  FRND.TRUNC R2, R2 ;  /* 0x0000000200027307 */ /* 0x000e62000020d000 */
[----:B------:R-:W-:Y:S02]  /*5780*/  UISETP.GT.AND UP0, UPT, UR4, 0x9, UPT ;  /* 0x000000090400788c */ /* 0x000fe4000bf04270 */
[----:B------:R-:W-:-:S04]  /*5790*/  FFMA.FTZ R7, R6, R5, 0.0083333496004343032837 ;  /* 0x3c08889a06077423 */ /* 0x000fc80000010005 */
[----:B------:R-:W-:-:S04]  /*57a0*/  FFMA.FTZ R7, R6, R7, 0.16666667163372039795 ;  /* 0x3e2aaaab06077423 */ /* 0x000fc80000010007 */
[----:B------:R-:W-:Y:S01]  /*57b0*/  FMUL.FTZ R7, R6, R7 ;  /* 0x0000000706077220 */ /* 0x000fe20000410000 */
[----:B-1----:R-:W-:Y:S02]  /*57c0*/  FSETP.GT.FTZ.AND P0, PT, |R2|, 126, PT ;  /* 0x42fc00000200780b */ /* 0x002fe40003f14200 */
[----:B------:R-:W-:-:S04]  /*57d0*/  LOP3.LUT R3, R3, 0x80000000, R2, 0xb8, !PT ;  /* 0x8000000003037812 */ /* 0x000fc800078eb802 */
[----:B------:R-:W-:Y:S02]  /*57e0*/  FSEL R3, R3, R2, P0 ;  /* 0x0000000203037208 */ /* 0x000fe40000000000 */
[----:B------:R-:W-:-:S03]  /*57f0*/  FSETP.GE.FTZ.AND P0, PT, |R0|, 1, PT ;  /* 0x3f8000000000780b */ /* 0x000fc60003f16200 */
[----:B------:R-:W-:-:S04]  /*5800*/  FFMA.FTZ R4, R3, -0.69314718246459960938, |R0| ;  /* 0xbf31721803047823 */ /* 0x000fc80000010400 */
[C---:B------:R-:W-:Y:S01]  /*5810*/  FFMA.FTZ R4, R3.reuse, 1.9046542121259335545e-09, R4 ;  /* 0x3102e30803047823 */ /* 0x040fe20000010004 */
[----:B------:R-:W-:-:S03]  /*5820*/  FADD.FTZ R3, R3, 12583037 ;  /* 0x4b40007d03037421 */ /* 0x000fc60000010000 */
[----:B------:R-:W-:Y:S01]  /*5830*/  FMUL.FTZ R4, R4, 1.4426950216293334961 ;  /* 0x3fb8aa3b04047820 */ /* 0x000fe20000410000 */
[----:B------:R-:W-:-:S05]  /*5840*/  IMAD.SHL.U32 R3, R3, 0x800000, RZ ;  /* 0x0080000003037824 */ /* 0x000fca00078e00ff */
[----:B------:R-:W1:Y:S02]  /*5850*/  MUFU.EX2 R4, R4 ;  /* 0x0000000400047308 */ /* 0x000e640000000800 */
[----:B-1----:R-:W-:-:S06]  /*5860*/  FMUL.FTZ R3, R3, R4 ;  /* 0x0000000403037220 */ /* 0x002fcc0000410000 */
[----:B------:R-:W1:Y:S02]  /*5870*/  MUFU.RCP R2, R3 ;  /* 0x0000000300027308 */ /* 0x000e640000001000 */
[----:B-1----:R-:W-:-:S04]  /*5880*/  FMUL.FTZ R2, R2, -0.125 ;  /* 0xbe00000002027820 */ /* 0x002fc80000410000 */
[----:B------:R-:W-:-:S05]  /*5890*/  FFMA.FTZ R5, R3, 2, R2 ;  /* 0x4000000003057823 */ /* 0x000fca0000010002 */
[--C-:B------:R-:W-:Y:S01]  /*58a0*/  LOP3.LUT R5, R5, 0x80000000, R0.reuse, 0xb8, !PT ;  /* 0x8000000005057812 */ /* 0x100fe200078eb800 */
[----:B------:R-:W-:Y:S01]  /*58b0*/  @!P0 FFMA.FTZ R5, R0, R7, R0 ;  /* 0x0000000700058223 */ /* 0x000fe20000010000 */
[----:B0-----:R-:W-:-:S05]  /*58c0*/  IADD3 R2, P0, PT, R16, UR6, RZ ;  /* 0x0000000610027c10 */ /* 0x001fca000ff1e0ff */
        /* <DEDUP_REMOVED lines=11> */
[----:B0-----:R-:W-:-:S04]  /*5980*/  IMAD.U32 R0, R5, 0x10000, RZ ;  /* 0x0001000005007824 */ /* 0x001fc800078e00ff */
[----:B------:R-:W0:Y:S02]  /*5990*/  F2I.FTZ.TRUNC.NTZ R5, R0 ;  /* 0x0000000000057305 */ /* 0x000e24000021f100 */
[----:B0-----:R0:W-:Y:S01]  /*59a0*/  STG.E.U8 desc[UR36][R2.64], R5 ;  /* 0x0000000502007986 */ /* 0x0011e2000c101124 */
[----:B------:R-:W-:Y:S05]  /*59b0*/  BRA `(.L_x_114) ;  /* 0x0000000c007c7947 */ /* 0x000fea0003800000 */
.L_x_112:
[----:B0-----:R-:W-:-:S06]  /*59c0*/  SHF.L.U32 R5, R5, 0x10, RZ ;  /* 0x0000001005057819 */ /* 0x001fcc00000006ff */
[----:B------:R-:W0:Y:S02]  /*59d0*/  F2I.S64.TRUNC R4, R5 ;  /* 0x0000000500047311 */ /* 0x000e24000020d900 */
[----:B0-----:R0:W-:Y:S01]  /*59e0*/  STG.E.U8 desc[UR36][R2.64], R4 ;  /* 0x0000000402007986 */ /* 0x0011e2000c101124 */
[----:B------:R-:W-:Y:S05]  /*59f0*/  BRA `(.L_x_114) ;  /* 0x0000000c006c7947 */ /* 0x000fea0003800000 */
.L_x_111:
        /* <DEDUP_REMOVED lines=10> */
.L_x_116:
[----:B0-----:R-:W-:-:S06]  /*5aa0*/  IMAD.U32 R5, R5, 0x10000, RZ ;  /* 0x0001000005057824 */ /* 0x001fcc00078e00ff */
[----:B------:R-:W0:Y:S02]  /*5ab0*/  F2I.FTZ.TRUNC.NTZ R5, R5 ;  /* 0x0000000500057305 */ /* 0x000e24000021f100 */
[----:B0-----:R0:W-:Y:S01]  /*5ac0*/  STG.E desc[UR36][R2.64], R5 ;  /* 0x0000000502007986 */ /* 0x0011e2000c101924 */
[----:B------:R-:W-:Y:S05]  /*5ad0*/  BRA `(.L_x_114) ;  /* 0x0000000c00347947 */ /* 0x000fea0003800000 */
.L_x_115:
[----:B0-----:R-:W-:-:S06]  /*5ae0*/  SHF.L.U32 R5, R5, 0x10, RZ ;  /* 0x0000001005057819 */ /* 0x001fcc00000006ff */
[----:B------:R-:W0:Y:S02]  /*5af0*/  F2I.FTZ.TRUNC.NTZ R5, R5 ;  /* 0x0000000500057305 */ /* 0x000e24000021f100 */
[----:B0-----:R0:W-:Y:S01]  /*5b00*/  STG.E.U16 desc[UR36][R2.64], R5 ;  /* 0x0000000502007986 */ /* 0x0011e2000c101524 */
[----:B------:R-:W-:Y:S05]  /*5b10*/  BRA `(.L_x_114) ;  /* 0x0000000c00247947 */ /* 0x000fea0003800000 */
.L_x_110:
        /* <DEDUP_REMOVED lines=9> */
.L_x_118:
[----:B0-----:R-:W-:-:S05]  /*5bb0*/  IMAD.U32 R0, R5, 0x10000, RZ ;  /* 0x0001000005007824 */ /* 0x001fca00078e00ff */
[----:B------:R-:W-:-:S05]  /*5bc0*/  F2FP.F16.F32.PACK_AB R0, RZ, R0 ;  /* 0x00000000ff00723e */ /* 0x000fca00000000ff */
[----:B------:R0:W-:Y:S01]  /*5bd0*/  STG.E.U16 desc[UR36][R2.64], R0 ;  /* 0x0000000002007986 */ /* 0x0001e2000c101524 */
[----:B------:R-:W-:Y:S05]  /*5be0*/  BRA `(.L_x_114) ;  /* 0x0000000800f07947 */ /* 0x000fea0003800000 */
.L_x_117:
[----:B------:R-:W-:-:S09]  /*5bf0*/  UISETP.NE.AND UP0, UPT, UR4, 0x7, UPT ;  /* 0x000000070400788c */ /* 0x000fd2000bf05270 */
[----:B------:R-:W-:Y:S05]  /*5c00*/  BRA.U !UP0, `(.L_x_119) ;  /* 0x0000000108347547 */ /* 0x000fea000b800000 */
[----:B------:R-:W-:-:S09]  /*5c10*/  UISETP.NE.AND UP0, UPT, UR4, 0x8, UPT ;  /* 0x000000080400788c */ /* 0x000fd2000bf05270 */
[----:B------:R-:W-:Y:S05]  /*5c20*/  BRA.U !UP0, `(.L_x_120) ;  /* 0x0000000108187547 */ /* 0x000fea000b800000 */
[----:B------:R-:W-:-:S09]  /*5c30*/  UISETP.NE.AND UP0, UPT, UR4, 0x9, UPT ;  /* 0x000000090400788c */ /* 0x000fd2000bf05270 */
[----:B------:R-:W-:Y:S05]  /*5c40*/  BRA.U UP0, `(.L_x_113) ;  /* 0x0000000500fc7547 */ /* 0x000fea000b800000 */
[----:B0-----:R-:W-:Y:S01]  /*5c50*/  SHF.L.U32 R4, R5, 0x10, RZ ;  /* 0x0000001005047819 */ /* 0x001fe200000006ff */
[----:B------:R-:W-:-:S05]  /*5c60*/  IMAD.MOV.U32 R5, RZ, RZ, RZ ;  /* 0x000000ffff057224 */ /* 0x000fca00078e00ff */
[----:B------:R0:W-:Y:S01]  /*5c70*/  STG.E.64 desc[UR36][R2.64], R4 ;  /* 0x0000000402007986 */ /* 0x0001e2000c101b24 */
[----:B------:R-:W-:Y:S05]  /*5c80*/  BRA `(.L_x_114) ;  /* 0x0000000800c87947 */ /* 0x000fea0003800000 */
.L_x_120:
[----:B0-----:R-:W-:-:S05]  /*5c90*/  IMAD.U32 R5, R5, 0x10000, RZ ;  /* 0x0001000005057824 */ /* 0x001fca00078e00ff */
[----:B------:R-:W-:-:S04]  /*5ca0*/  F2FP.F16.F32.PACK_AB R5, RZ, R5 ;  /* 0x00000005ff05723e */ /* 0x000fc800000000ff */
[----:B------:R-:W-:-:S05]  /*5cb0*/  PRMT R5, R5, 0x5410, RZ ;  /* 0x0000541005057816 */ /* 0x000fca00000000ff */
[----:B------:R0:W-:Y:S01]  /*5cc0*/  STG.E desc[UR36][R2.64], R5 ;  /* 0x0000000502007986 */ /* 0x0001e2000c101924 */
[----:B------:R-:W-:Y:S05]  /*5cd0*/  BRA `(.L_x_114) ;  /* 0x0000000800b47947 */ /* 0x000fea0003800000 */
.L_x_119:
[----:B0-----:R-:W-:-:S05]  /*5ce0*/  SHF.L.U32 R4, R5, 0x10, RZ ;  /* 0x0000001005047819 */ /* 0x001fca00000006ff */
[----:B------:R-:W-:-:S06]  /*5cf0*/  FMUL.FTZ R4, R4, 1 ;  /* 0x3f80000004047820 */ /* 0x000fcc0000410000 */
[----:B------:R-:W0:Y:S02]  /*5d00*/  F2F.F64.F32 R4, R4 ;  /* 0x0000000400047310 */ /* 0x000e240000201800 */
[----:B0-----:R0:W-:Y:S01]  /*5d10*/  STG.E.64 desc[UR36][R2.64], R4 ;  /* 0x0000000402007986 */ /* 0x0011e2000c101b24 */
[----:B------:R-:W-:Y:S05]  /*5d20*/  BRA `(.L_x_114) ;  /* 0x0000000800a07947 */ /* 0x000fea0003800000 */
.L_x_109:
[----:B------:R-:W-:-:S09]  /*5d30*/  UISETP.GT.AND UP0, UPT, UR4, 0x18, UPT ;  /* 0x000000180400788c */ /* 0x000fd2000bf04270 */
[----:B------:R-:W-:Y:S05]  /*5d40*/  BRA.U !UP0, `(.L_x_121) ;  /* 0x0000000508607547 */ /* 0x000fea000b800000 */
        /* <DEDUP_REMOVED lines=12> */
.L_x_124:
[----:B0-----:R-:W-:Y:S01]  /*5e10*/  IMAD.U32 R5, R5, 0x10000, RZ ;  /* 0x0001000005057824 */ /* 0x001fe200078e00ff */
[----:B------:R-:W-:Y:S01]  /*5e20*/  BSSY.RECONVERGENT B0, `(.L_x_125) ;  /* 0x0000013000007945 */ /* 0x000fe20003800200 */
[----:B------:R-:W-:-:S03]  /*5e30*/  MOV R0, 0x80 ;  /* 0x0000008000007802 */ /* 0x000fc60000000f00 */
[----:B------:R-:W-:-:S04]  /*5e40*/  LOP3.LUT R4, R5, 0x7fffffff, RZ, 0xc0, !PT ;  /* 0x7fffffff05047812 */ /* 0x000fc800078ec0ff */
[----:B------:R-:W-:-:S13]  /*5e50*/  ISETP.GT.U32.AND P0, PT, R4, 0x437fffff, PT ;  /* 0x437fffff0400780c */ /* 0x000fda0003f04070 */
[----:B------:R-:W-:Y:S05]  /*5e60*/  @P0 BRA `(.L_x_126) ;  /* 0x0000000000380947 */ /* 0x000fea0003800000 */
[----:B------:R-:W-:-:S13]  /*5e70*/  ISETP.GE.U32.AND P0, PT, R4, 0x3c000000, PT ;  /* 0x3c0000000400780c */ /* 0x000fda0003f06070 */
[----:B------:R-:W-:-:S04]  /*5e80*/  @P0 SHF.R.U32.HI R0, RZ, 0x14, R5 ;  /* 0x00000014ff000819 */ /* 0x000fc80000011605 */
[----:B------:R-:W-:-:S04]  /*5e90*/  @P0 LOP3.LUT R0, R0, 0x1, RZ, 0xc0, !PT ;  /* 0x0000000100000812 */ /* 0x000fc800078ec0ff */
[----:B------:R-:W-:-:S04]  /*5ea0*/  @P0 IADD3 R0, PT, PT, R5, 0x487ffff, R0 ;  /* 0x0487ffff05000810 */ /* 0x000fc80007ffe000 */
[----:B------:R-:W-:-:S04]  /*5eb0*/  @P0 SHF.R.U32.HI R0, RZ, 0x14, R0 ;  /* 0x00000014ff000819 */ /* 0x000fc80000011600 */
[----:B------:R-:W-:Y:S01]  /*5ec0*/  @P0 LOP3.LUT R0, R0, 0xff, RZ, 0xc0, !PT ;  /* 0x000000ff00000812 */ /* 0x000fe200078ec0ff */
[----:B------:R-:W-:Y:S06]  /*5ed0*/  @P0 BRA `(.L_x_127) ;  /* 0x0000000000140947 */ /* 0x000fec0003800000 */
[----:B------:R-:W-:-:S05]  /*5ee0*/  FADD.FTZ R0, R4, 8192 ;  /* 0x4600000004007421 */ /* 0x000fca0000010000 */
[----:B------:R-:W-:Y:S02]  /*5ef0*/  LOP3.LUT P0, R4, R0, 0xff, RZ, 0xc0, !PT ;  /* 0x000000ff00047812 */ /* 0x000fe4000780c0ff */
[----:B------:R-:W-:-:S11]  /*5f00*/  PRMT R0, RZ, 0x7610, R0 ;  /* 0x00007610ff007816 */ /* 0x000fd60000000000 */
[----:B------:R-:W-:Y:S05]  /*5f10*/  @!P0 BRA `(.L_x_126) ;  /* 0x00000000000c8947 */ /* 0x000fea0003800000 */
[----:B------:R-:W-:-:S07]  /*5f20*/  IMAD.MOV.U32 R0, RZ, RZ, R4 ;  /* 0x000000ffff007224 */ /* 0x000fce00078e0004 */
.L_x_127:
[----:B------:R-:W-:-:S04]  /*5f30*/  SHF.R.U32.HI R5, RZ, 0x18, R5 ;  /* 0x00000018ff057819 */ /* 0x000fc80000011605 */
[----:B------:R-:W-:-:S07]  /*5f40*/  LOP3.LUT R0, R0, 0x80, R5, 0xf8, !PT ;  /* 0x0000008000007812 */ /* 0x000fce00078ef805 */
.L_x_126:
[----:B------:R-:W-:Y:S05]  /*5f50*/  BSYNC.RECONVERGENT B0 ;  /* 0x0000000000007941 */ /* 0x000fea0003800200 */
.L_x_125:
[----:B------:R0:W-:Y:S01]  /*5f60*/  STG.E.U8 desc[UR36][R2.64], R0 ;  /* 0x0000000002007986 */ /* 0x0001e2000c101124 */
[----:B------:R-:W-:Y:S05]  /*5f70*/  BRA `(.L_x_114) ;  /* 0x00000008000c7947 */ /* 0x000fea0003800000 */
.L_x_123:
[----:B0-----:R-:W-:Y:S01]  /*5f80*/  IMAD.U32 R5, R5, 0x10000, RZ ;  /* 0x0001000005057824 */ /* 0x001fe200078e00ff */
[----:B------:R-:W-:Y:S01]  /*5f90*/  BSSY.RECONVERGENT B0, `(.L_x_128) ;  /* 0x0000013000007945 */ /* 0x000fe20003800200 */
[----:B------:R-:W-:-:S03]  /*5fa0*/  HFMA2 R0, -RZ, RZ, 0, 7.62939453125e-06 ;  /* 0x00000080ff007431 */ /* 0x000fc600000001ff */
        /* <DEDUP_REMOVED lines=15> */
.L_x_130:
[----:B------:R-:W-:-:S04]  /*60a0*/  SHF.R.U32.HI R5, RZ, 0x18, R5 ;  /* 0x00000018ff057819 */ /* 0x000fc80000011605 */
[----:B------:R-:W-:-:S07]  /*60b0*/  LOP3.LUT R0, R0, 0x80, R5, 0xf8, !PT ;  /* 0x0000008000007812 */ /* 0x000fce00078ef805 */
.L_x_129:
[----:B------:R-:W-:Y:S05]  /*60c0*/  BSYNC.RECONVERGENT B0 ;  /* 0x0000000000007941 */ /* 0x000fea0003800200 */
.L_x_128:
[----:B------:R0:W-:Y:S01]  /*60d0*/  STG.E.U8 desc[UR36][R2.64], R0 ;  /* 0x0000000002007986 */ /* 0x0001e2000c101124 */
[----:B------:R-:W-:Y:S05]  /*60e0*/  BRA `(.L_x_114) ;  /* 0x0000000400b07947 */ /* 0x000fea0003800000 */
.L_x_122:
[----:B------:R-:W-:-:S09]  /*60f0*/  UISETP.NE.AND UP0, UPT, UR4, 0x1c, UPT ;  /* 0x0000001c0400788c */ /* 0x000fd2000bf05270 */
[----:B------:R-:W-:Y:S05]  /*6100*/  BRA.U !UP0, `(.L_x_131) ;  /* 0x0000000108607547 */ /* 0x000fea000b800000 */
[----:B------:R-:W-:-:S09]  /*6110*/  UISETP.NE.AND UP0, UPT, UR4, 0x1d, UPT ;  /* 0x0000001d0400788c */ /* 0x000fd2000bf05270 */
[----:B------:R-:W-:Y:S05]  /*6120*/  BRA.U !UP0, `(.L_x_132) ;  /* 0x0000000108487547 */ /* 0x000fea000b800000 */
[----:B------:R-:W-:-:S09]  /*6130*/  UISETP.NE.AND UP0, UPT, UR4, 0x2c, UPT ;  /* 0x0000002c0400788c */ /* 0x000fd2000bf05270 */
[----:B------:R-:W-:Y:S05]  /*6140*/  BRA.U UP0, `(.L_x_113) ;  /* 0x0000000100bc7547 */ /* 0x000fea000b800000 */
[----:B0-----:R-:W-:-:S05]  /*6150*/  IMAD.U32 R5, R5, 0x10000, RZ ;  /* 0x0001000005057824 */ /* 0x001fca00078e00ff */
[----:B------:R-:W-:-:S04]  /*6160*/  SHF.R.U32.HI R6, RZ, 0x17, R5 ;  /* 0x00000017ff067819 */ /* 0x000fc80000011605 */
[----:B------:R-:W-:-:S04]  /*6170*/  LOP3.LUT R4, R6, 0xff, RZ, 0xc0, !PT ;  /* 0x000000ff06047812 */ /* 0x000fc800078ec0ff */
[----:B------:R-:W-:-:S13]  /*6180*/  ISETP.NE.AND P1, PT, R4, 0xff, PT ;  /* 0x000000ff0400780c */ /* 0x000fda0003f25270 */
[--C-:B------:R-:W-:Y:S02]  /*6190*/  @P1 SHF.R.U32.HI R0, RZ, 0x16, R5.reuse ;  /* 0x00000016ff001819 */ /* 0x100fe40000011605 */
[----:B------:R-:W-:Y:S01]  /*61a0*/  @P1 LOP3.LUT P0, RZ, R4, 0x3fffff, R5, 0xf8, !PT ;  /* 0x003fffff04ff1812 */ /* 0x000fe2000780f805 */
[----:B------:R-:W-:Y:S01]  /*61b0*/  HFMA2 R5, -RZ, RZ, 0, 1.5199184417724609375e-05 ;  /* 0x000000ffff057431 */ /* 0x000fe200000001ff */
[----:B------:R-:W-:-:S04]  /*61c0*/  @P1 LOP3.LUT R0, R0, 0x1, RZ, 0xc0, !PT ;  /* 0x0000000100001812 */ /* 0x000fc800078ec0ff */
[----:B------:R-:W-:Y:S01]  /*61d0*/  @P1 ISETP.EQ.U32.AND P2, PT, R0, 0x1, P0 ;  /* 0x000000010000180c */ /* 0x000fe20000742070 */
[----:B------:R-:W-:Y:S01]  /*61e0*/  @P1 VIADD R0, R6, 0x1 ;  /* 0x0000000106001836 */ /* 0x000fe20000000000 */
[----:B------:R-:W-:Y:S02]  /*61f0*/  PLOP3.LUT P0, PT, PT, PT, PT, 0x80, 0x8 ;  /* 0x000000000008781c */ /* 0x000fe40003f0f070 */
[----:B------:R-:W-:-:S13]  /*6200*/  @P1 PLOP3.LUT P0, PT, P2, PT, PT, 0x80, 0x8 ;  /* 0x000000000008181c */ /* 0x000fda000170f070 */
[----:B------:R-:W-:-:S05]  /*6210*/  @!P0 IMAD.MOV R0, RZ, RZ, R6 ;  /* 0x000000ffff008224 */ /* 0x000fca00078e0206 */
[----:B------:R-:W-:-:S05]  /*6220*/  @P1 MOV R5, R0 ;  /* 0x0000000000051202 */ /* 0x000fca0000000f00 */
[----:B------:R0:W-:Y:S01]  /*6230*/  STG.E.U8 desc[UR36][R2.64], R5 ;  /* 0x0000000502007986 */ /* 0x0001e2000c101124 */
[----:B------:R-:W-:Y:S05]  /*6240*/  BRA `(.L_x_114) ;  /* 0x0000000400587947 */ /* 0x000fea0003800000 */
.L_x_132:
[----:B0-----:R-:W-:-:S06]  /*6250*/  IMAD.U32 R5, R5, 0x10000, RZ ;  /* 0x0001000005057824 */ /* 0x001fcc00078e00ff */
[----:B------:R-:W0:Y:S02]  /*6260*/  F2I.U64.TRUNC R4, R5 ;  /* 0x0000000500047311 */ /* 0x000e24000020d800 */
[----:B0-----:R0:W-:Y:S01]  /*6270*/  STG.E.64 desc[UR36][R2.64], R4 ;  /* 0x0000000402007986 */ /* 0x0011e2000c101b24 */
[----:B------:R-:W-:Y:S05]  /*6280*/  BRA `(.L_x_114) ;  /* 0x0000000400487947 */ /* 0x000fea0003800000 */
.L_x_131:
[----:B0-----:R-:W-:-:S06]  /*6290*/  IMAD.U32 R5, R5, 0x10000, RZ ;  /* 0x0001000005057824 */ /* 0x001fcc00078e00ff */
[----:B------:R-:W0:Y:S02]  /*62a0*/  F2I.FTZ.U32.TRUNC.NTZ R5, R5 ;  /* 0x0000000500057305 */ /* 0x000e24000021f000 */
[----:B0-----:R0:W-:Y:S01]  /*62b0*/  STG.E desc[UR36][R2.64], R5 ;  /* 0x0000000502007986 */ /* 0x0011e2000c101924 */
[----:B------:R-:W-:Y:S05]  /*62c0*/  BRA `(.L_x_114) ;  /* 0x0000000400387947 */ /* 0x000fea0003800000 */
.L_x_121:
[----:B------:R-:W-:-:S09]  /*62d0*/  UISETP.GT.AND UP0, UPT, UR4, 0xe, UPT ;  /* 0x0000000e0400788c */ /* 0x000fd2000bf04270 */
[----:B------:R-:W-:Y:S05]  /*62e0*/  BRA.U UP0, `(.L_x_133) ;  /* 0x00000001003c7547 */ /* 0x000fea000b800000 */
[----:B------:R-:W-:-:S09]  /*62f0*/  UISETP.NE.AND UP0, UPT, UR4, 0xa, UPT ;  /* 0x0000000a0400788c */ /* 0x000fd2000bf05270 */
[----:B------:R-:W-:Y:S05]  /*6300*/  BRA.U !UP0, `(.L_x_134) ;  /* 0x00000001081c7547 */ /* 0x000fea000b800000 */
[----:B------:R-:W-:-:S09]  /*6310*/  UISETP.NE.AND UP0, UPT, UR4, 0xb, UPT ;  /* 0x0000000b0400788c */ /* 0x000fd2000bf05270 */
[----:B------:R-:W-:Y:S05]  /*6320*/  BRA.U UP0, `(.L_x_113) ;  /* 0x0000000100447547 */ /* 0x000fea000b800000 */
[----:B0-----:R-:W-:-:S04]  /*6330*/  SHF.L.U32 R5, R5, 0x10, RZ ;  /* 0x0000001005057819 */ /* 0x001fc800000006ff */
[----:B------:R-:W-:-:S04]  /*6340*/  FSETP.NEU.FTZ.AND P0, PT, R5, RZ, PT ;  /* 0x000000ff0500720b */ /* 0x000fc80003f1d000 */
[----:B------:R-:W-:-:S05]  /*6350*/  SEL R5, RZ, 0x1, !P0 ;  /* 0x00000001ff057807 */ /* 0x000fca0004000000 */
[----:B------:R3:W-:Y:S01]  /*6360*/  STG.E.U8 desc[UR36][R2.64], R5 ;  /* 0x0000000502007986 */ /* 0x0007e2000c101124 */
[----:B------:R-:W-:Y:S05]  /*6370*/  BRA `(.L_x_114) ;  /* 0x00000004000c7947 */ /* 0x000fea0003800000 */
.L_x_134:
[----:B0-----:R-:W-:Y:S01]  /*6380*/  IMAD.U32 R5, R5, 0x10000, RZ ;  /* 0x0001000005057824 */ /* 0x001fe200078e00ff */
[----:B------:R-:W-:-:S03]  /*6390*/  CS2R R6, SRZ ;  /* 0x0000000000067805 */ /* 0x000fc6000001ff00 */
[----:B------:R-:W-:-:S06]  /*63a0*/  FMUL.FTZ R5, R5, 1 ;  /* 0x3f80000005057820 */ /* 0x000fcc0000410000 */
[----:B------:R-:W0:Y:S02]  /*63b0*/  F2F.F64.F32 R4, R5 ;  /* 0x0000000500047310 */ /* 0x000e240000201800 */
[----:B0-----:R4:W-:Y:S01]  /*63c0*/  STG.E.128 desc[UR36][R2.64], R4 ;  /* 0x0000000402007986 */ /* 0x0019e2000c101d24 */
[----:B------:R-:W-:Y:S05]  /*63d0*/  BRA `(.L_x_114) ;  /* 0x0000000000f47947 */ /* 0x000fea0003800000 */
.L_x_133:
[----:B------:R-:W-:-:S09]  /*63e0*/  UISETP.NE.AND UP0, UPT, UR4, 0xf, UPT ;  /* 0x0000000f0400788c */ /* 0x000fd2000bf05270 */
[----:B------:R-:W-:Y:S05]  /*63f0*/  BRA.U !UP0, `(.L_x_135) ;  /* 0x0000000108e87547 */ /* 0x000fea000b800000 */
[----:B------:R-:W-:-:S09]  /*6400*/  UISETP.NE.AND UP0, UPT, UR4, 0x17, UPT ;  /* 0x000000170400788c */ /* 0x000fd2000bf05270 */
[----:B------:R-:W-:Y:S05]  /*6410*/  BRA.U !UP0, `(.L_x_136) ;  /* 0x0000000108907547 */ /* 0x000fea000b800000 */
[----:B------:R-:W-:-:S09]  /*6420*/  UISETP.NE.AND UP0, UPT, UR4, 0x18, UPT ;  /* 0x000000180400788c */ /* 0x000fd2000bf05270 */
[----:B------:R-:W-:Y:S05]  /*6430*/  BRA.U !UP0, `(.L_x_137) ;  /* 0x0000000108447547 */ /* 0x000fea000b800000 */
.L_x_113:
[----:B------:R-:W-:Y:S01]  /*6440*/  MOV R0, 0x0 ;  /* 0x0000000000007802 */ /* 0x000fe20000000f00 */
[----:B------:R-:W1:Y:S01]  /*6450*/  LDCU.64 UR4, c[0x4][0x128] ;  /* 0x01002500ff0477ac */ /* 0x000e620008000a00 */
[----:B------:R-:W-:Y:S02]  /*6460*/  HFMA2 R12, -RZ, RZ, 0, 5.9604644775390625e-08 ;  /* 0x00000001ff0c7431 */ /* 0x000fe400000001ff */
[----:B------:R-:W-:Y:S01]  /*6470*/  IMAD.MOV.U32 R8, RZ, RZ, 0x65 ;  /* 0x00000065ff087424 */ /* 0x000fe200078e00ff */
[----:B------:R2:W3:Y:S01]  /*6480*/  LDC.64 R2, c[0x4][R0] ;  /* 0x0100000000027b82 */ /* 0x0004e20000000a00 */
[----:B------:R-:W4:Y:S01]  /*6490*/  LDCU.64 UR6, c[0x4][0x130] ;  /* 0x01002600ff0677ac */ /* 0x000f220008000a00 */
[----:B------:R-:W-:Y:S01]  /*64a0*/  IMAD.MOV.U32 R13, RZ, RZ, RZ ;  /* 0x000000ffff0d7224 */ /* 0x000fe200078e00ff */
[----:B------:R-:W5:Y:S01]  /*64b0*/  LDCU.64 UR8, c[0x4][0x40] ;  /* 0x01000800ff0877ac */ /* 0x000f620008000a00 */
[----:B-1----:R-:W-:Y:S01]  /*64c0*/  IMAD.U32 R4, RZ, RZ, UR4 ;  /* 0x00000004ff047e24 */ /* 0x002fe2000f8e00ff */
[----:B0-----:R-:W-:Y:S01]  /*64d0*/  MOV R5, UR5 ;  /* 0x0000000500057c02 */ /* 0x001fe20008000f00 */
[----:B----4-:R-:W-:-:S02]  /*64e0*/  IMAD.U32 R6, RZ, RZ, UR6 ;  /* 0x00000006ff067e24 */ /* 0x010fc4000f8e00ff */
[----:B------:R-:W-:Y:S01]  /*64f0*/  IMAD.U32 R7, RZ, RZ, UR7 ;  /* 0x00000007ff077e24 */ /* 0x000fe2000f8e00ff */
[----:B-----5:R-:W-:Y:S01]  /*6500*/  MOV R10, UR8 ;  /* 0x00000008000a7c02 */ /* 0x020fe20008000f00 */
[----:B--2---:R-:W-:-:S07]  /*6510*/  IMAD.U32 R11, RZ, RZ, UR9 ;  /* 0x00000009ff0b7e24 */ /* 0x004fce000f8e00ff */
[----:B------:R-:W-:-:S07]  /*6520*/  LEPC R20, `(.L_x_138) ;  /* 0x000000001014794e */ /* 0x000fce0000000000 */
[----:B---3--:R-:W-:Y:S05]  /*6530*/  CALL.ABS.NOINC R2 ;  /* 0x0000000002007343 */ /* 0x008fea0003c00000 */
.L_x_138:
[----:B------:R-:W-:Y:S05]  /*6540*/  BRA `(.L_x_114) ;  /* 0x0000000000987947 */ /* 0x000fea0003800000 */
.L_x_137:
[----:B0-----:R-:W-:Y:S01]  /*6550*/  IMAD.U32 R7, R5, 0x10000, RZ ;  /* 0x0001000005077824 */ /* 0x001fe200078e00ff */
[----:B------:R-:W-:Y:S01]  /*6560*/  BSSY.RECONVERGENT B0, `(.L_x_139) ;  /* 0x000000c000007945 */ /* 0x000fe20003800200 */
[----:B------:R-:W-:-:S03]  /*6570*/  MOV R0, 0x7f ;  /* 0x0000007f00007802 */ /* 0x000fc60000000f00 */
[----:B------:R-:W-:Y:S02]  /*6580*/  LOP3.LUT R4, R7, 0x7fffffff, RZ, 0xc0, !PT ;  /* 0x7fffffff07047812 */ /* 0x000fe400078ec0ff */
[----:B------:R-:W-:Y:S02]  /*6590*/  SHF.R.U32.HI R5, RZ, 0x18, R7 ;  /* 0x00000018ff057819 */ /* 0x000fe40000011607 */
[----:B------:R-:W-:-:S13]  /*65a0*/  ISETP.GT.U32.AND P0, PT, R4, 0x43efffff, PT ;  /* 0x43efffff0400780c */ /* 0x000fda0003f04070 */
[----:B------:R-:W-:Y:S05]  /*65b0*/  @P0 BRA `(.L_x_140) ;  /* 0x0000000000180947 */ /* 0x000fea0003800000 */
[----:B------:R-:W-:-:S13]  /*65c0*/  ISETP.GE.U32.AND P0, PT, R4, 0x3c800000, PT ;  /* 0x3c8000000400780c */ /* 0x000fda0003f06070 */
[----:B------:R-:W-:-:S04]  /*65d0*/  @P0 SHF.R.U32.HI R0, RZ, 0x14, R7 ;  /* 0x00000014ff000819 */ /* 0x000fc80000011607 */
[----:B------:R-:W-:-:S04]  /*65e0*/  @P0 LOP3.LUT R0, R0, 0x1, RZ, 0xc0, !PT ;  /* 0x0000000100000812 */ /* 0x000fc800078ec0ff */
[----:B------:R-:W-:-:S04]  /*65f0*/  @P0 IADD3 R0, PT, PT, R7, 0x407ffff, R0 ;  /* 0x0407ffff07000810 */ /* 0x000fc80007ffe000 */
[----:B------:R-:W-:Y:S01]  /*6600*/  @P0 SHF.R.U32.HI R0, RZ, 0x14, R0 ;  /* 0x00000014ff000819 */ /* 0x000fe20000011600 */
[----:B------:R-:W-:-:S07]  /*6610*/  @!P0 FADD.FTZ R0, R4, 16384 ;  /* 0x4680000004008421 */ /* 0x000fce0000010000 */
.L_x_140:
[----:B------:R-:W-:Y:S05]  /*6620*/  BSYNC.RECONVERGENT B0 ;  /* 0x0000000000007941 */ /* 0x000fea0003800200 */
.L_x_139:
[----:B------:R-:W-:-:S05]  /*6630*/  LOP3.LUT R5, R0, 0x80, R5, 0xf8, !PT ;  /* 0x0000008000057812 */ /* 0x000fca00078ef805 */
[----:B------:R2:W-:Y:S01]  /*6640*/  STG.E.U8 desc[UR36][R2.64], R5 ;  /* 0x0000000502007986 */ /* 0x0005e2000c101124 */
[----:B------:R-:W-:Y:S05]  /*6650*/  BRA `(.L_x_114) ;  /* 0x0000000000547947 */ /* 0x000fea0003800000 */
.L_x_136:
[----:B0-----:R-:W-:Y:S01]  /*6660*/  IMAD.U32 R5, R5, 0x10000, RZ ;  /* 0x0001000005057824 */ /* 0x001fe200078e00ff */
[----:B------:R-:W-:Y:S04]  /*6670*/  BSSY.RECONVERGENT B0, `(.L_x_141) ;  /* 0x000000e000007945 */ /* 0x000fe80003800200 */
[----:B------:R-:W-:-:S04]  /*6680*/  LOP3.LUT R4, R5, 0x7fffffff, RZ, 0xc0, !PT ;  /* 0x7fffffff05047812 */ /* 0x000fc800078ec0ff */
[----:B------:R-:W-:-:S13]  /*6690*/  ISETP.GT.U32.AND P0, PT, R4, 0x477fffff, PT ;  /* 0x477fffff0400780c */ /* 0x000fda0003f04070 */
[----:B------:R-:W-:Y:S05]  /*66a0*/  @P0 BRA `(.L_x_142) ;  /* 0x00000000001c0947 */ /* 0x000fea0003800000 */
[----:B------:R-:W-:-:S13]  /*66b0*/  ISETP.GE.U32.AND P0, PT, R4, 0x38800000, PT ;  /* 0x388000000400780c */ /* 0x000fda0003f06070 */
[----:B------:R-:W-:-:S04]  /*66c0*/  @P0 SHF.R.U32.HI R0, RZ, 0x15, R5 ;  /* 0x00000015ff000819 */ /* 0x000fc80000011605 */
[----:B------:R-:W-:-:S04]  /*66d0*/  @P0 LOP3.LUT R0, R0, 0x1, RZ, 0xc0, !PT ;  /* 0x0000000100000812 */ /* 0x000fc800078ec0ff */
[----:B------:R-:W-:-:S04]  /*66e0*/  @P0 IADD3 R0, PT, PT, R5, 0x80fffff, R0 ;  /* 0x080fffff05000810 */ /* 0x000fc80007ffe000 */
[----:B------:R-:W-:Y:S01]  /*66f0*/  @P0 SHF.R.U32.HI R0, RZ, 0x15, R0 ;  /* 0x00000015ff000819 */ /* 0x000fe20000011600 */
[----:B------:R-:W-:Y:S01]  /*6700*/  @!P0 FADD.FTZ R0, R4, 128 ;  /* 0x4300000004008421 */ /* 0x000fe20000010000 */
[----:B------:R-:W-:Y:S06]  /*6710*/  BRA `(.L_x_143) ;  /* 0x00000000000c7947 */ /* 0x000fec0003800000 */
.L_x_142:
[----:B------:R-:W-:Y:S01]  /*6720*/  IMAD.MOV.U32 R0, RZ, RZ, 0x7f ;  /* 0x0000007fff007424 */ /* 0x000fe200078e00ff */
[----:B------:R-:W-:-:S04]  /*6730*/  ISETP.GT.U32.AND P0, PT, R4, 0x7f800000, PT ;  /* 0x7f8000000400780c */ /* 0x000fc80003f04070 */
[----:B------:R-:W-:-:S09]  /*6740*/  SEL R0, R0, 0x7c, P0 ;  /* 0x0000007c00007807 */ /* 0x000fd20000000000 */
.L_x_143:
[----:B------:R-:W-:Y:S05]  /*6750*/  BSYNC.RECONVERGENT B0 ;  /* 0x0000000000007941 */ /* 0x000fea0003800200 */
.L_x_141:
[----:B------:R-:W-:-:S04]  /*6760*/  SHF.R.U32.HI R5, RZ, 0x18, R5 ;  /* 0x00000018ff057819 */ /* 0x000fc80000011605 */
[----:B------:R-:W-:-:S05]  /*6770*/  LOP3.LUT R5, R0, 0x80, R5, 0xf8, !PT ;  /* 0x0000008000057812 */ /* 0x000fca00078ef805 */
[----:B------:R1:W-:Y:S01]  /*6780*/  STG.E.U8 desc[UR36][R2.64], R5 ;  /* 0x0000000502007986 */ /* 0x0003e2000c101124 */
[----:B------:R-:W-:Y:S05]  /*6790*/  BRA `(.L_x_114) ;  /* 0x0000000000047947 */ /* 0x000fea0003800000 */
.L_x_135:
[----:B0-----:R0:W-:Y:S02]  /*67a0*/  STG.E.U16 desc[UR36][R2.64], R5 ;  /* 0x0000000502007986 */ /* 0x0011e4000c101524 */
.L_x_114:
[----:B------:R-:W-:-:S07]  /*67b0*/  IADD3 R17, PT, PT, R17, 0x80, RZ ;  /* 0x0000008011117810 */ /* 0x000fce0007ffe0ff */
.L_x_74:
[----:B------:R-:W-:Y:S05]  /*67c0*/  BSYNC.RECONVERGENT B6 ;  /* 0x0000000000067941 */ /* 0x000fea0003800200 */
.L_x_73:
[----:B------:R-:W5:Y:S01]  /*67d0*/  LDCU UR4, c[0x0][0x380] ;  /* 0x00007000ff0477ac */ /* 0x000f620008000800 */
[----:B------:R-:W-:Y:S01]  /*67e0*/  BSSY.RECONVERGENT B6, `(.L_x_144) ;  /* 0x0000336000067945 */ /* 0x000fe20003800200 */
[----:B-----5:R-:W-:-:S13]  /*67f0*/  ISETP.GE.AND P0, PT, R17, UR4, PT ;  /* 0x0000000411007c0c */ /* 0x020fda000bf06270 */
[----:B------:R-:W-:Y:S05]  /*6800*/  @P0 BRA `(.L_x_145) ;  /* 0x0000003000cc0947 */ /* 0x000fea0003800000 */
[----:B------:R-:W5:Y:S01]  /*6810*/  LDCU UR4, c[0x0][0x388] ;  /* 0x00007100ff0477ac */ /* 0x000f620008000800 */
[----:B0-----:R-:W-:Y:S02]  /*6820*/  IMAD.MOV.U32 R0, RZ, RZ, RZ ;  /* 0x000000ffff007224 */ /* 0x001fe400078e00ff */
[----:B------:R-:W-:Y:S01]  /*6830*/  IMAD.MOV.U32 R16, RZ, RZ, RZ ;  /* 0x000000ffff107224 */ /* 0x000fe200078e00ff */
[----:B-----5:R-:W-:-:S09]  /*6840*/  UISETP.NE.AND UP0, UPT, UR4, URZ, UPT ;  /* 0x000000ff0400728c */ /* 0x020fd2000bf05270 */
[----:B------:R-:W-:Y:S05]  /*6850*/  BRA.U !UP0, `(.L_x_146) ;  /* 0x0000001108a87547 */ /* 0x000fea000b800000 */
[----:B------:R-:W1:Y:S01]  /*6860*/  LDCU.64 UR4, c[0x0][0x390] ;  /* 0x00007200ff0477ac */ /* 0x000e620008000a00 */
[----:B------:R-:W-:Y:S01]  /*6870*/  HFMA2 R16, -RZ, RZ, 0, 0 ;  /* 0x00000000ff107431 */ /* 0x000fe200000001ff */
[----:B------:R-:W0:Y:S01]  /*6880*/  LDCU UR6, c[0x0][0x38c] ;  /* 0x00007180ff0677ac */ /* 0x000e220008000800 */
[----:B------:R-:W5:Y:S01]  /*6890*/  LDCU.64 UR8, c[0x0][0x4b8] ;  /* 0x00009700ff0877ac */ /* 0x000f620008000a00 */
[----:B------:R-:W-:Y:S02]  /*68a0*/  UISETP.NE.AND UP0, UPT, UR40, URZ, UPT ;  /* 0x000000ff2800728c */ /* 0x000fe4000bf05270 */
[----:B-1234-:R-:W-:-:S05]  /*68b0*/  IMAD.HI.U32 R2, R17, UR4, R16 ;  /* 0x0000000411027c27 */ /* 0x01efca000f8e0010 */
[----:B------:R-:W-:-:S05]  /*68c0*/  SHF.R.U32.HI R3, RZ, UR5, R2 ;  /* 0x00000005ff037c19 */ /* 0x000fca0008011602 */
[----:B------:R-:W-:-:S04]  /*68d0*/  IMAD.MOV R0, RZ, RZ, -R3 ;  /* 0x000000ffff007224 */ /* 0x000fc800078e0a03 */
        /* <DEDUP_REMOVED lines=290> */
.L_x_146:
        /* <DEDUP_REMOVED lines=18> */
.L_x_150:
[----:B------:R-:W2:Y:S02]  /*7c20*/  LDG.E.U8 R2, desc[UR36][R2.64] ;  /* 0x0000002402027981 */ /* 0x000ea4000c1e1100 */
[----:B--2---:R-:W-:-:S04]  /*7c30*/  I2FP.F32.U32 R0, R2 ;  /* 0x0000000200007245 */ /* 0x004fc80000201000 */
[----:B------:R-:W-:Y:S01]  /*7c40*/  F2FP.BF16.F32.PACK_AB R0, RZ, R0 ;  /* 0x00000000ff00723e */ /* 0x000fe200000010ff */
[----:B------:R-:W-:Y:S06]  /*7c50*/  BRA `(.L_x_152) ;  /* 0x0000000c00847947 */ /* 0x000fec0003800000 */
.L_x_149:
        /* <DEDUP_REMOVED lines=10> */
.L_x_154:
[----:B------:R-:W2:Y:S02]  /*7d00*/  LDG.E R2, desc[UR36][R2.64] ;  /* 0x0000002402027981 */ /* 0x000ea4000c1e1900 */
[----:B--2---:R-:W-:-:S04]  /*7d10*/  I2FP.F32.S32 R0, R2 ;  /* 0x0000000200007245 */ /* 0x004fc80000201400 */
[----:B------:R-:W-:Y:S01]  /*7d20*/  F2FP.BF16.F32.PACK_AB R0, RZ, R0 ;  /* 0x00000000ff00723e */ /* 0x000fe200000010ff */
[----:B------:R-:W-:Y:S06]  /*7d30*/  BRA `(.L_x_152) ;  /* 0x0000000c004c7947 */ /* 0x000fec0003800000 */
.L_x_153:
[----:B------:R-:W2:Y:S02]  /*7d40*/  LDG.E.U16 R2, desc[UR36][R2.64] ;  /* 0x0000002402027981 */ /* 0x000ea4000c1e1500 */
[----:B--2---:R-:W0:Y:S02]  /*7d50*/  I2F.S16 R0, R2 ;  /* 0x0000000200007306 */ /* 0x004e240000101400 */
[----:B0-----:R-:W-:Y:S01]  /*7d60*/  F2FP.BF16.F32.PACK_AB R0, RZ, R0 ;  /* 0x00000000ff00723e */ /* 0x001fe200000010ff */
[----:B------:R-:W-:Y:S06]  /*7d70*/  BRA `(.L_x_152) ;  /* 0x0000000c003c7947 */ /* 0x000fec0003800000 */
.L_x_148:
        /* <DEDUP_REMOVED lines=9> */
.L_x_156:
[----:B------:R-:W2:Y:S02]  /*7e10*/  LDG.E.U16 R0, desc[UR36][R2.64] ;  /* 0x0000002402007981 */ /* 0x000ea4000c1e1500 */
[----:B--2---:R-:W-:-:S05]  /*7e20*/  HADD2.F32 R0, -RZ, R0.H0_H0 ;  /* 0x20000000ff007230 */ /* 0x004fca0000004100 */
[----:B------:R-:W-:Y:S01]  /*7e30*/  F2FP.BF16.F32.PACK_AB R0, RZ, R0 ;  /* 0x00000000ff00723e */ /* 0x000fe200000010ff */
[----:B------:R-:W-:Y:S06]  /*7e40*/  BRA `(.L_x_152) ;  /* 0x0000000c00087947 */ /* 0x000fec0003800000 */
.L_x_155:
        /* <DEDUP_REMOVED lines=9> */
.L_x_158:
[----:B------:R-:W2:Y:S02]  /*7ee0*/  LDG.E.U16 R2, desc[UR36][R2.64] ;  /* 0x0000002402027981 */ /* 0x000ea4000c1e1500 */
[----:B--2---:R-:W-:-:S05]  /*7ef0*/  HADD2.F32 R0, -RZ, R2.H0_H0 ;  /* 0x20000002ff007230 */ /* 0x004fca0000004100 */
[----:B------:R-:W-:Y:S01]  /*7f00*/  F2FP.BF16.F32.PACK_AB R0, RZ, R0 ;  /* 0x00000000ff00723e */ /* 0x000fe200000010ff */
[----:B------:R-:W-:Y:S06]  /*7f10*/  BRA `(.L_x_152) ;  /* 0x0000000800d47947 */ /* 0x000fec0003800000 */
.L_x_157:
        /* <DEDUP_REMOVED lines=8> */
.L_x_147:
        /* <DEDUP_REMOVED lines=13> */
.L_x_161:
        /* <DEDUP_REMOVED lines=8> */
.L_x_160:
        /* <DEDUP_REMOVED lines=27> */
.L_x_163:
[----:B------:R-:W2:Y:S02]  /*82a0*/  LDG.E.U8 R2, desc[UR36][R2.64] ;  /* 0x0000002402027981 */ /* 0x000ea4000c1e1100 */
[C---:B--2---:R-:W-:Y:S02]  /*82b0*/  IMAD.SHL.U32 R0, R2.reuse, 0x2000000, RZ ;  /* 0x0200000002007824 */ /* 0x044fe400078e00ff */
        /* <DEDUP_REMOVED lines=11> */
.L_x_162:
[----:B------:R0:W5:Y:S01]  /*8370*/  LDG.E.U16 R0, desc[UR36][R2.64] ;  /* 0x0000002402007981 */ /* 0x000162000c1e1500 */
[----:B------:R-:W-:Y:S05]  /*8380*/  BRA `(.L_x_152) ;  /* 0x0000000400b87947 */ /* 0x000fea0003800000 */
.L_x_159:
        /* <DEDUP_REMOVED lines=12> */
.L_x_166:
        /* <DEDUP_REMOVED lines=21> */
.L_x_170:
[----:B------:R-:W-:Y:S05]  /*85a0*/  BSYNC.RECONVERGENT B1 ;  /* 0x0000000000017941 */ /* 0x000fea0003800200 */
.L_x_169:
[----:B------:R-:W-:Y:S01]  /*85b0*/  IMAD.SHL.U32 R0, R0, 0x100000, RZ ;  /* 0x0010000000007824 */ /* 0x000fe200078e00ff */
[----:B------:R-:W-:-:S04]  /*85c0*/  LEA R2, R2, 0x3b800000, 0x17 ;  /* 0x3b80000002027811 */ /* 0x000fc800078eb8ff */
[----:B------:R-:W-:-:S07]  /*85d0*/  LOP3.LUT R0, R2, R0, R7, 0xfe, !PT ;  /* 0x0000000002007212 */ /* 0x000fce00078efe07 */
.L_x_168:
[----:B------:R-:W-:Y:S05]  /*85e0*/  BSYNC.RECONVERGENT B0 ;  /* 0x0000000000007941 */ /* 0x000fea0003800200 */
.L_x_167:
[----:B------:R-:W-:Y:S01]  /*85f0*/  F2FP.BF16.F32.PACK_AB R0, RZ, R0 ;  /* 0x00000000ff00723e */ /* 0x000fe200000010ff */
[----:B------:R-:W-:Y:S06]  /*8600*/  BRA `(.L_x_152) ;  /* 0x0000000400187947 */ /* 0x000fec0003800000 */
.L_x_165:
        /* <DEDUP_REMOVED lines=21> */
.L_x_174:
[----:B------:R-:W-:Y:S05]  /*8760*/  BSYNC.RECONVERGENT B1 ;  /* 0x0000000000017941 */ /* 0x000fea0003800200 */
.L_x_173:
[----:B------:R-:W-:Y:S02]  /*8770*/  SHF.L.U32 R0, R0, 0x15, RZ ;  /* 0x0000001500007819 */ /* 0x000fe400000006ff */
[----:B------:R-:W-:-:S04]  /*8780*/  LEA R2, R2, 0x37800000, 0x17 ;  /* 0x3780000002027811 */ /* 0x000fc800078eb8ff */
[----:B------:R-:W-:-:S07]  /*8790*/  LOP3.LUT R0, R2, R0, R7, 0xfe, !PT ;  /* 0x0000000002007212 */ /* 0x000fce00078efe07 */
.L_x_172:
[----:B------:R-:W-:Y:S05]  /*87a0*/  BSYNC.RECONVERGENT B0 ;  /* 0x0000000000007941 */ /* 0x000fea0003800200 */
.L_x_171:
[----:B------:R-:W-:Y:S01]  /*87b0*/  F2FP.BF16.F32.PACK_AB R0, RZ, R0 ;  /* 0x00000000ff00723e */ /* 0x000fe200000010ff */
[----:B------:R-:W-:Y:S06]  /*87c0*/  BRA `(.L_x_152) ;  /* 0x0000000000a87947 */ /* 0x000fec0003800000 */
.L_x_164:
        /* <DEDUP_REMOVED lines=14> */
.L_x_178:
[----:B------:R-:W-:Y:S05]  /*88b0*/  BSYNC.RECONVERGENT B0 ;  /* 0x0000000000007941 */ /* 0x000fea0003800200 */
.L_x_177:
[----:B------:R-:W-:Y:S01]  /*88c0*/  F2FP.BF16.F32.PACK_AB R0, RZ, R0 ;  /* 0x00000000ff00723e */ /* 0x000fe200000010ff */
[----:B------:R-:W-:Y:S06]  /*88d0*/  BRA `(.L_x_152) ;  /* 0x0000000000647947 */ /* 0x000fec0003800000 */
.L_x_151:
        /* <DEDUP_REMOVED lines=16> */
.L_x_179:
[----:B------:R-:W-:Y:S01]  /*89e0*/  PRMT R0, RZ, 0x7610, R0 ;  /* 0x00007610ff007816 */ /* 0x000fe20000000000 */
[----:B------:R-:W-:Y:S06]  /*89f0*/  BRA `(.L_x_152) ;  /* 0x00000000001c7947 */ /* 0x000fec0003800000 */
.L_x_176:
[----:B------:R-:W2:Y:S02]  /*8a00*/  LDG.E.64 R2, desc[UR36][R2.64] ;  /* 0x0000002402027981 */ /* 0x000ea4000c1e1b00 */
[----:B--2---:R-:W0:Y:S02]  /*8a10*/  I2F.U64 R0, R2 ;  /* 0x0000000200007312 */ /* 0x004e240000301000 */
[----:B0-----:R-:W-:Y:S01]  /*8a20*/  F2FP.BF16.F32.PACK_AB R0, RZ, R0 ;  /* 0x00000000ff00723e */ /* 0x001fe200000010ff */
[----:B------:R-:W-:Y:S06]  /*8a30*/  BRA `(.L_x_152) ;  /* 0x00000000000c7947 */ /* 0x000fec0003800000 */
.L_x_175:
[----:B------:R-:W2:Y:S02]  /*8a40*/  LDG.E R2, desc[UR36][R2.64] ;  /* 0x0000002402027981 */ /* 0x000ea4000c1e1900 */
[----:B--2---:R-:W-:-:S04]  /*8a50*/  I2FP.F32.U32 R0, R2 ;  /* 0x0000000200007245 */ /* 0x004fc80000201000 */
[----:B------:R-:W-:-:S07]  /*8a60*/  F2FP.BF16.F32.PACK_AB R0, RZ, R0 ;  /* 0x00000000ff00723e */ /* 0x000fce00000010ff */
.L_x_152:
        /* <DEDUP_REMOVED lines=45> */
.L_x_183:
[----:B0-----:R-:W-:-:S06]  /*8d40*/  IMAD.U32 R5, R5, 0x10000, RZ ;  /* 0x0001000005057824 */ /* 0x001fcc00078e00ff */
[----:B------:R-:W0:Y:S02]  /*8d50*/  F2I.S64.TRUNC R4, R5 ;  /* 0x0000000500047311 */ /* 0x000e24000020d900 */
[----:B0-----:R4:W-:Y:S01]  /*8d60*/  STG.E.U8 desc[UR36][R2.64], R4 ;  /* 0x0000000402007986 */ /* 0x0019e2000c101124 */
[----:B------:R-:W-:Y:S05]  /*8d70*/  BRA `(.L_x_185) ;  /* 0x0000000c006c7947 */ /* 0x000fea0003800000 */
.L_x_182:
        /* <DEDUP_REMOVED lines=10> */
.L_x_187:
[----:B0-----:R-:W-:-:S06]  /*8e20*/  SHF.L.U32 R5, R5, 0x10, RZ ;  /* 0x0000001005057819 */ /* 0x001fcc00000006ff */
[----:B------:R-:W0:Y:S02]  /*8e30*/  F2I.FTZ.TRUNC.NTZ R5, R5 ;  /* 0x0000000500057305 */ /* 0x000e24000021f100 */
[----:B0-----:R2:W-:Y:S01]  /*8e40*/  STG.E desc[UR36][R2.64], R5 ;  /* 0x0000000502007986 */ /* 0x0015e2000c101924 */
[----:B------:R-:W-:Y:S05]  /*8e50*/  BRA `(.L_x_185) ;  /* 0x0000000c00347947 */ /* 0x000fea0003800000 */
.L_x_186:
[----:B0-----:R-:W-:-:S06]  /*8e60*/  IMAD.U32 R5, R5, 0x10000, RZ ;  /* 0x0001000005057824 */ /* 0x001fcc00078e00ff */
[----:B------:R-:W0:Y:S02]  /*8e70*/  F2I.FTZ.TRUNC.NTZ R5, R5 ;  /* 0x0000000500057305 */ /* 0x000e24000021f100 */
[----:B0-----:R0:W-:Y:S01]  /*8e80*/  STG.E.U16 desc[UR36][R2.64], R5 ;  /* 0x0000000502007986 */ /* 0x0011e2000c101524 */
[----:B------:R-:W-:Y:S05]  /*8e90*/  BRA `(.L_x_185) ;  /* 0x0000000c00247947 */ /* 0x000fea0003800000 */
.L_x_181:
        /* <DEDUP_REMOVED lines=9> */
.L_x_189:
[----:B0-----:R-:W-:-:S04]  /*8f30*/  SHF.L.U32 R0, R5, 0x10, RZ ;  /* 0x0000001005007819 */ /* 0x001fc800000006ff */
[----:B------:R-:W-:-:S05]  /*8f40*/  F2FP.F16.F32.PACK_AB R0, RZ, R0 ;  /* 0x00000000ff00723e */ /* 0x000fca00000000ff */
[----:B------:R0:W-:Y:S01]  /*8f50*/  STG.E.U16 desc[UR36][R2.64], R0 ;  /* 0x0000000002007986 */ /* 0x0001e2000c101524 */
[----:B------:R-:W-:Y:S05]  /*8f60*/  BRA `(.L_x_185) ;  /* 0x0000000800f07947 */ /* 0x000fea0003800000 */
.L_x_188:
        /* <DEDUP_REMOVED lines=10> */
.L_x_191:
[----:B0-----:R-:W-:-:S04]  /*9010*/  SHF.L.U32 R5, R5, 0x10, RZ ;  /* 0x0000001005057819 */ /* 0x001fc800000006ff */
[----:B------:R-:W-:-:S04]  /*9020*/  F2FP.F16.F32.PACK_AB R5, RZ, R5 ;  /* 0x00000005ff05723e */ /* 0x000fc800000000ff */
[----:B------:R-:W-:-:S05]  /*9030*/  PRMT R5, R5, 0x5410, RZ ;  /* 0x0000541005057816 */ /* 0x000fca00000000ff */
[----:B------:R0:W-:Y:S01]  /*9040*/  STG.E desc[UR36][R2.64], R5 ;  /* 0x0000000502007986 */ /* 0x0001e2000c101924 */
[----:B------:R-:W-:Y:S05]  /*9050*/  BRA `(.L_x_185) ;  /* 0x0000000800b47947 */ /* 0x000fea0003800000 */
.L_x_190:
[----:B0-----:R-:W-:-:S04]  /*9060*/  IMAD.U32 R4, R5, 0x10000, RZ ;  /* 0x0001000005047824 */ /* 0x001fc800078e00ff */
[----:B------:R-:W-:-:S06]  /*9070*/  FMUL.FTZ R4, R4, 1 ;  /* 0x3f80000004047820 */ /* 0x000fcc0000410000 */
[----:B------:R-:W0:Y:S02]  /*9080*/  F2F.F64.F32 R4, R4 ;  /* 0x0000000400047310 */ /* 0x000e240000201800 */
[----:B0-----:R0:W-:Y:S01]  /*9090*/  STG.E.64 desc[UR36][R2.64], R4 ;  /* 0x0000000402007986 */ /* 0x0011e2000c101b24 */
[----:B------:R-:W-:Y:S05]  /*90a0*/  BRA `(.L_x_185) ;  /* 0x0000000800a07947 */ /* 0x000fea0003800000 */
.L_x_180:
        /* <DEDUP_REMOVED lines=14> */
.L_x_195:
[----:B0-----:R-:W-:Y:S01]  /*9190*/  SHF.L.U32 R5, R5, 0x10, RZ ;  /* 0x0000001005057819 */ /* 0x001fe200000006ff */
[----:B------:R-:W-:Y:S01]  /*91a0*/  BSSY.RECONVERGENT B0, `(.L_x_196) ;  /* 0x0000013000007945 */ /* 0x000fe20003800200 */
[----:B------:R-:W-:Y:S02]  /*91b0*/  IMAD.MOV.U32 R0, RZ, RZ, 0x80 ;  /* 0x00000080ff007424 */ /* 0x000fe400078e00ff */
        /* <DEDUP_REMOVED lines=15> */
.L_x_198:
[----:B------:R-:W-:-:S04]  /*92b0*/  SHF.R.U32.HI R5, RZ, 0x18, R5 ;  /* 0x00000018ff057819 */ /* 0x000fc80000011605 */
[----:B------:R-:W-:-:S07]  /*92c0*/  LOP3.LUT R0, R0, 0x80, R5, 0xf8, !PT ;  /* 0x0000008000007812 */ /* 0x000fce00078ef805 */
.L_x_197:
[----:B------:R-:W-:Y:S05]  /*92d0*/  BSYNC.RECONVERGENT B0 ;  /* 0x0000000000007941 */ /* 0x000fea0003800200 */
.L_x_196:
[----:B------:R0:W-:Y:S01]  /*92e0*/  STG.E.U8 desc[UR36][R2.64], R0 ;  /* 0x0000000002007986 */ /* 0x0001e2000c101124 */
[----:B------:R-:W-:Y:S05]  /*92f0*/  BRA `(.L_x_185) ;  /* 0x00000008000c7947 */ /* 0x000fea0003800000 */
.L_x_194:
        /* <DEDUP_REMOVED lines=18> */
.L_x_201:
[----:B------:R-:W-:-:S04]  /*9420*/  SHF.R.U32.HI R5, RZ, 0x18, R5 ;  /* 0x00000018ff057819 */ /* 0x000fc80000011605 */
[----:B------:R-:W-:-:S07]  /*9430*/  LOP3.LUT R0, R0, 0x80, R5, 0xf8, !PT ;  /* 0x0000008000007812 */ /* 0x000fce00078ef805 */
.L_x_200:
[----:B------:R-:W-:Y:S05]  /*9440*/  BSYNC.RECONVERGENT B0 ;  /* 0x0000000000007941 */ /* 0x000fea0003800200 */
.L_x_199:
[----:B------:R0:W-:Y:S01]  /*9450*/  STG.E.U8 desc[UR36][R2.64], R0 ;  /* 0x0000000002007986 */ /* 0x0001e2000c101124 */
[----:B------:R-:W-:Y:S05]  /*9460*/  BRA `(.L_x_185) ;  /* 0x0000000400b07947 */ /* 0x000fea0003800000 */
.L_x_193:
[----:B------:R-:W-:-:S09]  /*9470*/  UISETP.NE.AND UP0, UPT, UR4, 0x1c, UPT ;  /* 0x0000001c0400788c */ /* 0x000fd2000bf05270 */
[----:B------:R-:W-:Y:S05]  /*9480*/  BRA.U !UP0, `(.L_x_202) ;  /* 0x0000000108607547 */ /* 0x000fea000b800000 */
[----:B------:R-:W-:-:S09]  /*9490*/  UISETP.NE.AND UP0, UPT, UR4, 0x1d, UPT ;  /* 0x0000001d0400788c */ /* 0x000fd2000bf05270 */
[----:B------:R-:W-:Y:S05]  /*94a0*/  BRA.U !UP0, `(.L_x_203) ;  /* 0x0000000108487547 */ /* 0x000fea000b800000 */
[----:B------:R-:W-:-:S09]  /*94b0*/  UISETP.NE.AND UP0, UPT, UR4, 0x2c, UPT ;  /* 0x0000002c0400788c */ /* 0x000fd2000bf05270 */
[----:B------:R-:W-:Y:S05]  /*94c0*/  BRA.U UP0, `(.L_x_184) ;  /* 0x0000000100bc7547 */ /* 0x000fea000b800000 */
[----:B0-----:R-:W-:-:S04]  /*94d0*/  SHF.L.U32 R5, R5, 0x10, RZ ;  /* 0x0000001005057819 */ /* 0x001fc800000006ff */
[----:B------:R-:W-:-:S04]  /*94e0*/  SHF.R.U32.HI R6, RZ, 0x17, R5 ;  /* 0x00000017ff067819 */ /* 0x000fc80000011605 */
[----:B------:R-:W-:-:S04]  /*94f0*/  LOP3.LUT R4, R6, 0xff, RZ, 0xc0, !PT ;  /* 0x000000ff06047812 */ /* 0x000fc800078ec0ff */
[----:B------:R-:W-:-:S13]  /*9500*/  ISETP.NE.AND P1, PT, R4, 0xff, PT ;  /* 0x000000ff0400780c */ /* 0x000fda0003f25270 */
[--C-:B------:R-:W-:Y:S02]  /*9510*/  @P1 SHF.R.U32.HI R0, RZ, 0x16, R5.reuse ;  /* 0x00000016ff001819 */ /* 0x100fe40000011605 */
[----:B------:R-:W-:Y:S01]  /*9520*/  @P1 LOP3.LUT P0, RZ, R4, 0x3fffff, R5, 0xf8, !PT ;  /* 0x003fffff04ff1812 */ /* 0x000fe2000780f805 */
[----:B------:R-:W-:Y:S01]  /*9530*/  IMAD.MOV.U32 R5, RZ, RZ, 0xff ;  /* 0x000000ffff057424 */ /* 0x000fe200078e00ff */
[----:B------:R-:W-:-:S04]  /*9540*/  @P1 LOP3.LUT R0, R0, 0x1, RZ, 0xc0, !PT ;  /* 0x0000000100001812 */ /* 0x000fc800078ec0ff */
[----:B------:R-:W-:Y:S01]  /*9550*/  @P1 ISETP.EQ.U32.AND P2, PT, R0, 0x1, P0 ;  /* 0x000000010000180c */ /* 0x000fe20000742070 */
[----:B------:R-:W-:Y:S01]  /*9560*/  @P1 VIADD R0, R6, 0x1 ;  /* 0x0000000106001836 */ /* 0x000fe20000000000 */
[----:B------:R-:W-:Y:S02]  /*9570*/  PLOP3.LUT P0, PT, PT, PT, PT, 0x80, 0x8 ;  /* 0x000000000008781c */ /* 0x000fe40003f0f070 */
[----:B------:R-:W-:-:S13]  /*9580*/  @P1 PLOP3.LUT P0, PT, P2, PT, PT, 0x80, 0x8 ;  /* 0x000000000008181c */ /* 0x000fda000170f070 */
[----:B------:R-:W-:-:S05]  /*9590*/  @!P0 IADD3 R0, PT, PT, R6, RZ, RZ ;  /* 0x000000ff06008210 */ /* 0x000fca0007ffe0ff */
[----:B------:R-:W-:-:S05]  /*95a0*/  @P1 IMAD.MOV.U32 R5, RZ, RZ, R0 ;  /* 0x000000ffff051224 */ /* 0x000fca00078e0000 */
[----:B------:R0:W-:Y:S01]  /*95b0*/  STG.E.U8 desc[UR36][R2.64], R5 ;  /* 0x0000000502007986 */ /* 0x0001e2000c101124 */
[----:B------:R-:W-:Y:S05]  /*95c0*/  BRA `(.L_x_185) ;  /* 0x0000000400587947 */ /* 0x000fea0003800000 */
.L_x_203:
[----:B0-----:R-:W-:-:S06]  /*95d0*/  IMAD.U32 R5, R5, 0x10000, RZ ;  /* 0x0001000005057824 */ /* 0x001fcc00078e00ff */
[----:B------:R-:W0:Y:S02]  /*95e0*/  F2I.U64.TRUNC R4, R5 ;  /* 0x0000000500047311 */ /* 0x000e24000020d800 */
[----:B0-----:R0:W-:Y:S01]  /*95f0*/  STG.E.64 desc[UR36][R2.64], R4 ;  /* 0x0000000402007986 */ /* 0x0011e2000c101b24 */
[----:B------:R-:W-:Y:S05]  /*9600*/  BRA `(.L_x_185) ;  /* 0x0000000400487947 */ /* 0x000fea0003800000 */
.L_x_202:
[----:B0-----:R-:W-:-:S06]  /*9610*/  SHF.L.U32 R5, R5, 0x10, RZ ;  /* 0x0000001005057819 */ /* 0x001fcc00000006ff */
[----:B------:R-:W0:Y:S02]  /*9620*/  F2I.FTZ.U32.TRUNC.NTZ R5, R5 ;  /* 0x0000000500057305 */ /* 0x000e24000021f000 */
[----:B0-----:R0:W-:Y:S01]  /*9630*/  STG.E desc[UR36][R2.64], R5 ;  /* 0x0000000502007986 */ /* 0x0011e2000c101924 */
[----:B------:R-:W-:Y:S05]  /*9640*/  BRA `(.L_x_185) ;  /* 0x0000000400387947 */ /* 0x000fea0003800000 */
.L_x_192:
        /* <DEDUP_REMOVED lines=11> */
.L_x_205:
[----:B0-----:R-:W-:Y:S01]  /*9700*/  IMAD.U32 R5, R5, 0x10000, RZ ;  /* 0x0001000005057824 */ /* 0x001fe200078e00ff */
[----:B------:R-:W-:-:S03]  /*9710*/  CS2R R6, SRZ ;  /* 0x0000000000067805 */ /* 0x000fc6000001ff00 */
[----:B------:R-:W-:-:S06]  /*9720*/  FMUL.FTZ R5, R5, 1 ;  /* 0x3f80000005057820 */ /* 0x000fcc0000410000 */
[----:B------:R-:W0:Y:S02]  /*9730*/  F2F.F64.F32 R4, R5 ;  /* 0x0000000500047310 */ /* 0x000e240000201800 */
[----:B0-----:R0:W-:Y:S01]  /*9740*/  STG.E.128 desc[UR36][R2.64], R4 ;  /* 0x0000000402007986 */ /* 0x0011e2000c101d24 */
[----:B------:R-:W-:Y:S05]  /*9750*/  BRA `(.L_x_185) ;  /* 0x0000000000f47947 */ /* 0x000fea0003800000 */
.L_x_204:
[----:B------:R-:W-:-:S09]  /*9760*/  UISETP.NE.AND UP0, UPT, UR4, 0xf, UPT ;  /* 0x0000000f0400788c */ /* 0x000fd2000bf05270 */
[----:B------:R-:W-:Y:S05]  /*9770*/  BRA.U !UP0, `(.L_x_206) ;  /* 0x0000000108e87547 */ /* 0x000fea000b800000 */
[----:B------:R-:W-:-:S09]  /*9780*/  UISETP.NE.AND UP0, UPT, UR4, 0x17, UPT ;  /* 0x000000170400788c */ /* 0x000fd2000bf05270 */
[----:B------:R-:W-:Y:S05]  /*9790*/  BRA.U !UP0, `(.L_x_207) ;  /* 0x0000000108907547 */ /* 0x000fea000b800000 */
[----:B------:R-:W-:-:S09]  /*97a0*/  UISETP.NE.AND UP0, UPT, UR4, 0x18, UPT ;  /* 0x000000180400788c */ /* 0x000fd2000bf05270 */
[----:B------:R-:W-:Y:S05]  /*97b0*/  BRA.U !UP0, `(.L_x_208) ;  /* 0x0000000108447547 */ /* 0x000fea000b800000 */
.L_x_184:
[----:B------:R-:W-:Y:S01]  /*97c0*/  MOV R0, 0x0 ;  /* 0x0000000000007802 */ /* 0x000fe20000000f00 */
[----:B------:R-:W1:Y:S01]  /*97d0*/  LDCU.64 UR4, c[0x4][0x128] ;  /* 0x01002500ff0477ac */ /* 0x000e620008000a00 */
[----:B------:R-:W-:Y:S02]  /*97e0*/  HFMA2 R8, -RZ, RZ, 0, 6.020069122314453125e-06 ;  /* 0x00000065ff087431 */ /* 0x000fe400000001ff */
[----:B------:R-:W-:Y:S01]  /*97f0*/  IMAD.MOV.U32 R12, RZ, RZ, 0x1 ;  /* 0x00000001ff0c7424 */ /* 0x000fe200078e00ff */
[----:B------:R2:W3:Y:S01]  /*9800*/  LDC.64 R2, c[0x4][R0] ;  /* 0x0100000000027b82 */ /* 0x0004e20000000a00 */
[----:B------:R-:W4:Y:S01]  /*9810*/  LDCU.64 UR6, c[0x4][0x130] ;  /* 0x01002600ff0677ac */ /* 0x000f220008000a00 */
[----:B------:R-:W-:Y:S01]  /*9820*/  IMAD.MOV.U32 R13, RZ, RZ, RZ ;  /* 0x000000ffff0d7224 */ /* 0x000fe200078e00ff */
[----:B------:R-:W5:Y:S01]  /*9830*/  LDCU.64 UR8, c[0x4][0x40] ;  /* 0x01000800ff0877ac */ /* 0x000f620008000a00 */
[----:B-1----:R-:W-:Y:S01]  /*9840*/  MOV R4, UR4 ;  /* 0x0000000400047c02 */ /* 0x002fe20008000f00 */
[----:B0-----:R-:W-:-:S02]  /*9850*/  IMAD.U32 R5, RZ, RZ, UR5 ;  /* 0x00000005ff057e24 */ /* 0x001fc4000f8e00ff */
[----:B----4-:R-:W-:Y:S01]  /*9860*/  IMAD.U32 R6, RZ, RZ, UR6 ;  /* 0x00000006ff067e24 */ /* 0x010fe2000f8e00ff */
[----:B------:R-:W-:Y:S01]  /*9870*/  MOV R7, UR7 ;  /* 0x0000000700077c02 */ /* 0x000fe20008000f00 */
[----:B-----5:R-:W-:Y:S02]  /*9880*/  IMAD.U32 R10, RZ, RZ, UR8 ;  /* 0x00000008ff0a7e24 */ /* 0x020fe4000f8e00ff */
[----:B--2---:R-:W-:-:S07]  /*9890*/  IMAD.U32 R11, RZ, RZ, UR9 ;  /* 0x00000009ff0b7e24 */ /* 0x004fce000f8e00ff */
[----:B------:R-:W-:-:S07]  /*98a0*/  LEPC R20, `(.L_x_209) ;  /* 0x000000001014794e */ /* 0x000fce0000000000 */
[----:B---3--:R-:W-:Y:S05]  /*98b0*/  CALL.ABS.NOINC R2 ;  /* 0x0000000002007343 */ /* 0x008fea0003c00000 */
.L_x_209:
[----:B------:R-:W-:Y:S05]  /*98c0*/  BRA `(.L_x_185) ;  /* 0x0000000000987947 */ /* 0x000fea0003800000 */
.L_x_208:
[----:B0-----:R-:W-:Y:S01]  /*98d0*/  SHF.L.U32 R7, R5, 0x10, RZ ;  /* 0x0000001005077819 */ /* 0x001fe200000006ff */
[----:B------:R-:W-:Y:S01]  /*98e0*/  BSSY.RECONVERGENT B0, `(.L_x_210) ;  /* 0x000000c000007945 */ /* 0x000fe20003800200 */
[----:B------:R-:W-:Y:S02]  /*98f0*/  IMAD.MOV.U32 R0, RZ, RZ, 0x7f ;  /* 0x0000007fff007424 */ /* 0x000fe400078e00ff */
        /* <DEDUP_REMOVED lines=10> */
.L_x_211:
[----:B------:R-:W-:Y:S05]  /*99a0*/  BSYNC.RECONVERGENT B0 ;  /* 0x0000000000007941 */ /* 0x000fea0003800200 */
.L_x_210:
[----:B------:R-:W-:-:S05]  /*99b0*/  LOP3.LUT R5, R0, 0x80, R5, 0xf8, !PT ;  /* 0x0000008000057812 */ /* 0x000fca00078ef805 */
[----:B------:R0:W-:Y:S01]  /*99c0*/  STG.E.U8 desc[UR36][R2.64], R5 ;  /* 0x0000000502007986 */ /* 0x0001e2000c101124 */
[----:B------:R-:W-:Y:S05]  /*99d0*/  BRA `(.L_x_185) ;  /* 0x0000000000547947 */ /* 0x000fea0003800000 */
.L_x_207:
        /* <DEDUP_REMOVED lines=12> */
.L_x_213:
[----:B------:R-:W-:Y:S02]  /*9aa0*/  ISETP.GT.U32.AND P0, PT, R4, 0x7f800000, PT ;  /* 0x7f8000000400780c */ /* 0x000fe40003f04070 */
[----:B------:R-:W-:-:S04]  /*9ab0*/  MOV R0, 0x7f ;  /* 0x0000007f00007802 */ /* 0x000fc80000000f00 */
[----:B------:R-:W-:-:S07]  /*9ac0*/  SEL R0, R0, 0x7c, P0 ;  /* 0x0000007c00007807 */ /* 0x000fce0000000000 */
.L_x_214:
[----:B------:R-:W-:Y:S05]  /*9ad0*/  BSYNC.RECONVERGENT B0 ;  /* 0x0000000000007941 */ /* 0x000fea0003800200 */
.L_x_212:
[----:B------:R-:W-:-:S04]  /*9ae0*/  SHF.R.U32.HI R5, RZ, 0x18, R5 ;  /* 0x00000018ff057819 */ /* 0x000fc80000011605 */
[----:B------:R-:W-:-:S05]  /*9af0*/  LOP3.LUT R5, R0, 0x80, R5, 0xf8, !PT ;  /* 0x0000008000057812 */ /* 0x000fca00078ef805 */
[----:B------:R0:W-:Y:S01]  /*9b00*/  STG.E.U8 desc[UR36][R2.64], R5 ;  /* 0x0000000502007986 */ /* 0x0001e2000c101124 */
[----:B------:R-:W-:Y:S05]  /*9b10*/  BRA `(.L_x_185) ;  /* 0x0000000000047947 */ /* 0x000fea0003800000 */
.L_x_206:
[----:B0-----:R0:W-:Y:S02]  /*9b20*/  STG.E.U16 desc[UR36][R2.64], R5 ;  /* 0x0000000502007986 */ /* 0x0011e4000c101524 */
.L_x_185:
[----:B------:R-:W-:-:S07]  /*9b30*/  VIADD R17, R17, 0x80 ;  /* 0x0000008011117836 */ /* 0x000fce0000000000 */
.L_x_145:
[----:B------:R-:W-:Y:S05]  /*9b40*/  BSYNC.RECONVERGENT B6 ;  /* 0x0000000000067941 */ /* 0x000fea0003800200 */
.L_x_144:
[----:B------:R-:W5:Y:S02]  /*9b50*/  LDCU UR4, c[0x0][0x380] ;  /* 0x00007000ff0477ac */ /* 0x000f640008000800 */
[----:B-----5:R-:W-:-:S13]  /*9b60*/  ISETP.GE.AND P0, PT, R17, UR4, PT ;  /* 0x0000000411007c0c */ /* 0x020fda000bf06270 */
[----:B------:R-:W-:Y:S05]  /*9b70*/  @P0 EXIT ;  /* 0x000000000000094d */ /* 0x000fea0003800000 */
[----:B------:R-:W5:Y:S01]  /*9b80*/  LDCU UR4, c[0x0][0x388] ;  /* 0x00007100ff0477ac */ /* 0x000f620008000800 */
[----:B------:R-:W-:Y:S02]  /*9b90*/  HFMA2 R16, -RZ, RZ, 0, 0 ;  /* 0x00000000ff107431 */ /* 0x000fe400000001ff */
[----:B0-----:R-:W-:Y:S01]  /*9ba0*/  IMAD.MOV.U32 R0, RZ, RZ, RZ ;  /* 0x000000ffff007224 */ /* 0x001fe200078e00ff */
        /* <DEDUP_REMOVED lines=295> */
[----:B------:R-:W-:-:S05]  /*ae20*/  SHF.R.U32.HI R2, RZ, UR5, R2 ;  /* 0x00000005ff027c19 */ /* 0x000fca0008011602 */
[----:B------:R-:W-:-:S04]  /*ae30*/  IMAD.MOV R3, RZ, RZ, -R2 ;  /* 0x000000ffff037224 */ /* 0x000fc800078e0a02 */
[----:B-1----:R-:W-:-:S04]  /*ae40*/  IMAD R5, R3, UR6, R5 ;  /* 0x0000000603057c24 */ /* 0x002fc8000f8e0205 */
[C---:B--2---:R-:W-:Y:S02]  /*ae50*/  IMAD R16, R5.reuse, UR8, R16 ;  /* 0x0000000805107c24 */ /* 0x044fe4000f8e0210 */
[----:B------:R-:W-:-:S07]  /*ae60*/  IMAD R0, R5, UR9, R0 ;  /* 0x0000000905007c24 */ /* 0x000fce000f8e0200 */
.L_x_215:
[----:B------:R-:W1:Y:S01]  /*ae70*/  LDCU.128 UR8, c[0x0][0x580] ;  /* 0x0000b000ff0877ac */ /* 0x000e620008000c00 */
[----:B------:R-:W-:-:S04]  /*ae80*/  UPRMT UR4, UR41, 0x9910, URZ ;  /* 0x0000991029047896 */ /* 0x000fc800080000ff */
[----:B------:R-:W-:Y:S01]  /*ae90*/  UISETP.GT.AND UP0, UPT, UR4, 0x9, UPT ;  /* 0x000000090400788c */ /* 0x000fe2000bf04270 */
[----:B-1234-:R-:W-:Y:S02]  /*aea0*/  IADD3 R2, P1, PT, R0, UR10, RZ ;  /* 0x0000000a00027c10 */ /* 0x01efe4000ff3e0ff */
[----:B------:R-:W-:-:S03]  /*aeb0*/  IADD3 R16, P0, PT, R16, UR8, RZ ;  /* 0x0000000810107c10 */ /* 0x000fc6000ff1e0ff */
[----:B------:R-:W-:Y:S01]  /*aec0*/  IMAD.X R3, RZ, RZ, UR11, P1 ;  /* 0x0000000bff037e24 */ /* 0x000fe200088e06ff */
[----:B------:R-:W-:Y:S02]  /*aed0*/  IADD3.X R17, PT, PT, RZ, UR9, RZ, P0, !PT ;  /* 0x00000009ff117c10 */ /* 0x000fe400087fe4ff */
[----:B------:R-:W-:Y:S07]  /*aee0*/  BRA.U UP0, `(.L_x_216) ;  /* 0x0000000500107547 */ /* 0x000fee000b800000 */
        /* <DEDUP_REMOVED lines=12> */
.L_x_219:
[----:B------:R-:W2:Y:S02]  /*afb0*/  LDG.E.U8 R2, desc[UR36][R2.64] ;  /* 0x0000002402027981 */ /* 0x000ea4000c1e1100 */
[----:B--2---:R-:W-:-:S04]  /*afc0*/  I2FP.F32.U32 R0, R2 ;  /* 0x0000000200007245 */ /* 0x004fc80000201000 */
[----:B------:R-:W-:Y:S01]  /*afd0*/  F2FP.BF16.F32.PACK_AB R0, RZ, R0 ;  /* 0x00000000ff00723e */ /* 0x000fe200000010ff */
[----:B------:R-:W-:Y:S06]  /*afe0*/  BRA `(.L_x_221) ;  /* 0x0000000c00847947 */ /* 0x000fec0003800000 */
.L_x_218:
        /* <DEDUP_REMOVED lines=10> */
.L_x_223:
[----:B------:R-:W2:Y:S02]  /*b090*/  LDG.E R2, desc[UR36][R2.64] ;  /* 0x0000002402027981 */ /* 0x000ea4000c1e1900 */
[----:B--2---:R-:W-:-:S04]  /*b0a0*/  I2FP.F32.S32 R0, R2 ;  /* 0x0000000200007245 */ /* 0x004fc80000201400 */
[----:B------:R-:W-:Y:S01]  /*b0b0*/  F2FP.BF16.F32.PACK_AB R0, RZ, R0 ;  /* 0x00000000ff00723e */ /* 0x000fe200000010ff */
[----:B------:R-:W-:Y:S06]  /*b0c0*/  BRA `(.L_x_221) ;  /* 0x0000000c004c7947 */ /* 0x000fec0003800000 */
.L_x_222:
[----:B------:R-:W2:Y:S02]  /*b0d0*/  LDG.E.U16 R2, desc[UR36][R2.64] ;  /* 0x0000002402027981 */ /* 0x000ea4000c1e1500 */
[----:B--2---:R-:W0:Y:S02]  /*b0e0*/  I2F.S16 R0, R2 ;  /* 0x0000000200007306 */ /* 0x004e240000101400 */
[----:B0-----:R-:W-:Y:S01]  /*b0f0*/  F2FP.BF16.F32.PACK_AB R0, RZ, R0 ;  /* 0x00000000ff00723e */ /* 0x001fe200000010ff */
[----:B------:R-:W-:Y:S06]  /*b100*/  BRA `(.L_x_221) ;  /* 0x0000000c003c7947 */ /* 0x000fec0003800000 */
.L_x_217:
        /* <DEDUP_REMOVED lines=9> */
.L_x_225:
[----:B------:R-:W2:Y:S02]  /*b1a0*/  LDG.E.U16 R0, desc[UR36][R2.64] ;  /* 0x0000002402007981 */ /* 0x000ea4000c1e1500 */
[----:B--2---:R-:W-:-:S05]  /*b1b0*/  HADD2.F32 R0, -RZ, R0.H0_H0 ;  /* 0x20000000ff007230 */ /* 0x004fca0000004100 */
[----:B------:R-:W-:Y:S01]  /*b1c0*/  F2FP.BF16.F32.PACK_AB R0, RZ, R0 ;  /* 0x00000000ff00723e */ /* 0x000fe200000010ff */
[----:B------:R-:W-:Y:S06]  /*b1d0*/  BRA `(.L_x_221) ;  /* 0x0000000c00087947 */ /* 0x000fec0003800000 */
.L_x_224:
        /* <DEDUP_REMOVED lines=9> */
.L_x_227:
[----:B------:R-:W2:Y:S02]  /*b270*/  LDG.E.U16 R2, desc[UR36][R2.64] ;  /* 0x0000002402027981 */ /* 0x000ea4000c1e1500 */
[----:B--2---:R-:W-:-:S05]  /*b280*/  HADD2.F32 R0, -RZ, R2.H0_H0 ;  /* 0x20000002ff007230 */ /* 0x004fca0000004100 */
[----:B------:R-:W-:Y:S01]  /*b290*/  F2FP.BF16.F32.PACK_AB R0, RZ, R0 ;  /* 0x00000000ff00723e */ /* 0x000fe200000010ff */
[----:B------:R-:W-:Y:S06]  /*b2a0*/  BRA `(.L_x_221) ;  /* 0x0000000800d47947 */ /* 0x000fec0003800000 */
.L_x_226:
        /* <DEDUP_REMOVED lines=8> */
.L_x_216:
        /* <DEDUP_REMOVED lines=13> */
.L_x_230:
        /* <DEDUP_REMOVED lines=8> */
.L_x_229:
        /* <DEDUP_REMOVED lines=27> */
.L_x_232:
        /* <DEDUP_REMOVED lines=13> */
.L_x_231:
[----:B------:R0:W5:Y:S01]  /*b700*/  LDG.E.U16 R0, desc[UR36][R2.64] ;  /* 0x0000002402007981 */ /* 0x000162000c1e1500 */
[----:B------:R-:W-:Y:S05]  /*b710*/  BRA `(.L_x_221) ;  /* 0x0000000400b87947 */ /* 0x000fea0003800000 */
.L_x_228:
        /* <DEDUP_REMOVED lines=12> */
.L_x_235:
        /* <DEDUP_REMOVED lines=21> */
.L_x_239:
[----:B------:R-:W-:Y:S05]  /*b930*/  BSYNC.RECONVERGENT B1 ;  /* 0x0000000000017941 */ /* 0x000fea0003800200 */
.L_x_238:
[----:B------:R-:W-:Y:S02]  /*b940*/  SHF.L.U32 R0, R0, 0x14, RZ ;  /* 0x0000001400007819 */ /* 0x000fe400000006ff */
[----:B------:R-:W-:-:S04]  /*b950*/  LEA R2, R2, 0x3b800000, 0x17 ;  /* 0x3b80000002027811 */ /* 0x000fc800078eb8ff */
[----:B------:R-:W-:-:S07]  /*b960*/  LOP3.LUT R0, R2, R0, R7, 0xfe, !PT ;  /* 0x0000000002007212 */ /* 0x000fce00078efe07 */
.L_x_237:
[----:B------:R-:W-:Y:S05]  /*b970*/  BSYNC.RECONVERGENT B0 ;  /* 0x0000000000007941 */ /* 0x000fea0003800200 */
.L_x_236:
[----:B------:R-:W-:Y:S01]  /*b980*/  F2FP.BF16.F32.PACK_AB R0, RZ, R0 ;  /* 0x00000000ff00723e */ /* 0x000fe200000010ff */
[----:B------:R-:W-:Y:S06]  /*b990*/  BRA `(.L_x_221) ;  /* 0x0000000400187947 */ /* 0x000fec0003800000 */
.L_x_234:
        /* <DEDUP_REMOVED lines=21> */
.L_x_243:
[----:B------:R-:W-:Y:S05]  /*baf0*/  BSYNC.RECONVERGENT B1 ;  /* 0x0000000000017941 */ /* 0x000fea0003800200 */
.L_x_242:
[----:B------:R-:W-:Y:S01]  /*bb00*/  IMAD.SHL.U32 R0, R0, 0x200000, RZ ;  /* 0x0020000000007824 */ /* 0x000fe200078e00ff */
[----:B------:R-:W-:-:S04]  /*bb10*/  LEA R2, R2, 0x37800000, 0x17 ;  /* 0x3780000002027811 */ /* 0x000fc800078eb8ff */
[----:B------:R-:W-:-:S07]  /*bb20*/  LOP3.LUT R0, R2, R0, R7, 0xfe, !PT ;  /* 0x0000000002007212 */ /* 0x000fce00078efe07 */
.L_x_241:
[----:B------:R-:W-:Y:S05]  /*bb30*/  BSYNC.RECONVERGENT B0 ;  /* 0x0000000000007941 */ /* 0x000fea0003800200 */
.L_x_240:
[----:B------:R-:W-:Y:S01]  /*bb40*/  F2FP.BF16.F32.PACK_AB R0, RZ, R0 ;  /* 0x00000000ff00723e */ /* 0x000fe200000010ff */
[----:B------:R-:W-:Y:S06]  /*bb50*/  BRA `(.L_x_221) ;  /* 0x0000000000a87947 */ /* 0x000fec0003800000 */
.L_x_233:
        /* <DEDUP_REMOVED lines=14> */
.L_x_247:
[----:B------:R-:W-:Y:S05]  /*bc40*/  BSYNC.RECONVERGENT B0 ;  /* 0x0000000000007941 */ /* 0x000fea0003800200 */
.L_x_246:
[----:B------:R-:W-:Y:S01]  /*bc50*/  F2FP.BF16.F32.PACK_AB R0, RZ, R0 ;  /* 0x00000000ff00723e */ /* 0x000fe200000010ff */
[----:B------:R-:W-:Y:S06]  /*bc60*/  BRA `(.L_x_221) ;  /* 0x0000000000647947 */ /* 0x000fec0003800000 */
.L_x_220:
[----:B------:R-:W-:Y:S01]  /*bc70*/  MOV R0, 0x0 ;  /* 0x0000000000007802 */ /* 0x000fe20000000f00 */
[----:B------:R-:W0:Y:S01]  /*bc80*/  LDCU.64 UR4, c[0x4][0x128] ;  /* 0x01002500ff0477ac */ /* 0x000e220008000a00 */
[----:B------:R-:W-:Y:S02]  /*bc90*/  HFMA2 R8, -RZ, RZ, 0, 4.64916229248046875e-06 ;  /* 0x0000004eff087431 */ /* 0x000fe400000001ff */
[----:B------:R-:W-:Y:S01]  /*bca0*/  IMAD.MOV.U32 R12, RZ, RZ, 0x1 ;  /* 0x00000001ff0c7424 */ /* 0x000fe200078e00ff */
[----:B------:R1:W2:Y:S01]  /*bcb0*/  LDC.64 R2, c[0x4][R0] ;  /* 0x0100000000027b82 */ /* 0x0002a20000000a00 */
[----:B------:R-:W3:Y:S01]  /*bcc0*/  LDCU.64 UR6, c[0x4][0x130] ;  /* 0x01002600ff0677ac */ /* 0x000ee20008000a00 */
[----:B------:R-:W-:Y:S01]  /*bcd0*/  IMAD.MOV.U32 R13, RZ, RZ, RZ ;  /* 0x000000ffff0d7224 */ /* 0x000fe200078e00ff */
[----:B------:R-:W4:Y:S01]  /*bce0*/  LDCU.64 UR8, c[0x4][0x38] ;  /* 0x01000700ff0877ac */ /* 0x000f220008000a00 */
[----:B0-----:R-:W-:Y:S01]  /*bcf0*/  MOV R4, UR4 ;  /* 0x0000000400047c02 */ /* 0x001fe20008000f00 */
[----:B------:R-:W-:-:S02]  /*bd00*/  IMAD.U32 R5, RZ, RZ, UR5 ;  /* 0x00000005ff057e24 */ /* 0x000fc4000f8e00ff */
[----:B---3--:R-:W-:Y:S01]  /*bd10*/  IMAD.U32 R6, RZ, RZ, UR6 ;  /* 0x00000006ff067e24 */ /* 0x008fe2000f8e00ff */
[----:B------:R-:W-:Y:S01]  /*bd20*/  MOV R7, UR7 ;  /* 0x0000000700077c02 */ /* 0x000fe20008000f00 */
[----:B----4-:R-:W-:Y:S02]  /*bd30*/  IMAD.U32 R10, RZ, RZ, UR8 ;  /* 0x00000008ff0a7e24 */ /* 0x010fe4000f8e00ff */
[----:B-1----:R-:W-:-:S07]  /*bd40*/  IMAD.U32 R11, RZ, RZ, UR9 ;  /* 0x00000009ff0b7e24 */ /* 0x002fce000f8e00ff */
[----:B------:R-:W-:-:S07]  /*bd50*/  LEPC R20, `(.L_x_248) ;  /* 0x000000001014794e */ /* 0x000fce0000000000 */
[----:B--2---:R-:W-:Y:S05]  /*bd60*/  CALL.ABS.NOINC R2 ;  /* 0x0000000002007343 */ /* 0x004fea0003c00000 */
.L_x_248:
[----:B------:R-:W-:Y:S01]  /*bd70*/  PRMT R0, RZ, 0x7610, R0 ;  /* 0x00007610ff007816 */ /* 0x000fe20000000000 */
[----:B------:R-:W-:Y:S06]  /*bd80*/  BRA `(.L_x_221) ;  /* 0x00000000001c7947 */ /* 0x000fec0003800000 */
.L_x_245:
[----:B------:R-:W2:Y:S02]  /*bd90*/  LDG.E.64 R2, desc[UR36][R2.64] ;  /* 0x0000002402027981 */ /* 0x000ea4000c1e1b00 */
[----:B--2---:R-:W0:Y:S02]  /*bda0*/  I2F.U64 R0, R2 ;  /* 0x0000000200007312 */ /* 0x004e240000301000 */
[----:B0-----:R-:W-:Y:S01]  /*bdb0*/  F2FP.BF16.F32.PACK_AB R0, RZ, R0 ;  /* 0x00000000ff00723e */ /* 0x001fe200000010ff */
[----:B------:R-:W-:Y:S06]  /*bdc0*/  BRA `(.L_x_221) ;  /* 0x00000000000c7947 */ /* 0x000fec0003800000 */
.L_x_244:
[----:B------:R-:W2:Y:S02]  /*bdd0*/  LDG.E R2, desc[UR36][R2.64] ;  /* 0x0000002402027981 */ /* 0x000ea4000c1e1900 */
[----:B--2---:R-:W-:-:S04]  /*bde0*/  I2FP.F32.U32 R0, R2 ;  /* 0x0000000200007245 */ /* 0x004fc80000201000 */
[----:B------:R-:W-:-:S07]  /*bdf0*/  F2FP.BF16.F32.PACK_AB R0, RZ, R0 ;  /* 0x00000000ff00723e */ /* 0x000fce00000010ff */
.L_x_221:
[----:B-----5:R-:W-:Y:S01]  /*be00*/  SHF.L.U32 R0, R0, 0x10, RZ ;  /* 0x0000001000007819 */ /* 0x020fe200000006ff */
[----:B0-----:R-:W-:Y:S01]  /*be10*/  IMAD.MOV.U32 R3, RZ, RZ, 0x42fc0000 ;  /* 0x42fc0000ff037424 */ /* 0x001fe200078e00ff */
[----:B------:R-:W-:Y:S01]  /*be20*/  MOV R5, 0x363d0ada ;  /* 0x363d0ada00057802 */ /* 0x000fe20000000f00 */
[----:B------:R-:W-:Y:S02]  /*be30*/  UPRMT UR4, UR42, 0x9910, URZ ;  /* 0x000099102a047896 */ /* 0x000fe400080000ff */
[C---:B------:R-:W-:Y:S01]  /*be40*/  FMUL.FTZ R2, |R0|.reuse, 1.4426950216293334961 ;  /* 0x3fb8aa3b00027820 */ /* 0x040fe20000410200 */
[----:B------:R-:W-:Y:S01]  /*be50*/  FMUL.FTZ R6, R0, R0 ;  /* 0x0000000000067220 */ /* 0x000fe20000410000 */
[----:B------:R-:W-:-:S03]  /*be60*/  UISETP.GT.AND UP0, UPT, UR4, 0x9, UPT ;  /* 0x000000090400788c */ /* 0x000fc6000bf04270 */
[C---:B------:R-:W-:Y:S01]  /*be70*/  FFMA.FTZ R5, R6.reuse, R5, 0.00019836159481201320887 ;  /* 0x394fff4906057423 */ /* 0x040fe20000010005 */
[----:B------:R-:W0:Y:S03]  /*be80*/  FRND.TRUNC R2, R2 ;  /* 0x0000000200027307 */ /* 0x000e26000020d000 */
        /* <DEDUP_REMOVED lines=12> */
[----:B------:R-:W0:Y:S02]  /*bf50*/  MUFU.EX2 R4, R4 ;  /* 0x0000000400047308 */ /* 0x000e240000000800 */
[----:B0-----:R-:W-:-:S06]  /*bf60*/  FMUL.FTZ R3, R3, R4 ;  /* 0x0000000403037220 */ /* 0x001fcc0000410000 */
[----:B------:R-:W0:Y:S02]  /*bf70*/  MUFU.RCP R2, R3 ;  /* 0x0000000300027308 */ /* 0x000e240000001000 */
[----:B0-----:R-:W-:-:S04]  /*bf80*/  FMUL.FTZ R2, R2, -0.125 ;  /* 0xbe00000002027820 */ /* 0x001fc80000410000 */
[----:B------:R-:W-:-:S05]  /*bf90*/  FFMA.FTZ R5, R3, 2, R2 ;  /* 0x4000000003057823 */ /* 0x000fca0000010002 */
[--C-:B------:R-:W-:Y:S01]  /*bfa0*/  LOP3.LUT R5, R5, 0x80000000, R0.reuse, 0xb8, !PT ;  /* 0x8000000005057812 */ /* 0x100fe200078eb800 */
[----:B------:R-:W-:-:S06]  /*bfb0*/  @!P0 FFMA.FTZ R5, R0, R7, R0 ;  /* 0x0000000700058223 */ /* 0x000fcc0000010000 */
[----:B------:R-:W0:Y:S01]  /*bfc0*/  F2F.BF16.F32 R5, R5 ;  /* 0x0000000500057304 */ /* 0x000e220000202000 */
        /* <DEDUP_REMOVED lines=11> */
[----:B0-----:R-:W-:Y:S01]  /*c080*/  STG.E.U8 desc[UR36][R16.64], R3 ;  /* 0x0000000310007986 */ /* 0x001fe2000c101124 */
[----:B------:R-:W-:Y:S05]  /*c090*/  EXIT ;  /* 0x000000000000794d */ /* 0x000fea0003800000 */
.L_x_252:
[----:B0-----:R-:W-:-:S06]  /*c0a0*/  SHF.L.U32 R3, R5, 0x10, RZ ;  /* 0x0000001005037819 */ /* 0x001fcc00000006ff */
[----:B------:R-:W0:Y:S02]  /*c0b0*/  F2I.S64.TRUNC R2, R3 ;  /* 0x0000000300027311 */ /* 0x000e24000020d900 */
[----:B0-----:R-:W-:Y:S01]  /*c0c0*/  STG.E.U8 desc[UR36][R16.64], R2 ;  /* 0x0000000210007986 */ /* 0x001fe2000c101124 */
[----:B------:R-:W-:Y:S05]  /*c0d0*/  EXIT ;  /* 0x000000000000794d */ /* 0x000fea0003800000 */
.L_x_251:
        /* <DEDUP_REMOVED lines=8> */
[----:B0-----:R-:W-:Y:S01]  /*c160*/  STG.E.64 desc[UR36][R16.64], R2 ;  /* 0x0000000210007986 */ /* 0x001fe2000c101b24 */
[----:B------:R-:W-:Y:S05]  /*c170*/  EXIT ;  /* 0x000000000000794d */ /* 0x000fea0003800000 */
.L_x_255:
[----:B0-----:R-:W-:-:S06]  /*c180*/  SHF.L.U32 R5, R5, 0x10, RZ ;  /* 0x0000001005057819 */ /* 0x001fcc00000006ff */
[----:B------:R-:W0:Y:S02]  /*c190*/  F2I.FTZ.TRUNC.NTZ R5, R5 ;  /* 0x0000000500057305 */ /* 0x000e24000021f100 */
[----:B0-----:R-:W-:Y:S01]  /*c1a0*/  STG.E desc[UR36][R16.64], R5 ;  /* 0x0000000510007986 */ /* 0x001fe2000c101924 */
[----:B------:R-:W-:Y:S05]  /*c1b0*/  EXIT ;  /* 0x000000000000794d */ /* 0x000fea0003800000 */
.L_x_254:
[----:B0-----:R-:W-:-:S06]  /*c1c0*/  IMAD.U32 R5, R5, 0x10000, RZ ;  /* 0x0001000005057824 */ /* 0x001fcc00078e00ff */
[----:B------:R-:W0:Y:S02]  /*c1d0*/  F2I.FTZ.TRUNC.NTZ R5, R5 ;  /* 0x0000000500057305 */ /* 0x000e24000021f100 */
[----:B0-----:R-:W-:Y:S01]  /*c1e0*/  STG.E.U16 desc[UR36][R16.64], R5 ;  /* 0x0000000510007986 */ /* 0x001fe2000c101524 */
[----:B------:R-:W-:Y:S05]  /*c1f0*/  EXIT ;  /* 0x000000000000794d */ /* 0x000fea0003800000 */
.L_x_250:
[----:B------:R-:W-:-:S09]  /*c200*/  UISETP.GT.AND UP0, UPT, UR4, 0x6, UPT ;  /* 0x000000060400788c */ /* 0x000fd2000bf04270 */
[----:B------:R-:W-:Y:S05]  /*c210*/  BRA.U UP0, `(.L_x_256) ;  /* 0x00000001002c7547 */ /* 0x000fea000b800000 */
[----:B------:R-:W-:-:S09]  /*c220*/  UISETP.NE.AND UP0, UPT, UR4, 0x5, UPT ;  /* 0x000000050400788c */ /* 0x000fd2000bf05270 */
[----:B------:R-:W-:Y:S05]  /*c230*/  BRA.U !UP0, `(.L_x_257) ;  /* 0x0000000108147547 */ /* 0x000fea000b800000 */
[----:B------:R-:W-:-:S09]  /*c240*/  UISETP.NE.AND UP0, UPT, UR4, 0x6, UPT ;  /* 0x000000060400788c */ /* 0x000fd2000bf05270 */
[----:B------:R-:W-:Y:S05]  /*c250*/  BRA.U UP0, `(.L_x_253) ;  /* 0x0000000900307547 */ /* 0x000fea000b800000 */
[----:B0-----:R-:W-:-:S05]  /*c260*/  SHF.L.U32 R5, R5, 0x10, RZ ;  /* 0x0000001005057819 */ /* 0x001fca00000006ff */
[----:B------:R-:W-:Y:S01]  /*c270*/  STG.E desc[UR36][R16.64], R5 ;  /* 0x0000000510007986 */ /* 0x000fe2000c101924 */
[----:B------:R-:W-:Y:S05]  /*c280*/  EXIT ;  /* 0x000000000000794d */ /* 0x000fea0003800000 */
.L_x_257:
[----:B0-----:R-:W-:-:S05]  /*c290*/  IMAD.U32 R0, R5, 0x10000, RZ ;  /* 0x0001000005007824 */ /* 0x001fca00078e00ff */
[----:B------:R-:W-:-:S05]  /*c2a0*/  F2FP.F16.F32.PACK_AB R0, RZ, R0 ;  /* 0x00000000ff00723e */ /* 0x000fca00000000ff */
[----:B------:R-:W-:Y:S01]  /*c2b0*/  STG.E.U16 desc[UR36][R16.64], R0 ;  /* 0x0000000010007986 */ /* 0x000fe2000c101524 */
[----:B------:R-:W-:Y:S05]  /*c2c0*/  EXIT ;  /* 0x000000000000794d */ /* 0x000fea0003800000 */
.L_x_256:
        /* <DEDUP_REMOVED lines=8> */
[----:B------:R-:W-:Y:S01]  /*c350*/  STG.E.64 desc[UR36][R16.64], R2 ;  /* 0x0000000210007986 */ /* 0x000fe2000c101b24 */
[----:B------:R-:W-:Y:S05]  /*c360*/  EXIT ;  /* 0x000000000000794d */ /* 0x000fea0003800000 */
.L_x_259:
[----:B0-----:R-:W-:-:S04]  /*c370*/  SHF.L.U32 R5, R5, 0x10, RZ ;  /* 0x0000001005057819 */ /* 0x001fc800000006ff */
[----:B------:R-:W-:-:S04]  /*c380*/  F2FP.F16.F32.PACK_AB R3, RZ, R5 ;  /* 0x00000005ff03723e */ /* 0x000fc800000000ff */
[----:B------:R-:W-:-:S05]  /*c390*/  PRMT R3, R3, 0x5410, RZ ;  /* 0x0000541003037816 */ /* 0x000fca00000000ff */
[----:B------:R-:W-:Y:S01]  /*c3a0*/  STG.E desc[UR36][R16.64], R3 ;  /* 0x0000000310007986 */ /* 0x000fe2000c101924 */
[----:B------:R-:W-:Y:S05]  /*c3b0*/  EXIT ;  /* 0x000000000000794d */ /* 0x000fea0003800000 */
.L_x_258:
[----:B0-----:R-:W-:-:S04]  /*c3c0*/  IMAD.U32 R2, R5, 0x10000, RZ ;  /* 0x0001000005027824 */ /* 0x001fc800078e00ff */
[----:B------:R-:W-:-:S06]  /*c3d0*/  FMUL.FTZ R2, R2, 1 ;  /* 0x3f80000002027820 */ /* 0x000fcc0000410000 */
[----:B------:R-:W0:Y:S02]  /*c3e0*/  F2F.F64.F32 R2, R2 ;  /* 0x0000000200027310 */ /* 0x000e240000201800 */
[----:B0-----:R-:W-:Y:S01]  /*c3f0*/  STG.E.64 desc[UR36][R16.64], R2 ;  /* 0x0000000210007986 */ /* 0x001fe2000c101b24 */
[----:B------:R-:W-:Y:S05]  /*c400*/  EXIT ;  /* 0x000000000000794d */ /* 0x000fea0003800000 */
.L_x_249:
        /* <DEDUP_REMOVED lines=10> */
[----:B0-----:R-:W-:-:S06]  /*c4b0*/  SHF.L.U32 R3, R5, 0x10, RZ ;  /* 0x0000001005037819 */ /* 0x001fcc00000006ff */
[----:B------:R-:W0:Y:S02]  /*c4c0*/  F2I.FTZ.U32.TRUNC.NTZ R3, R3 ;  /* 0x0000000300037305 */ /* 0x000e24000021f000 */
[----:B0-----:R-:W-:Y:S01]  /*c4d0*/  STG.E.U16 desc[UR36][R16.64], R3 ;  /* 0x0000000310007986 */ /* 0x001fe2000c101524 */
[----:B------:R-:W-:Y:S05]  /*c4e0*/  EXIT ;  /* 0x000000000000794d */ /* 0x000fea0003800000 */
.L_x_263:
        /* <DEDUP_REMOVED lines=13> */
[----:B------:R-:W-:Y:S01]  /*c5c0*/  FADD.FTZ R0, R2, 8192 ;  /* 0x4600000002007421 */ /* 0x000fe20000010000 */
[----:B------:R-:W-:-:S04]  /*c5d0*/  PRMT R8, RZ, 0x7610, R8 ;  /* 0x00007610ff087816 */ /* 0x000fc80000000008 */
[----:B------:R-:W-:-:S13]  /*c5e0*/  LOP3.LUT P0, R0, R0, 0xff, RZ, 0xc0, !PT ;  /* 0x000000ff00007812 */ /* 0x000fda000780c0ff */
[----:B------:R-:W-:Y:S05]  /*c5f0*/  @!P0 BRA `(.L_x_265) ;  /* 0x00000000000c8947 */ /* 0x000fea0003800000 */
.L_x_266:
[----:B------:R-:W-:-:S04]  /*c600*/  SHF.R.U32.HI R3, RZ, 0x18, R3 ;  /* 0x00000018ff037819 */ /* 0x000fc80000011603 */
[----:B------:R-:W-:-:S04]  /*c610*/  LOP3.LUT R0, R0, 0x80, R3, 0xf8, !PT ;  /* 0x0000008000007812 */ /* 0x000fc800078ef803 */
[----:B------:R-:W-:-:S07]  /*c620*/  PRMT R8, R0, 0x7610, R8 ;  /* 0x0000761000087816 */ /* 0x000fce0000000008 */
.L_x_265:
[----:B------:R-:W-:Y:S05]  /*c630*/  BSYNC.RECONVERGENT B0 ;  /* 0x0000000000007941 */ /* 0x000fea0003800200 */
.L_x_264:
[----:B------:R-:W-:Y:S01]  /*c640*/  STG.E.U8 desc[UR36][R16.64], R8 ;  /* 0x0000000810007986 */ /* 0x000fe2000c101124 */
[----:B------:R-:W-:Y:S05]  /*c650*/  EXIT ;  /* 0x000000000000794d */ /* 0x000fea0003800000 */
.L_x_262:
        /* <DEDUP_REMOVED lines=17> */
.L_x_269:
[----:B------:R-:W-:-:S04]  /*c770*/  SHF.R.U32.HI R3, RZ, 0x18, R3 ;  /* 0x00000018ff037819 */ /* 0x000fc80000011603 */
[----:B------:R-:W-:-:S04]  /*c780*/  LOP3.LUT R0, R0, 0x80, R3, 0xf8, !PT ;  /* 0x0000008000007812 */ /* 0x000fc800078ef803 */
[----:B------:R-:W-:-:S07]  /*c790*/  PRMT R8, R0, 0x7610, R8 ;  /* 0x0000761000087816 */ /* 0x000fce0000000008 */
.L_x_268:
[----:B------:R-:W-:Y:S05]  /*c7a0*/  BSYNC.RECONVERGENT B0 ;  /* 0x0000000000007941 */ /* 0x000fea0003800200 */
.L_x_267:
[----:B------:R-:W-:Y:S01]  /*c7b0*/  STG.E.U8 desc[UR36][R16.64], R8 ;  /* 0x0000000810007986 */ /* 0x000fe2000c101124 */
[----:B------:R-:W-:Y:S05]  /*c7c0*/  EXIT ;  /* 0x000000000000794d */ /* 0x000fea0003800000 */
.L_x_261:
[----:B------:R-:W-:-:S09]  /*c7d0*/  UISETP.NE.AND UP0, UPT, UR4, 0x1c, UPT ;  /* 0x0000001c0400788c */ /* 0x000fd2000bf05270 */
[----:B------:R-:W-:Y:S05]  /*c7e0*/  BRA.U !UP0, `(.L_x_270) ;  /* 0x0000000108607547 */ /* 0x000fea000b800000 */
[----:B------:R-:W-:-:S09]  /*c7f0*/  UISETP.NE.AND UP0, UPT, UR4, 0x1d, UPT ;  /* 0x0000001d0400788c */ /* 0x000fd2000bf05270 */
[----:B------:R-:W-:Y:S05]  /*c800*/  BRA.U !UP0, `(.L_x_271) ;  /* 0x0000000108487547 */ /* 0x000fea000b800000 */
[----:B------:R-:W-:-:S09]  /*c810*/  UISETP.NE.AND UP0, UPT, UR4, 0x2c, UPT ;  /* 0x0000002c0400788c */ /* 0x000fd2000bf05270 */
[----:B------:R-:W-:Y:S05]  /*c820*/  BRA.U UP0, `(.L_x_253) ;  /* 0x0000000100bc7547 */ /* 0x000fea000b800000 */
[----:B0-----:R-:W-:Y:S02]  /*c830*/  IMAD.U32 R5, R5, 0x10000, RZ ;  /* 0x0001000005057824 */ /* 0x001fe400078e00ff */
[----:B------:R-:W-:-:S03]  /*c840*/  HFMA2 R3, -RZ, RZ, 0, 1.5199184417724609375e-05 ;  /* 0x000000ffff037431 */ /* 0x000fc600000001ff */
[----:B------:R-:W-:-:S04]  /*c850*/  SHF.R.U32.HI R4, RZ, 0x17, R5 ;  /* 0x00000017ff047819 */ /* 0x000fc80000011605 */
[----:B------:R-:W-:-:S04]  /*c860*/  LOP3.LUT R2, R4, 0xff, RZ, 0xc0, !PT ;  /* 0x000000ff04027812 */ /* 0x000fc800078ec0ff */
[----:B------:R-:W-:-:S13]  /*c870*/  ISETP.NE.AND P1, PT, R2, 0xff, PT ;  /* 0x000000ff0200780c */ /* 0x000fda0003f25270 */
[--C-:B------:R-:W-:Y:S02]  /*c880*/  @P1 SHF.R.U32.HI R0, RZ, 0x16, R5.reuse ;  /* 0x00000016ff001819 */ /* 0x100fe40000011605 */
[----:B------:R-:W-:Y:S02]  /*c890*/  @P1 LOP3.LUT P0, RZ, R2, 0x3fffff, R5, 0xf8, !PT ;  /* 0x003fffff02ff1812 */ /* 0x000fe4000780f805 */
[----:B------:R-:W-:-:S04]  /*c8a0*/  @P1 LOP3.LUT R0, R0, 0x1, RZ, 0xc0, !PT ;  /* 0x0000000100001812 */ /* 0x000fc800078ec0ff */
[----:B------:R-:W-:Y:S01]  /*c8b0*/  @P1 ISETP.EQ.U32.AND P2, PT, R0, 0x1, P0 ;  /* 0x000000010000180c */ /* 0x000fe20000742070 */
[----:B------:R-:W-:Y:S01]  /*c8c0*/  @P1 VIADD R0, R4, 0x1 ;  /* 0x0000000104001836 */ /* 0x000fe20000000000 */
[----:B------:R-:W-:Y:S02]  /*c8d0*/  PLOP3.LUT P0, PT, PT, PT, PT, 0x80, 0x8 ;  /* 0x000000000008781c */ /* 0x000fe40003f0f070 */
[----:B------:R-:W-:-:S13]  /*c8e0*/  @P1 PLOP3.LUT P0, PT, P2, PT, PT, 0x80, 0x8 ;  /* 0x000000000008181c */ /* 0x000fda000170f070 */
[----:B------:R-:W-:-:S05]  /*c8f0*/  @!P0 IADD3 R0, PT, PT, R4, RZ, RZ ;  /* 0x000000ff04008210 */ /* 0x000fca0007ffe0ff */
[----:B------:R-:W-:-:S05]  /*c900*/  @P1 IMAD.MOV.U32 R3, RZ, RZ, R0 ;  /* 0x000000ffff031224 */ /* 0x000fca00078e0000 */
[----:B------:R-:W-:Y:S01]  /*c910*/  STG.E.U8 desc[UR36][R16.64], R3 ;  /* 0x0000000310007986 */ /* 0x000fe2000c101124 */
[----:B------:R-:W-:Y:S05]  /*c920*/  EXIT ;  /* 0x000000000000794d */ /* 0x000fea0003800000 */
.L_x_271:
[----:B0-----:R-:W-:-:S06]  /*c930*/  SHF.L.U32 R2, R5, 0x10, RZ ;  /* 0x0000001005027819 */ /* 0x001fcc00000006ff */
[----:B------:R-:W0:Y:S02]  /*c940*/  F2I.U64.TRUNC R2, R2 ;  /* 0x0000000200027311 */ /* 0x000e24000020d800 */
[----:B0-----:R-:W-:Y:S01]  /*c950*/  STG.E.64 desc[UR36][R16.64], R2 ;  /* 0x0000000210007986 */ /* 0x001fe2000c101b24 */
[----:B------:R-:W-:Y:S05]  /*c960*/  EXIT ;  /* 0x000000000000794d */ /* 0x000fea0003800000 */
.L_x_270:
[----:B0-----:R-:W-:-:S06]  /*c970*/  IMAD.U32 R5, R5, 0x10000, RZ ;  /* 0x0001000005057824 */ /* 0x001fcc00078e00ff */
[----:B------:R-:W0:Y:S02]  /*c980*/  F2I.FTZ.U32.TRUNC.NTZ R5, R5 ;  /* 0x0000000500057305 */ /* 0x000e24000021f000 */
[----:B0-----:R-:W-:Y:S01]  /*c990*/  STG.E desc[UR36][R16.64], R5 ;  /* 0x0000000510007986 */ /* 0x001fe2000c101924 */
[----:B------:R-:W-:Y:S05]  /*c9a0*/  EXIT ;  /* 0x000000000000794d */ /* 0x000fea0003800000 */
.L_x_260:
        /* <DEDUP_REMOVED lines=9> */
[----:B------:R-:W-:Y:S01]  /*ca40*/  STG.E.U8 desc[UR36][R16.64], R3 ;  /* 0x0000000310007986 */ /* 0x000fe2000c101124 */
[----:B------:R-:W-:Y:S05]  /*ca50*/  EXIT ;  /* 0x000000000000794d */ /* 0x000fea0003800000 */
.L_x_273:
[----:B0-----:R-:W-:Y:S01]  /*ca60*/  IMAD.U32 R5, R5, 0x10000, RZ ;  /* 0x0001000005057824 */ /* 0x001fe200078e00ff */
[----:B------:R-:W-:-:S03]  /*ca70*/  CS2R R6, SRZ ;  /* 0x0000000000067805 */ /* 0x000fc6000001ff00 */
[----:B------:R-:W-:-:S06]  /*ca80*/  FMUL.FTZ R5, R5, 1 ;  /* 0x3f80000005057820 */ /* 0x000fcc0000410000 */
[----:B------:R-:W0:Y:S02]  /*ca90*/  F2F.F64.F32 R4, R5 ;  /* 0x0000000500047310 */ /* 0x000e240000201800 */
[----:B0-----:R-:W-:Y:S01]  /*caa0*/  STG.E.128 desc[UR36][R16.64], R4 ;  /* 0x0000000410007986 */ /* 0x001fe2000c101d24 */
[----:B------:R-:W-:Y:S05]  /*cab0*/  EXIT ;  /* 0x000000000000794d */ /* 0x000fea0003800000 */
.L_x_272:
[----:B------:R-:W-:-:S09]  /*cac0*/  UISETP.NE.AND UP0, UPT, UR4, 0xf, UPT ;  /* 0x0000000f0400788c */ /* 0x000fd2000bf05270 */
[----:B------:R-:W-:Y:S05]  /*cad0*/  BRA.U !UP0, `(.L_x_274) ;  /* 0x0000000108e87547 */ /* 0x000fea000b800000 */
[----:B------:R-:W-:-:S09]  /*cae0*/  UISETP.NE.AND UP0, UPT, UR4, 0x17, UPT ;  /* 0x000000170400788c */ /* 0x000fd2000bf05270 */
[----:B------:R-:W-:Y:S05]  /*caf0*/  BRA.U !UP0, `(.L_x_275) ;  /* 0x0000000108907547 */ /* 0x000fea000b800000 */
[----:B------:R-:W-:-:S09]  /*cb00*/  UISETP.NE.AND UP0, UPT, UR4, 0x18, UPT ;  /* 0x000000180400788c */ /* 0x000fd2000bf05270 */
[----:B------:R-:W-:Y:S05]  /*cb10*/  BRA.U !UP0, `(.L_x_276) ;  /* 0x0000000108447547 */ /* 0x000fea000b800000 */
.L_x_253:
[----:B------:R-:W-:Y:S01]  /*cb20*/  MOV R0, 0x0 ;  /* 0x0000000000007802 */ /* 0x000fe20000000f00 */
[----:B------:R-:W1:Y:S01]  /*cb30*/  LDCU.64 UR4, c[0x4][0x128] ;  /* 0x01002500ff0477ac */ /* 0x000e620008000a00 */
[----:B------:R-:W-:Y:S02]  /*cb40*/  HFMA2 R8, -RZ, RZ, 0, 6.020069122314453125e-06 ;  /* 0x00000065ff087431 */ /* 0x000fe400000001ff */
[----:B------:R-:W-:Y:S01]  /*cb50*/  IMAD.MOV.U32 R12, RZ, RZ, 0x1 ;  /* 0x00000001ff0c7424 */ /* 0x000fe200078e00ff */
[----:B------:R2:W3:Y:S01]  /*cb60*/  LDC.64 R2, c[0x4][R0] ;  /* 0x0100000000027b82 */ /* 0x0004e20000000a00 */
[----:B------:R-:W4:Y:S01]  /*cb70*/  LDCU.64 UR6, c[0x4][0x130] ;  /* 0x01002600ff0677ac */ /* 0x000f220008000a00 */
[----:B------:R-:W-:Y:S01]  /*cb80*/  MOV R13, RZ ;  /* 0x000000ff000d7202 */ /* 0x000fe20000000f00 */
[----:B------:R-:W5:Y:S01]  /*cb90*/  LDCU.64 UR8, c[0x4][0x40] ;  /* 0x01000800ff0877ac */ /* 0x000f620008000a00 */
[----:B-1----:R-:W-:Y:S01]  /*cba0*/  MOV R4, UR4 ;  /* 0x0000000400047c02 */ /* 0x002fe20008000f00 */
[----:B0-----:R-:W-:Y:S01]  /*cbb0*/  IMAD.U32 R5, RZ, RZ, UR5 ;  /* 0x00000005ff057e24 */ /* 0x001fe2000f8e00ff */
[----:B----4-:R-:W-:Y:S01]  /*cbc0*/  MOV R6, UR6 ;  /* 0x0000000600067c02 */ /* 0x010fe20008000f00 */
[----:B------:R-:W-:Y:S01]  /*cbd0*/  IMAD.U32 R7, RZ, RZ, UR7 ;  /* 0x00000007ff077e24 */ /* 0x000fe2000f8e00ff */
[----:B-----5:R-:W-:Y:S01]  /*cbe0*/  MOV R10, UR8 ;  /* 0x00000008000a7c02 */ /* 0x020fe20008000f00 */
[----:B--2---:R-:W-:-:S07]  /*cbf0*/  IMAD.U32 R11, RZ, RZ, UR9 ;  /* 0x00000009ff0b7e24 */ /* 0x004fce000f8e00ff */
[----:B------:R-:W-:-:S07]  /*cc00*/  LEPC R20, `(.L_x_277) ;  /* 0x000000001014794e */ /* 0x000fce0000000000 */
[----:B---3--:R-:W-:Y:S05]  /*cc10*/  CALL.ABS.NOINC R2 ;  /* 0x0000000002007343 */ /* 0x008fea0003c00000 */
.L_x_277:
[----:B------:R-:W-:Y:S05]  /*cc20*/  EXIT ;  /* 0x000000000000794d */ /* 0x000fea0003800000 */
.L_x_276:
[----:B0-----:R-:W-:Y:S01]  /*cc30*/  IMAD.U32 R5, R5, 0x10000, RZ ;  /* 0x0001000005057824 */ /* 0x001fe200078e00ff */
[----:B------:R-:W-:Y:S01]  /*cc40*/  BSSY.RECONVERGENT B0, `(.L_x_278) ;  /* 0x000000c000007945 */ /* 0x000fe20003800200 */
[----:B------:R-:W-:-:S03]  /*cc50*/  HFMA2 R0, -RZ, RZ, 0, 7.569789886474609375e-06 ;  /* 0x0000007fff007431 */ /* 0x000fc600000001ff */
        /* <DEDUP_REMOVED lines=10> */
.L_x_279:
[----:B------:R-:W-:Y:S05]  /*cd00*/  BSYNC.RECONVERGENT B0 ;  /* 0x0000000000007941 */ /* 0x000fea0003800200 */
.L_x_278:
[----:B------:R-:W-:-:S05]  /*cd10*/  LOP3.LUT R3, R0, 0x80, R3, 0xf8, !PT ;  /* 0x0000008000037812 */ /* 0x000fca00078ef803 */
[----:B------:R-:W-:Y:S01]  /*cd20*/  STG.E.U8 desc[UR36][R16.64], R3 ;  /* 0x0000000310007986 */ /* 0x000fe2000c101124 */
[----:B------:R-:W-:Y:S05]  /*cd30*/  EXIT ;  /* 0x000000000000794d */ /* 0x000fea0003800000 */
.L_x_275:
        /* <DEDUP_REMOVED lines=12> */
.L_x_281:
[----:B------:R-:W-:Y:S02]  /*ce00*/  ISETP.GT.U32.AND P0, PT, R2, 0x7f800000, PT ;  /* 0x7f8000000200780c */ /* 0x000fe40003f04070 */
[----:B------:R-:W-:-:S04]  /*ce10*/  MOV R0, 0x7f ;  /* 0x0000007f00007802 */ /* 0x000fc80000000f00 */
[----:B------:R-:W-:-:S07]  /*ce20*/  SEL R0, R0, 0x7c, P0 ;  /* 0x0000007c00007807 */ /* 0x000fce0000000000 */
.L_x_282:
[----:B------:R-:W-:Y:S05]  /*ce30*/  BSYNC.RECONVERGENT B0 ;  /* 0x0000000000007941 */ /* 0x000fea0003800200 */
.L_x_280:
[----:B------:R-:W-:-:S04]  /*ce40*/  SHF.R.U32.HI R3, RZ, 0x18, R3 ;  /* 0x00000018ff037819 */ /* 0x000fc80000011603 */
[----:B------:R-:W-:-:S05]  /*ce50*/  LOP3.LUT R3, R0, 0x80, R3, 0xf8, !PT ;  /* 0x0000008000037812 */ /* 0x000fca00078ef803 */
[----:B------:R-:W-:Y:S01]  /*ce60*/  STG.E.U8 desc[UR36][R16.64], R3 ;  /* 0x0000000310007986 */ /* 0x000fe2000c101124 */
[----:B------:R-:W-:Y:S05]  /*ce70*/  EXIT ;  /* 0x000000000000794d */ /* 0x000fea0003800000 */
.L_x_274:
[----:B0-----:R-:W-:Y:S01]  /*ce80*/  STG.E.U16 desc[UR36][R16.64], R5 ;  /* 0x0000000510007986 */ /* 0x001fe2000c101524 */
[----:B------:R-:W-:Y:S05]  /*ce90*/  EXIT ;  /* 0x000000000000794d */ /* 0x000fea0003800000 */
.L_x_283:
[----:B------:R-:W-:-:S00]  /*cea0*/  BRA `(.L_x_283) ;  /* 0xfffffffc00fc7947 */ /* 0x000fc0000383ffff */
[----:B------:R-:W-:-:S00]  /*ceb0*/  NOP ;  /* 0x0000000000007918 */ /* 0x000fc00000000000 */
        /* <DEDUP_REMOVED lines=12> */
.L_x_2974:


//--------------------- .text._ZN2at6native27unrolled_elementwise_kernelIZZZNS0_16sinh_kernel_cudaERNS_18TensorIteratorBaseEENKUlvE0_clEvENKUlvE2_clEvEUlN3c108BFloat16EE_St5arrayIPcLm2EELi4E23TrivialOffsetCalculatorILi1EjESD_NS0_6memory12LoadWithCastILi1EEENSE_13StoreWithCastILi1EEEEEviT_T0_T2_T3_T4_T5_ --------------------------
	.section	.text._ZN2at6native27unrolled_elementwise_kernelIZZZNS0_16sinh_kernel_cudaERNS_18TensorIteratorBaseEENKUlvE0_clEvENKUlvE2_clEvEUlN3c108BFloat16EE_St5arrayIPcLm2EELi4E23TrivialOffsetCalculatorILi1EjESD_NS0_6memory12LoadWithCastILi1EEENSE_13StoreWithCastILi1EEEEEviT_T0_T2_T3_T4_T5_,"ax",@progbits
	.align	128
        .global         _ZN2at6native27unrolled_elementwise_kernelIZZZNS0_16sinh_kernel_cudaERNS_18TensorIteratorBaseEENKUlvE0_clEvENKUlvE2_clEvEUlN3c108BFloat16EE_St5arrayIPcLm2EELi4E23TrivialOffsetCalculatorILi1EjESD_NS0_6memory12LoadWithCastILi1EEENSE_13StoreWithCastILi1EEEEEviT_T0_T2_T3_T4_T5_
        .type           _ZN2at6native27unrolled_elementwise_kernelIZZZNS0_16sinh_kernel_cudaERNS_18TensorIteratorBaseEENKUlvE0_clEvENKUlvE2_clEvEUlN3c108BFloat16EE_St5arrayIPcLm2EELi4E23TrivialOffsetCalculatorILi1EjESD_NS0_6memory12LoadWithCastILi1EEENSE_13StoreWithCastILi1EEEEEviT_T0_T2_T3_T4_T5_,@function
        .size           _ZN2at6native27unrolled_elementwise_kernelIZZZNS0_16sinh_kernel_cudaERNS_18TensorIteratorBaseEENKUlvE0_clEvENKUlvE2_clEvEUlN3c108BFloat16EE_St5arrayIPcLm2EELi4E23TrivialOffsetCalculatorILi1EjESD_NS0_6memory12LoadWithCastILi1EEENSE_13StoreWithCastILi1EEEEEviT_T0_T2_T3_T4_T5_,(.L_x_2975 - _ZN2at6native27unrolled_elementwise_kernelIZZZNS0_16sinh_kernel_cudaERNS_18TensorIteratorBaseEENKUlvE0_clEvENKUlvE2_clEvEUlN3c108BFloat16EE_St5arrayIPcLm2EELi4E23TrivialOffsetCalculatorILi1EjESD_NS0_6memory12LoadWithCastILi1EEENSE_13StoreWithCastILi1EEEEEviT_T0_T2_T3_T4_T5_)
        .other          _ZN2at6native27unrolled_elementwise_kernelIZZZNS0_16sinh_kernel_cudaERNS_18TensorIteratorBaseEENKUlvE0_clEvENKUlvE2_clEvEUlN3c108BFloat16EE_St5arrayIPcLm2EELi4E23TrivialOffsetCalculatorILi1EjESD_NS0_6memory12LoadWithCastILi1EEENSE_13StoreWithCastILi1EEEEEviT_T0_T2_T3_T4_T5_,@"STO_CUDA_ENTRY STV_DEFAULT"
_ZN2at6native27unrolled_elementwise_kernelIZZZNS0_16sinh_kernel_cudaERNS_18TensorIteratorBaseEENKUlvE0_clEvENKUlvE2_clEvEUlN3c108BFloat16EE_St5arrayIPcLm2EELi4E23TrivialOffsetCalculatorILi1EjESD_NS0_6memory12LoadWithCastILi1EEENSE_13StoreWithCastILi1EEEEEviT_T0_T2_T3_T4_T5_:
.text._ZN2at6native27unrolled_elementwise_kernelIZZZNS0_16sinh_kernel_cudaERNS_18TensorIteratorBaseEENKUlvE0_clEvENKUlvE2_clEvEUlN3c108BFloat16EE_St5arrayIPcLm2EELi4E23TrivialOffsetCalculatorILi1EjESD_NS0_6memory12LoadWithCastILi1EEENSE_13StoreWithCastILi1EEEEEviT_T0_T2_T3_T4_T5_:
[----:B------:R-:W0:Y:S01]  /*0000*/  LDC R1, c[0x0][0x37c] ;  /* 0x0000df00ff017b82 */ /* 0x000e220000000800 */
[----:B------:R-:W1:Y:S07]  /*0010*/  S2R R2, SR_CTAID.X ;  /* 0x0000000000027919 */ /* 0x000e6e0000002500 */
[----:B------:R-:W1:Y:S01]  /*0020*/  LDC R3, c[0x0][0x380] ;  /* 0x0000e000ff037b82 */ /* 0x000e620000000800 */
[----:B------:R-:W2:Y:S01]  /*0030*/  LDCU.64 UR36, c[0x0][0x358] ;  /* 0x00006b00ff2477ac */ /* 0x000ea20008000a00 */
[----:B------:R-:W-:Y:S01]  /*0040*/  BSSY.RECONVERGENT B6, `(.L_x_284) ;  /* 0x0000115000067945 */ /* 0x000fe20003800200 */
[----:B------:R-:W3:Y:S01]  /*0050*/  S2R R17, SR_TID.X ;  /* 0x0000000000117919 */ /* 0x000ee20000002100 */
[----:B------:R-:W-:Y:S01]  /*0060*/  PRMT R19, RZ, 0x7610, R19 ;  /* 0x00007610ff137816 */ /* 0x000fe20000000013 */
[----:B------:R-:W4:Y:S01]  /*0070*/  LDCU.U8 UR38, c[0x0][0x39c] ;  /* 0x00007380ff2677ac */ /* 0x000f220008000000 */
[----:B-1----:R-:W-:-:S02]  /*0080*/  IMAD R16, R2, -0x200, R3 ;  /* 0xfffffe0002107824 */ /* 0x002fc400078e0203 */
[----:B---3--:R-:W-:-:S03]  /*0090*/  IMAD.MOV.U32 R25, RZ, RZ, R17 ;  /* 0x000000ffff197224 */ /* 0x008fc600078e0011 */
[----:B------:R-:W-:-:S13]  /*00a0*/  ISETP.GE.AND P0, PT, R17, R16, PT ;  /* 0x000000101100720c */ /* 0x000fda0003f06270 */
[----:B0-2-4-:R-:W-:Y:S05]  /*00b0*/  @P0 BRA `(.L_x_285) ;  /* 0x0000001000340947 */ /* 0x015fea0003800000 */
[----:B------:R-:W0:Y:S01]  /*00c0*/  LDC.64 R4, c[0x0][0x390] ;  /* 0x0000e400ff047b82 */ /* 0x000e220000000a00 */
[----:B------:R-:W1:Y:S01]  /*00d0*/  LDCU UR5, c[0x0][0x3a0] ;  /* 0x00007400ff0577ac */ /* 0x000e620008000800 */
[----:B------:R-:W-:Y:S01]  /*00e0*/  IMAD R0, R2, 0x200, R25 ;  /* 0x0000020002007824 */ /* 0x000fe200078e0219 */
[----:B------:R-:W-:-:S04]  /*00f0*/  UPRMT UR4, UR38, 0x9910, URZ ;  /* 0x0000991026047896 */ /* 0x000fc800080000ff */
[----:B------:R-:W-:Y:S01]  /*0100*/  UISETP.GT.AND UP0, UPT, UR4, 0x9, UPT ;  /* 0x000000090400788c */ /* 0x000fe2000bf04270 */
[----:B-1----:R-:W-:-:S05]  /*0110*/  IMAD R3, R0, UR5, RZ ;  /* 0x0000000500037c24 */ /* 0x002fca000f8e02ff */
[----:B0-----:R-:W-:-:S05]  /*0120*/  IADD3 R4, P0, PT, R3, R4, RZ ;  /* 0x0000000403047210 */ /* 0x001fca0007f1e0ff */
[----:B------:R-:W-:Y:S01]  /*0130*/  IMAD.X R5, RZ, RZ, R5, P0 ;  /* 0x000000ffff057224 */ /* 0x000fe200000e0605 */
        /* <DEDUP_REMOVED lines=11> */
[----:B0-----:R-:W-:-:S04]  /*01f0*/  F2FP.BF16.F32.PACK_AB R0, RZ, R0 ;  /* 0x00000000ff00723e */ /* 0x001fc800000010ff */
[----:B------:R-:W-:Y:S01]  /*0200*/  PRMT R19, R0, 0x7610, R19 ;  /* 0x0000761000137816 */ /* 0x000fe20000000013 */
[----:B------:R-:W-:Y:S06]  /*0210*/  BRA `(.L_x_291) ;  /* 0x0000000c00d87947 */ /* 0x000fec0003800000 */
.L_x_289:
[----:B------:R-:W2:Y:S02]  /*0220*/  LDG.E.U8 R4, desc[UR36][R4.64] ;  /* 0x0000002404047981 */ /* 0x000ea4000c1e1100 */
[----:B--2---:R-:W-:-:S04]  /*0230*/  I2FP.F32.U32 R0, R4 ;  /* 0x0000000400007245 */ /* 0x004fc80000201000 */
[----:B------:R-:W-:-:S04]  /*0240*/  F2FP.BF16.F32.PACK_AB R0, RZ, R0 ;  /* 0x00000000ff00723e */ /* 0x000fc800000010ff */
[----:B------:R-:W-:Y:S01]  /*0250*/  PRMT R19, R0, 0x7610, R19 ;  /* 0x0000761000137816 */ /* 0x000fe20000000013 */
[----:B------:R-:W-:Y:S06]  /*0260*/  BRA `(.L_x_291) ;  /* 0x0000000c00c47947 */ /* 0x000fec0003800000 */
.L_x_288:
        /* <DEDUP_REMOVED lines=8> */
[----:B0-----:R-:W-:-:S04]  /*02f0*/  F2FP.BF16.F32.PACK_AB R0, RZ, R0 ;  /* 0x00000000ff00723e */ /* 0x001fc800000010ff */
[----:B------:R-:W-:Y:S01]  /*0300*/  PRMT R19, R0, 0x7610, R19 ;  /* 0x0000761000137816 */ /* 0x000fe20000000013 */
[----:B------:R-:W-:Y:S06]  /*0310*/  BRA `(.L_x_291) ;  /* 0x0000000c00987947 */ /* 0x000fec0003800000 */
.L_x_293:
[----:B------:R-:W2:Y:S02]  /*0320*/  LDG.E R4, desc[UR36][R4.64] ;  /* 0x0000002404047981 */ /* 0x000ea4000c1e1900 */
[----:B--2---:R-:W-:-:S04]  /*0330*/  I2FP.F32.S32 R0, R4 ;  /* 0x0000000400007245 */ /* 0x004fc80000201400 */
[----:B------:R-:W-:-:S04]  /*0340*/  F2FP.BF16.F32.PACK_AB R0, RZ, R0 ;  /* 0x00000000ff00723e */ /* 0x000fc800000010ff */
[----:B------:R-:W-:Y:S01]  /*0350*/  PRMT R19, R0, 0x7610, R19 ;  /* 0x0000761000137816 */ /* 0x000fe20000000013 */
[----:B------:R-:W-:Y:S06]  /*0360*/  BRA `(.L_x_291) ;  /* 0x0000000c00847947 */ /* 0x000fec0003800000 */
.L_x_292:
[----:B------:R-:W2:Y:S02]  /*0370*/  LDG.E.U16 R4, desc[UR36][R4.64] ;  /* 0x0000002404047981 */ /* 0x000ea4000c1e1500 */
[----:B--2---:R-:W0:Y:S02]  /*0380*/  I2F.S16 R0, R4 ;  /* 0x0000000400007306 */ /* 0x004e240000101400 */
[----:B0-----:R-:W-:-:S04]  /*0390*/  F2FP.BF16.F32.PACK_AB R0, RZ, R0 ;  /* 0x00000000ff00723e */ /* 0x001fc800000010ff */
[----:B------:R-:W-:Y:S01]  /*03a0*/  PRMT R19, R0, 0x7610, R19 ;  /* 0x0000761000137816 */ /* 0x000fe20000000013 */
[----:B------:R-:W-:Y:S06]  /*03b0*/  BRA `(.L_x_291) ;  /* 0x0000000c00707947 */ /* 0x000fec0003800000 */
.L_x_287:
        /* <DEDUP_REMOVED lines=9> */
.L_x_295:
[----:B------:R-:W2:Y:S02]  /*0450*/  LDG.E.U16 R0, desc[UR36][R4.64] ;  /* 0x0000002404007981 */ /* 0x000ea4000c1e1500 */
[----:B--2---:R-:W-:-:S05]  /*0460*/  HADD2.F32 R0, -RZ, R0.H0_H0 ;  /* 0x20000000ff007230 */ /* 0x004fca0000004100 */
[----:B------:R-:W-:-:S04]  /*0470*/  F2FP.BF16.F32.PACK_AB R0, RZ, R0 ;  /* 0x00000000ff00723e */ /* 0x000fc800000010ff */
[----:B------:R-:W-:Y:S01]  /*0480*/  PRMT R19, R0, 0x7610, R19 ;  /* 0x0000761000137816 */ /* 0x000fe20000000013 */
[----:B------:R-:W-:Y:S06]  /*0490*/  BRA `(.L_x_291) ;  /* 0x0000000c00387947 */ /* 0x000fec0003800000 */
.L_x_294:
        /* <DEDUP_REMOVED lines=9> */
.L_x_297:
[----:B------:R-:W2:Y:S02]  /*0530*/  LDG.E.U16 R4, desc[UR36][R4.64] ;  /* 0x0000002404047981 */ /* 0x000ea4000c1e1500 */
[----:B--2---:R-:W-:-:S05]  /*0540*/  HADD2.F32 R0, -RZ, R4.H0_H0 ;  /* 0x20000004ff007230 */ /* 0x004fca0000004100 */
[----:B------:R-:W-:-:S04]  /*0550*/  F2FP.BF16.F32.PACK_AB R0, RZ, R0 ;  /* 0x00000000ff00723e */ /* 0x000fc800000010ff */
[----:B------:R-:W-:Y:S01]  /*0560*/  PRMT R19, R0, 0x7610, R19 ;  /* 0x0000761000137816 */ /* 0x000fe20000000013 */
[----:B------:R-:W-:Y:S06]  /*0570*/  BRA `(.L_x_291) ;  /* 0x0000000c00007947 */ /* 0x000fec0003800000 */
.L_x_296:
[----:B------:R-:W2:Y:S01]  /*0580*/  LDG.E.64 R4, desc[UR36][R4.64] ;  /* 0x0000002404047981 */ /* 0x000ea2000c1e1b00 */
[----:B------:R-:W-:Y:S01]  /*0590*/  UMOV UR4, 0xf0000000 ;  /* 0xf000000000047882 */ /* 0x000fe20000000000 */
[----:B------:R-:W-:Y:S01]  /*05a0*/  UMOV UR5, 0x380fffff ;  /* 0x380fffff00057882 */ /* 0x000fe20000000000 */
[----:B--2---:R-:W0:Y:S01]  /*05b0*/  F2F.F32.F64 R0, R4 ;  /* 0x0000000400007310 */ /* 0x004e220000301000 */
[----:B------:R-:W-:-:S14]  /*05c0*/  DSETP.GEU.AND P0, PT, |R4|, UR4, PT ;  /* 0x0000000404007e2a */ /* 0x000fdc000bf0e200 */
[----:B0-----:R-:W-:-:S05]  /*05d0*/  @!P0 FMUL R0, R0, 1.175494350822287508e-38 ;  /* 0x0080000000008820 */ /* 0x001fca0000400000 */
[----:B------:R-:W-:-:S04]  /*05e0*/  F2FP.BF16.F32.PACK_AB R0, RZ, R0 ;  /* 0x00000000ff00723e */ /* 0x000fc800000010ff */
[----:B------:R-:W-:Y:S01]  /*05f0*/  PRMT R19, R0, 0x7610, R19 ;  /* 0x0000761000137816 */ /* 0x000fe20000000013 */
[----:B------:R-:W-:Y:S06]  /*0600*/  BRA `(.L_x_291) ;  /* 0x0000000800dc7947 */ /* 0x000fec0003800000 */
.L_x_286:
        /* <DEDUP_REMOVED lines=11> */
[----:B------:R-:W-:-:S04]  /*06c0*/  F2FP.BF16.F32.PACK_AB R0, RZ, R0 ;  /* 0x00000000ff00723e */ /* 0x000fc800000010ff */
[----:B------:R-:W-:Y:S01]  /*06d0*/  PRMT R19, R0, 0x7610, R19 ;  /* 0x0000761000137816 */ /* 0x000fe20000000013 */
[----:B------:R-:W-:Y:S06]  /*06e0*/  BRA `(.L_x_291) ;  /* 0x0000000800a47947 */ /* 0x000fec0003800000 */
.L_x_300:
        /* <DEDUP_REMOVED lines=9> */
.L_x_299:
[----:B------:R-:W-:-:S09]  /*0780*/  UISETP.NE.AND UP0, UPT, UR4, 0xf, UPT ;  /* 0x0000000f0400788c */ /* 0x000fd2000bf05270 */
[----:B------:R-:W-:Y:S05]  /*0790*/  BRA.U !UP0, `(.L_x_301) ;  /* 0x0000000108a07547 */ /* 0x000fea000b800000 */
[----:B------:R-:W-:-:S09]  /*07a0*/  UISETP.NE.AND UP0, UPT, UR4, 0x17, UPT ;  /* 0x000000170400788c */ /* 0x000fd2000bf05270 */
[----:B------:R-:W-:Y:S05]  /*07b0*/  BRA.U !UP0, `(.L_x_302) ;  /* 0x00000001085c7547 */ /* 0x000fea000b800000 */
[----:B------:R-:W-:-:S09]  /*07c0*/  UISETP.NE.AND UP0, UPT, UR4, 0x18, UPT ;  /* 0x000000180400788c */ /* 0x000fd2000bf05270 */
[----:B------:R-:W-:Y:S05]  /*07d0*/  BRA.U UP0, `(.L_x_290) ;  /* 0x0000000500cc7547 */ /* 0x000fea000b800000 */
[----:B------:R-:W2:Y:S01]  /*07e0*/  LDG.E.U8 R0, desc[UR36][R4.64] ;  /* 0x0000002404007981 */ /* 0x000ea2000c1e1100 */
[----:B------:R-:W-:Y:S02]  /*07f0*/  IMAD.MOV.U32 R7, RZ, RZ, 0x1f ;  /* 0x0000001fff077424 */ /* 0x000fe400078e00ff */
[----:B--2---:R-:W-:-:S05]  /*0800*/  IMAD.SHL.U32 R0, R0, 0x1000000, RZ ;  /* 0x0100000000007824 */ /* 0x004fca00078e00ff */
[C---:B------:R-:W-:Y:S02]  /*0810*/  LOP3.LUT R3, R0.reuse, 0x7f000000, RZ, 0xc0, !PT ;  /* 0x7f00000000037812 */ /* 0x040fe400078ec0ff */
[----:B------:R-:W-:Y:S02]  /*0820*/  LOP3.LUT P0, RZ, R0, 0x7f000000, RZ, 0xc0, !PT ;  /* 0x7f00000000ff7812 */ /* 0x000fe4000780c0ff */
[----:B------:R-:W0:Y:S02]  /*0830*/  FLO.U32 R6, R3 ;  /* 0x0000000300067300 */ /* 0x000e2400000e0000 */
[----:B0-----:R-:W-:-:S05]  /*0840*/  IMAD.MOV R6, RZ, RZ, -R6 ;  /* 0x000000ffff067224 */ /* 0x001fca00078e0a06 */
[----:B------:R-:W-:-:S05]  /*0850*/  VIADDMNMX.U32 R6, R6, R7, 0x4, !PT ;  /* 0x0000000406067446 */ /* 0x000fca0007800007 */
[----:B------:R-:W-:-:S04]  /*0860*/  VIADD R6, R6, 0xfffffffc ;  /* 0xfffffffc06067836 */ /* 0x000fc80000000000 */
[----:B------:R-:W-:Y:S01]  /*0870*/  IMAD.SHL.U32 R8, R6, 0x800000, RZ ;  /* 0x0080000006087824 */ /* 0x000fe200078e00ff */
[C---:B------:R-:W-:Y:S01]  /*0880*/  SHF.L.U32 R7, R3.reuse, R6, RZ ;  /* 0x0000000603077219 */ /* 0x040fe200000006ff */
        /* <DEDUP_REMOVED lines=10> */
.L_x_302:
[----:B------:R-:W2:Y:S02]  /*0930*/  LDG.E.U8 R4, desc[UR36][R4.64] ;  /* 0x0000002404047981 */ /* 0x000ea4000c1e1100 */
[C---:B--2---:R-:W-:Y:S02]  /*0940*/  IMAD.SHL.U32 R3, R4.reuse, 0x2000000, RZ ;  /* 0x0200000004037824 */ /* 0x044fe400078e00ff */
[----:B------:R-:W-:-:S03]  /*0950*/  IMAD.SHL.U32 R6, R4, 0x100, RZ ;  /* 0x0000010004067824 */ /* 0x000fc600078e00ff */
[----:B------:R-:W-:-:S13]  /*0960*/  ISETP.GT.U32.AND P0, PT, R3, 0x7ffffff, PT ;  /* 0x07ffffff0300780c */ /* 0x000fda0003f04070 */
[----:B------:R-:W-:Y:S02]  /*0970*/  @!P0 LOP3.LUT R0, R6, 0x7f00, RZ, 0xc0, !PT ;  /* 0x00007f0006008812 */ /* 0x000fe400078ec0ff */
[----:B------:R-:W-:Y:S02]  /*0980*/  @P0 LEA.HI R3, R3, 0x70000000, RZ, 0x1c ;  /* 0x7000000003030811 */ /* 0x000fe400078fe0ff */
[----:B------:R-:W-:Y:S02]  /*0990*/  @!P0 LOP3.LUT R0, R0, 0x3f000000, RZ, 0xfc, !PT ;  /* 0x3f00000000008812 */ /* 0x000fe400078efcff */
[----:B------:R-:W-:-:S03]  /*09a0*/  PRMT R6, R6, 0x9910, RZ ;  /* 0x0000991006067816 */ /* 0x000fc600000000ff */
[----:B------:R-:W-:Y:S01]  /*09b0*/  @!P0 FADD.FTZ R0, R0, -0.5 ;  /* 0xbf00000000008421 */ /* 0x000fe20000010000 */
[----:B------:R-:W-:Y:S01]  /*09c0*/  @P0 FMUL.FTZ R0, R3, 1.9259299443872358531e-34 ;  /* 0x0780000003000820 */ /* 0x000fe20000410000 */
[----:B------:R-:W-:-:S05]  /*09d0*/  IMAD.MOV.U32 R3, RZ, RZ, R6 ;  /* 0x000000ffff037224 */ /* 0x000fca00078e0006 */
[----:B------:R-:W-:-:S04]  /*09e0*/  LOP3.LUT R0, R0, 0x80000000, R3, 0xf8, !PT ;  /* 0x8000000000007812 */ /* 0x000fc800078ef803 */
[----:B------:R-:W-:-:S04]  /*09f0*/  F2FP.BF16.F32.PACK_AB R0, RZ, R0 ;  /* 0x00000000ff00723e */ /* 0x000fc800000010ff */
[----:B------:R-:W-:Y:S01]  /*0a00*/  PRMT R19, R0, 0x7610, R19 ;  /* 0x0000761000137816 */ /* 0x000fe20000000013 */
[----:B------:R-:W-:Y:S06]  /*0a10*/  BRA `(.L_x_291) ;  /* 0x0000000400d87947 */ /* 0x000fec0003800000 */
.L_x_301:
[----:B------:R0:W5:Y:S01]  /*0a20*/  LDG.E.U16 R19, desc[UR36][R4.64] ;  /* 0x0000002404137981 */ /* 0x000162000c1e1500 */
[----:B------:R-:W-:Y:S05]  /*0a30*/  BRA `(.L_x_291) ;  /* 0x0000000400d07947 */ /* 0x000fea0003800000 */
.L_x_298:
        /* <DEDUP_REMOVED lines=10> */
[----:B------:R-:W-:-:S04]  /*0ae0*/  F2FP.BF16.F32.PACK_AB R0, RZ, R0 ;  /* 0x00000000ff00723e */ /* 0x000fc800000010ff */
[----:B------:R-:W-:Y:S01]  /*0af0*/  PRMT R19, R0, 0x7610, R19 ;  /* 0x0000761000137816 */ /* 0x000fe20000000013 */
[----:B------:R-:W-:Y:S06]  /*0b00*/  BRA `(.L_x_291) ;  /* 0x00000004009c7947 */ /* 0x000fec0003800000 */
.L_x_305:
        /* <DEDUP_REMOVED lines=21> */
.L_x_309:
[----:B------:R-:W-:Y:S05]  /*0c60*/  BSYNC.RECONVERGENT B1 ;  /* 0x0000000000017941 */ /* 0x000fea0003800200 */
.L_x_308:
[----:B------:R-:W-:Y:S01]  /*0c70*/  IMAD.SHL.U32 R0, R0, 0x100000, RZ ;  /* 0x0010000000007824 */ /* 0x000fe200078e00ff */
[----:B------:R-:W-:-:S04]  /*0c80*/  LEA R3, R3, 0x3b800000, 0x17 ;  /* 0x3b80000003037811 */ /* 0x000fc800078eb8ff */
[----:B------:R-:W-:-:S07]  /*0c90*/  LOP3.LUT R0, R3, R0, R7, 0xfe, !PT ;  /* 0x0000000003007212 */ /* 0x000fce00078efe07 */
.L_x_307:
[----:B------:R-:W-:Y:S05]  /*0ca0*/  BSYNC.RECONVERGENT B0 ;  /* 0x0000000000007941 */ /* 0x000fea0003800200 */
.L_x_306:
[----:B------:R-:W-:-:S04]  /*0cb0*/  F2FP.BF16.F32.PACK_AB R0, RZ, R0 ;  /* 0x00000000ff00723e */ /* 0x000fc800000010ff */
[----:B------:R-:W-:Y:S01]  /*0cc0*/  PRMT R19, R0, 0x7610, R19 ;  /* 0x0000761000137816 */ /* 0x000fe20000000013 */
[----:B------:R-:W-:Y:S06]  /*0cd0*/  BRA `(.L_x_291) ;  /* 0x0000000400287947 */ /* 0x000fec0003800000 */
.L_x_304:
        /* <DEDUP_REMOVED lines=21> */
.L_x_313:
[----:B------:R-:W-:Y:S05]  /*0e30*/  BSYNC.RECONVERGENT B1 ;  /* 0x0000000000017941 */ /* 0x000fea0003800200 */
.L_x_312:
[----:B------:R-:W-:Y:S01]  /*0e40*/  IMAD.SHL.U32 R0, R0, 0x200000, RZ ;  /* 0x0020000000007824 */ /* 0x000fe200078e00ff */
[----:B------:R-:W-:-:S04]  /*0e50*/  LEA R3, R3, 0x37800000, 0x17 ;  /* 0x3780000003037811 */ /* 0x000fc800078eb8ff */
[----:B------:R-:W-:-:S07]  /*0e60*/  LOP3.LUT R0, R3, R0, R7, 0xfe, !PT ;  /* 0x0000000003007212 */ /* 0x000fce00078efe07 */
.L_x_311:
[----:B------:R-:W-:Y:S05]  /*0e70*/  BSYNC.RECONVERGENT B0 ;  /* 0x0000000000007941 */ /* 0x000fea0003800200 */
.L_x_310:
[----:B------:R-:W-:-:S04]  /*0e80*/  F2FP.BF16.F32.PACK_AB R0, RZ, R0 ;  /* 0x00000000ff00723e */ /* 0x000fc800000010ff */
[----:B------:R-:W-:Y:S01]  /*0e90*/  PRMT R19, R0, 0x7610, R19 ;  /* 0x0000761000137816 */ /* 0x000fe20000000013 */
[----:B------:R-:W-:Y:S06]  /*0ea0*/  BRA `(.L_x_291) ;  /* 0x0000000000b47947 */ /* 0x000fec0003800000 */
.L_x_303:
[----:B------:R-:W-:-:S09]  /*0eb0*/  UISETP.NE.AND UP0, UPT, UR4, 0x1c, UPT ;  /* 0x0000001c0400788c */ /* 0x000fd2000bf05270 */
[----:B------:R-:W-:Y:S05]  /*0ec0*/  BRA.U !UP0, `(.L_x_314) ;  /* 0x00000001089c7547 */ /* 0x000fea000b800000 */
[----:B------:R-:W-:-:S09]  /*0ed0*/  UISETP.NE.AND UP0, UPT, UR4, 0x1d, UPT ;  /* 0x0000001d0400788c */ /* 0x000fd2000bf05270 */
[----:B------:R-:W-:Y:S05]  /*0ee0*/  BRA.U !UP0, `(.L_x_315) ;  /* 0x0000000108807547 */ /* 0x000fea000b800000 */
[----:B------:R-:W-:-:S09]  /*0ef0*/  UISETP.NE.AND UP0, UPT, UR4, 0x2c, UPT ;  /* 0x0000002c0400788c */ /* 0x000fd2000bf05270 */
[----:B------:R-:W-:Y:S05]  /*0f00*/  BRA.U !UP0, `(.L_x_316) ;  /* 0x0000000108487547 */ /* 0x000fea000b800000 */
.L_x_290:
[----:B------:R-:W-:Y:S01]  /*0f10*/  MOV R14, 0x0 ;  /* 0x00000000000e7802 */ /* 0x000fe20000000f00 */
[----:B------:R-:W0:Y:S01]  /*0f20*/  LDCU.64 UR4, c[0x4][0x128] ;  /* 0x01002500ff0477ac */ /* 0x000e220008000a00 */
[----:B------:R-:W-:Y:S02]  /*0f30*/  IMAD.MOV.U32 R8, RZ, RZ, 0x4e ;  /* 0x0000004eff087424 */ /* 0x000fe400078e00ff */
[----:B------:R-:W-:Y:S01]  /*0f40*/  IMAD.MOV.U32 R12, RZ, RZ, 0x1 ;  /* 0x00000001ff0c7424 */ /* 0x000fe200078e00ff */
[----:B------:R-:W1:Y:S01]  /*0f50*/  LDCU.64 UR6, c[0x4][0x130] ;  /* 0x01002600ff0677ac */ /* 0x000e620008000a00 */
[----:B------:R-:W2:Y:S01]  /*0f60*/  LDC.64 R14, c[0x4][R14] ;  /* 0x010000000e0e7b82 */ /* 0x000ea20000000a00 */
[----:B------:R-:W-:Y:S01]  /*0f70*/  IMAD.MOV.U32 R13, RZ, RZ, RZ ;  /* 0x000000ffff0d7224 */ /* 0x000fe200078e00ff */
[----:B------:R-:W3:Y:S01]  /*0f80*/  LDCU.64 UR8, c[0x4][0x38] ;  /* 0x01000700ff0877ac */ /* 0x000ee20008000a00 */
[----:B0-----:R-:W-:Y:S02]  /*0f90*/  IMAD.U32 R4, RZ, RZ, UR4 ;  /* 0x00000004ff047e24 */ /* 0x001fe4000f8e00ff */
[----:B------:R-:W-:-:S02]  /*0fa0*/  IMAD.U32 R5, RZ, RZ, UR5 ;  /* 0x00000005ff057e24 */ /* 0x000fc4000f8e00ff */
[----:B-1----:R-:W-:Y:S02]  /*0fb0*/  IMAD.U32 R6, RZ, RZ, UR6 ;  /* 0x00000006ff067e24 */ /* 0x002fe4000f8e00ff */
[----:B------:R-:W-:Y:S02]  /*0fc0*/  IMAD.U32 R7, RZ, RZ, UR7 ;  /* 0x00000007ff077e24 */ /* 0x000fe4000f8e00ff */
[----:B---3--:R-:W-:Y:S02]  /*0fd0*/  IMAD.U32 R10, RZ, RZ, UR8 ;  /* 0x00000008ff0a7e24 */ /* 0x008fe4000f8e00ff */
[----:B------:R-:W-:-:S07]  /*0fe0*/  IMAD.U32 R11, RZ, RZ, UR9 ;  /* 0x00000009ff0b7e24 */ /* 0x000fce000f8e00ff */
[----:B------:R-:W-:-:S07]  /*0ff0*/  LEPC R20, `(.L_x_317) ;  /* 0x000000001014794e */ /* 0x000fce0000000000 */
[----:B--2---:R-:W-:Y:S05]  /*1000*/  CALL.ABS.NOINC R14 ;  /* 0x000000000e007343 */ /* 0x004fea0003c00000 */
.L_x_317:
[----:B------:R-:W-:Y:S01]  /*1010*/  PRMT R19, RZ, 0x7610, R19 ;  /* 0x00007610ff137816 */ /* 0x000fe20000000013 */
[----:B------:R-:W-:Y:S06]  /*1020*/  BRA `(.L_x_291) ;  /* 0x0000000000547947 */ /* 0x000fec0003800000 */
.L_x_316:
[----:B------:R-:W2:Y:S01]  /*1030*/  LDG.E.U8 R4, desc[UR36][R4.64] ;  /* 0x0000002404047981 */ /* 0x000ea2000c1e1100 */
[----:B------:R-:W-:Y:S01]  /*1040*/  BSSY.RECONVERGENT B0, `(.L_x_318) ;  /* 0x0000007000007945 */ /* 0x000fe20003800200 */
[----:B------:R-:W-:Y:S01]  /*1050*/  IMAD.MOV.U32 R0, RZ, RZ, 0x400000 ;  /* 0x00400000ff007424 */ /* 0x000fe200078e00ff */
[----:B--2---:R-:W-:-:S13]  /*1060*/  ISETP.NE.AND P0, PT, R4, RZ, PT ;  /* 0x000000ff0400720c */ /* 0x004fda0003f05270 */
[----:B------:R-:W-:Y:S05]  /*1070*/  @!P0 BRA `(.L_x_319) ;  /* 0x00000000000c8947 */ /* 0x000fea0003800000 */
[----:B------:R-:W-:-:S13]  /*1080*/  ISETP.NE.AND P0, PT, R4, 0xff, PT ;  /* 0x000000ff0400780c */ /* 0x000fda0003f05270 */
[----:B------:R-:W-:Y:S02]  /*1090*/  @!P0 IMAD.MOV.U32 R0, RZ, RZ, 0x7f800001 ;  /* 0x7f800001ff008424 */ /* 0x000fe400078e00ff */
[----:B------:R-:W-:-:S07]  /*10a0*/  @P0 IMAD.SHL.U32 R0, R4, 0x800000, RZ ;  /* 0x0080000004000824 */ /* 0x000fce00078e00ff */
.L_x_319:
[----:B------:R-:W-:Y:S05]  /*10b0*/  BSYNC.RECONVERGENT B0 ;  /* 0x0000000000007941 */ /* 0x000fea0003800200 */
.L_x_318:
[----:B------:R-:W-:-:S04]  /*10c0*/  F2FP.BF16.F32.PACK_AB R0, RZ, R0 ;  /* 0x00000000ff00723e */ /* 0x000fc800000010ff */
[----:B------:R-:W-:Y:S01]  /*10d0*/  PRMT R19, R0, 0x7610, R19 ;  /* 0x0000761000137816 */ /* 0x000fe20000000013 */
[----:B------:R-:W-:Y:S06]  /*10e0*/  BRA `(.L_x_291) ;  /* 0x0000000000247947 */ /* 0x000fec0003800000 */
.L_x_315:
[----:B------:R-:W2:Y:S02]  /*10f0*/  LDG.E.64 R4, desc[UR36][R4.64] ;  /* 0x0000002404047981 */ /* 0x000ea4000c1e1b00 */
[----:B--2---:R-:W0:Y:S02]  /*1100*/  I2F.U64 R0, R4 ;  /* 0x0000000400007312 */ /* 0x004e240000301000 */
[----:B0-----:R-:W-:-:S04]  /*1110*/  F2FP.BF16.F32.PACK_AB R0, RZ, R0 ;  /* 0x00000000ff00723e */ /* 0x001fc800000010ff */
[----:B------:R-:W-:Y:S01]  /*1120*/  PRMT R19, R0, 0x7610, R19 ;  /* 0x0000761000137816 */ /* 0x000fe20000000013 */
[----:B------:R-:W-:Y:S06]  /*1130*/  BRA `(.L_x_291) ;  /* 0x0000000000107947 */ /* 0x000fec0003800000 */
.L_x_314:
[----:B------:R-:W2:Y:S02]  /*1140*/  LDG.E R4, desc[UR36][R4.64] ;  /* 0x0000002404047981 */ /* 0x000ea4000c1e1900 */
[----:B--2---:R-:W-:-:S04]  /*1150*/  I2FP.F32.U32 R0, R4 ;  /* 0x0000000400007245 */ /* 0x004fc80000201000 */
[----:B------:R-:W-:-:S04]  /*1160*/  F2FP.BF16.F32.PACK_AB R0, RZ, R0 ;  /* 0x00000000ff00723e */ /* 0x000fc800000010ff */
[----:B------:R-:W-:-:S07]  /*1170*/  PRMT R19, R0, 0x7610, R19 ;  /* 0x0000761000137816 */ /* 0x000fce0000000013 */
.L_x_291:
[----:B------:R-:W-:-:S07]  /*1180*/  VIADD R17, R25, 0x80 ;  /* 0x0000008019117836 */ /* 0x000fce0000000000 */
.L_x_285:
[----:B------:R-:W-:Y:S05]  /*1190*/  BSYNC.RECONVERGENT B6 ;  /* 0x0000000000067941 */ /* 0x000fea0003800200 */
.L_x_284:
[----:B------:R-:W-:Y:S01]  /*11a0*/  ISETP.GE.AND P0, PT, R17, R16, PT ;  /* 0x000000101100720c */ /* 0x000fe20003f06270 */
[----:B------:R-:W-:Y:S01]  /*11b0*/  BSSY.RECONVERGENT B6, `(.L_x_320) ;  /* 0x0000110000067945 */ /* 0x000fe20003800200 */
[----:B------:R-:W-:-:S11]  /*11c0*/  PRMT R18, RZ, 0x7610, R18 ;  /* 0x00007610ff127816 */ /* 0x000fd60000000012 */
[----:B------:R-:W-:Y:S05]  /*11d0*/  @P0 BRA `(.L_x_321) ;  /* 0x0000001000340947 */ /* 0x000fea0003800000 */
[----:B0-----:R-:W0:Y:S01]  /*11e0*/  LDC.64 R4, c[0x0][0x390] ;  /* 0x0000e400ff047b82 */ /* 0x001e220000000a00 */
        /* <DEDUP_REMOVED lines=21> */
.L_x_325:
[----:B------:R-:W2:Y:S02]  /*1340*/  LDG.E.U8 R4, desc[UR36][R4.64] ;  /* 0x0000002404047981 */ /* 0x000ea4000c1e1100 */
[----:B--2---:R-:W-:-:S04]  /*1350*/  I2FP.F32.U32 R0, R4 ;  /* 0x0000000400007245 */ /* 0x004fc80000201000 */
[----:B------:R-:W-:-:S04]  /*1360*/  F2FP.BF16.F32.PACK_AB R0, RZ, R0 ;  /* 0x00000000ff00723e */ /* 0x000fc800000010ff */
[----:B------:R-:W-:Y:S01]  /*1370*/  PRMT R18, R0, 0x7610, R18 ;  /* 0x0000761000127816 */ /* 0x000fe20000000012 */
[----:B------:R-:W-:Y:S06]  /*1380*/  BRA `(.L_x_327) ;  /* 0x0000000c00c47947 */ /* 0x000fec0003800000 */
.L_x_324:
        /* <DEDUP_REMOVED lines=11> */
.L_x_329:
[----:B------:R-:W2:Y:S02]  /*1440*/  LDG.E R4, desc[UR36][R4.64] ;  /* 0x0000002404047981 */ /* 0x000ea4000c1e1900 */
[----:B--2---:R-:W-:-:S04]  /*1450*/  I2FP.F32.S32 R0, R4 ;  /* 0x0000000400007245 */ /* 0x004fc80000201400 */
[----:B------:R-:W-:-:S04]  /*1460*/  F2FP.BF16.F32.PACK_AB R0, RZ, R0 ;  /* 0x00000000ff00723e */ /* 0x000fc800000010ff */
[----:B------:R-:W-:Y:S01]  /*1470*/  PRMT R18, R0, 0x7610, R18 ;  /* 0x0000761000127816 */ /* 0x000fe20000000012 */
[----:B------:R-:W-:Y:S06]  /*1480*/  BRA `(.L_x_327) ;  /* 0x0000000c00847947 */ /* 0x000fec0003800000 */
.L_x_328:
[----:B------:R-:W2:Y:S02]  /*1490*/  LDG.E.U16 R4, desc[UR36][R4.64] ;  /* 0x0000002404047981 */ /* 0x000ea4000c1e1500 */
[----:B--2---:R-:W0:Y:S02]  /*14a0*/  I2F.S16 R0, R4 ;  /* 0x0000000400007306 */ /* 0x004e240000101400 */
[----:B0-----:R-:W-:-:S04]  /*14b0*/  F2FP.BF16.F32.PACK_AB R0, RZ, R0 ;  /* 0x00000000ff00723e */ /* 0x001fc800000010ff */
[----:B------:R-:W-:Y:S01]  /*14c0*/  PRMT R18, R0, 0x7610, R18 ;  /* 0x0000761000127816 */ /* 0x000fe20000000012 */
[----:B------:R-:W-:Y:S06]  /*14d0*/  BRA `(.L_x_327) ;  /* 0x0000000c00707947 */ /* 0x000fec0003800000 */
.L_x_323:
        /* <DEDUP_REMOVED lines=9> */
.L_x_331:
[----:B------:R-:W2:Y:S02]  /*1570*/  LDG.E.U16 R0, desc[UR36][R4.64] ;  /* 0x0000002404007981 */ /* 0x000ea4000c1e1500 */
[----:B--2---:R-:W-:-:S05]  /*1580*/  HADD2.F32 R0, -RZ, R0.H0_H0 ;  /* 0x20000000ff007230 */ /* 0x004fca0000004100 */
[----:B------:R-:W-:-:S04]  /*1590*/  F2FP.BF16.F32.PACK_AB R0, RZ, R0 ;  /* 0x00000000ff00723e */ /* 0x000fc800000010ff */
[----:B------:R-:W-:Y:S01]  /*15a0*/  PRMT R18, R0, 0x7610, R18 ;  /* 0x0000761000127816 */ /* 0x000fe20000000012 */
[----:B------:R-:W-:Y:S06]  /*15b0*/  BRA `(.L_x_327) ;  /* 0x0000000c00387947 */ /* 0x000fec0003800000 */
.L_x_330:
        /* <DEDUP_REMOVED lines=9> */
.L_x_333:
[----:B------:R-:W2:Y:S02]  /*1650*/  LDG.E.U16 R4, desc[UR36][R4.64] ;  /* 0x0000002404047981 */ /* 0x000ea4000c1e1500 */
[----:B--2---:R-:W-:-:S05]  /*1660*/  HADD2.F32 R0, -RZ, R4.H0_H0 ;  /* 0x20000004ff007230 */ /* 0x004fca0000004100 */
[----:B------:R-:W-:-:S04]  /*1670*/  F2FP.BF16.F32.PACK_AB R0, RZ, R0 ;  /* 0x00000000ff00723e */ /* 0x000fc800000010ff */
[----:B------:R-:W-:Y:S01]  /*1680*/  PRMT R18, R0, 0x7610, R18 ;  /* 0x0000761000127816 */ /* 0x000fe20000000012 */
[----:B------:R-:W-:Y:S06]  /*1690*/  BRA `(.L_x_327) ;  /* 0x0000000c00007947 */ /* 0x000fec0003800000 */
.L_x_332:
        /* <DEDUP_REMOVED lines=9> */
.L_x_322:
        /* <DEDUP_REMOVED lines=14> */
.L_x_336:
        /* <DEDUP_REMOVED lines=9> */
.L_x_335:
        /* <DEDUP_REMOVED lines=27> */
.L_x_338:
[----:B------:R-:W2:Y:S02]  /*1a50*/  LDG.E.U8 R4, desc[UR36][R4.64] ;  /* 0x0000002404047981 */ /* 0x000ea4000c1e1100 */
[C---:B--2---:R-:W-:Y:S02]  /*1a60*/  IMAD.SHL.U32 R0, R4.reuse, 0x2000000, RZ ;  /* 0x0200000004007824 */ /* 0x044fe400078e00ff */
[----:B------:R-:W-:-:S03]  /*1a70*/  IMAD.SHL.U32 R6, R4, 0x100, RZ ;  /* 0x0000010004067824 */ /* 0x000fc600078e00ff */
[----:B------:R-:W-:-:S13]  /*1a80*/  ISETP.GE.U32.AND P0, PT, R0, 0x8000000, PT ;  /* 0x080000000000780c */ /* 0x000fda0003f06070 */
[----:B------:R-:W-:Y:S02]  /*1a90*/  @!P0 LOP3.LUT R3, R6, 0x7f00, RZ, 0xc0, !PT ;  /* 0x00007f0006038812 */ /* 0x000fe400078ec0ff */
[----:B------:R-:W-:Y:S02]  /*1aa0*/  @P0 LEA.HI R0, R0, 0x70000000, RZ, 0x1c ;  /* 0x7000000000000811 */ /* 0x000fe400078fe0ff */
[----:B------:R-:W-:Y:S02]  /*1ab0*/  @!P0 LOP3.LUT R3, R3, 0x3f000000, RZ, 0xfc, !PT ;  /* 0x3f00000003038812 */ /* 0x000fe400078efcff */
[----:B------:R-:W-:Y:S01]  /*1ac0*/  PRMT R6, R6, 0x9910, RZ ;  /* 0x0000991006067816 */ /* 0x000fe200000000ff */
[----:B------:R-:W-:Y:S02]  /*1ad0*/  @P0 FMUL.FTZ R0, R0, 1.9259299443872358531e-34 ;  /* 0x0780000000000820 */ /* 0x000fe40000410000 */
[----:B------:R-:W-:Y:S02]  /*1ae0*/  @!P0 FADD.FTZ R0, R3, -0.5 ;  /* 0xbf00000003008421 */ /* 0x000fe40000010000 */
[----:B------:R-:W-:-:S05]  /*1af0*/  IMAD.MOV.U32 R3, RZ, RZ, R6 ;  /* 0x000000ffff037224 */ /* 0x000fca00078e0006 */
[----:B------:R-:W-:-:S04]  /*1b00*/  LOP3.LUT R0, R0, 0x80000000, R3, 0xf8, !PT ;  /* 0x8000000000007812 */ /* 0x000fc800078ef803 */
[----:B------:R-:W-:-:S04]  /*1b10*/  F2FP.BF16.F32.PACK_AB R0, RZ, R0 ;  /* 0x00000000ff00723e */ /* 0x000fc800000010ff */
[----:B------:R-:W-:Y:S01]  /*1b20*/  PRMT R18, R0, 0x7610, R18 ;  /* 0x0000761000127816 */ /* 0x000fe20000000012 */
[----:B------:R-:W-:Y:S06]  /*1b30*/  BRA `(.L_x_327) ;  /* 0x0000000400d87947 */ /* 0x000fec0003800000 */
.L_x_337:
[----:B------:R0:W5:Y:S01]  /*1b40*/  LDG.E.U16 R18, desc[UR36][R4.64] ;  /* 0x0000002404127981 */ /* 0x000162000c1e1500 */
[----:B------:R-:W-:Y:S05]  /*1b50*/  BRA `(.L_x_327) ;  /* 0x0000000400d07947 */ /* 0x000fea0003800000 */
.L_x_334:
        /* <DEDUP_REMOVED lines=13> */
.L_x_341:
        /* <DEDUP_REMOVED lines=21> */
.L_x_345:
[----:B------:R-:W-:Y:S05]  /*1d80*/  BSYNC.RECONVERGENT B1 ;  /* 0x0000000000017941 */ /* 0x000fea0003800200 */
.L_x_344:
[----:B------:R-:W-:Y:S01]  /*1d90*/  IMAD.SHL.U32 R0, R0, 0x100000, RZ ;  /* 0x0010000000007824 */ /* 0x000fe200078e00ff */
[----:B------:R-:W-:-:S04]  /*1da0*/  LEA R3, R3, 0x3b800000, 0x17 ;  /* 0x3b80000003037811 */ /* 0x000fc800078eb8ff */
[----:B------:R-:W-:-:S07]  /*1db0*/  LOP3.LUT R0, R3, R0, R7, 0xfe, !PT ;  /* 0x0000000003007212 */ /* 0x000fce00078efe07 */
.L_x_343:
[----:B------:R-:W-:Y:S05]  /*1dc0*/  BSYNC.RECONVERGENT B0 ;  /* 0x0000000000007941 */ /* 0x000fea0003800200 */
.L_x_342:
[----:B------:R-:W-:-:S04]  /*1dd0*/  F2FP.BF16.F32.PACK_AB R0, RZ, R0 ;  /* 0x00000000ff00723e */ /* 0x000fc800000010ff */
[----:B------:R-:W-:Y:S01]  /*1de0*/  PRMT R18, R0, 0x7610, R18 ;  /* 0x0000761000127816 */ /* 0x000fe20000000012 */
[----:B------:R-:W-:Y:S06]  /*1df0*/  BRA `(.L_x_327) ;  /* 0x0000000400287947 */ /* 0x000fec0003800000 */
.L_x_340:
        /* <DEDUP_REMOVED lines=21> */
.L_x_349:
[----:B------:R-:W-:Y:S05]  /*1f50*/  BSYNC.RECONVERGENT B1 ;  /* 0x0000000000017941 */ /* 0x000fea0003800200 */
.L_x_348:
[----:B------:R-:W-:Y:S01]  /*1f60*/  IMAD.SHL.U32 R0, R0, 0x200000, RZ ;  /* 0x0020000000007824 */ /* 0x000fe200078e00ff */
[----:B------:R-:W-:-:S04]  /*1f70*/  LEA R3, R3, 0x37800000, 0x17 ;  /* 0x3780000003037811 */ /* 0x000fc800078eb8ff */
[----:B------:R-:W-:-:S07]  /*1f80*/  LOP3.LUT R0, R3, R0, R7, 0xfe, !PT ;  /* 0x0000000003007212 */ /* 0x000fce00078efe07 */
.L_x_347:
[----:B------:R-:W-:Y:S05]  /*1f90*/  BSYNC.RECONVERGENT B0 ;  /* 0x0000000000007941 */ /* 0x000fea0003800200 */
.L_x_346:
[----:B------:R-:W-:-:S04]  /*1fa0*/  F2FP.BF16.F32.PACK_AB R0, RZ, R0 ;  /* 0x00000000ff00723e */ /* 0x000fc800000010ff */
[----:B------:R-:W-:Y:S01]  /*1fb0*/  PRMT R18, R0, 0x7610, R18 ;  /* 0x0000761000127816 */ /* 0x000fe20000000012 */
[----:B------:R-:W-:Y:S06]  /*1fc0*/  BRA `(.L_x_327) ;  /* 0x0000000000b47947 */ /* 0x000fec0003800000 */
.L_x_339:
        /* <DEDUP_REMOVED lines=14> */
.L_x_353:
[----:B------:R-:W-:Y:S05]  /*20b0*/  BSYNC.RECONVERGENT B0 ;  /* 0x0000000000007941 */ /* 0x000fea0003800200 */
.L_x_352:
[----:B------:R-:W-:-:S04]  /*20c0*/  F2FP.BF16.F32.PACK_AB R0, RZ, R0 ;  /* 0x00000000ff00723e */ /* 0x000fc800000010ff */
[----:B------:R-:W-:Y:S01]  /*20d0*/  PRMT R18, R0, 0x7610, R18 ;  /* 0x0000761000127816 */ /* 0x000fe20000000012 */
[----:B------:R-:W-:Y:S06]  /*20e0*/  BRA `(.L_x_327) ;  /* 0x00000000006c7947 */ /* 0x000fec0003800000 */
.L_x_326:
        /* <DEDUP_REMOVED lines=15> */
[----:B--2--5:R-:W-:Y:S05]  /*21e0*/  CALL.ABS.NOINC R14 ;  /* 0x000000000e007343 */ /* 0x024fea0003c00000 */
.L_x_354:
[----:B------:R-:W-:Y:S01]  /*21f0*/  PRMT R18, RZ, 0x7610, R18 ;  /* 0x00007610ff127816 */ /* 0x000fe20000000012 */
[----:B------:R-:W-:Y:S06]  /*2200*/  BRA `(.L_x_327) ;  /* 0x0000000000247947 */ /* 0x000fec0003800000 */
.L_x_351:
[----:B------:R-:W2:Y:S02]  /*2210*/  LDG.E.64 R4, desc[UR36][R4.64] ;  /* 0x0000002404047981 */ /* 0x000ea4000c1e1b00 */
[----:B--2---:R-:W0:Y:S02]  /*2220*/  I2F.U64 R0, R4 ;  /* 0x0000000400007312 */ /* 0x004e240000301000 */
[----:B0-----:R-:W-:-:S04]  /*2230*/  F2FP.BF16.F32.PACK_AB R0, RZ, R0 ;  /* 0x00000000ff00723e */ /* 0x001fc800000010ff */
[----:B------:R-:W-:Y:S01]  /*2240*/  PRMT R18, R0, 0x7610, R18 ;  /* 0x0000761000127816 */ /* 0x000fe20000000012 */
[----:B------:R-:W-:Y:S06]  /*2250*/  BRA `(.L_x_327) ;  /* 0x0000000000107947 */ /* 0x000fec0003800000 */
.L_x_350:
[----:B------:R-:W2:Y:S02]  /*2260*/  LDG.E R4, desc[UR36][R4.64] ;  /* 0x0000002404047981 */ /* 0x000ea4000c1e1900 */
[----:B--2---:R-:W-:-:S04]  /*2270*/  I2FP.F32.U32 R0, R4 ;  /* 0x0000000400007245 */ /* 0x004fc80000201000 */
[----:B------:R-:W-:-:S04]  /*2280*/  F2FP.BF16.F32.PACK_AB R0, RZ, R0 ;  /* 0x00000000ff00723e */ /* 0x000fc800000010ff */
[----:B------:R-:W-:-:S07]  /*2290*/  PRMT R18, R0, 0x7610, R18 ;  /* 0x0000761000127816 */ /* 0x000fce0000000012 */
.L_x_327:
[----:B------:R-:W-:-:S07]  /*22a0*/  VIADD R17, R17, 0x80 ;  /* 0x0000008011117836 */ /* 0x000fce0000000000 */
.L_x_321:
[----:B------:R-:W-:Y:S05]  /*22b0*/  BSYNC.RECONVERGENT B6 ;  /* 0x0000000000067941 */ /* 0x000fea0003800200 */
.L_x_320:
        /* <DEDUP_REMOVED lines=26> */
.L_x_360:
[----:B------:R-:W2:Y:S02]  /*2460*/  LDG.E.U8 R4, desc[UR36][R4.64] ;  /* 0x0000002404047981 */ /* 0x000ea4000c1e1100 */
[----:B--2---:R-:W-:-:S04]  /*2470*/  I2FP.F32.U32 R0, R4 ;  /* 0x0000000400007245 */ /* 0x004fc80000201000 */
[----:B------:R-:W-:-:S04]  /*2480*/  F2FP.BF16.F32.PACK_AB R0, RZ, R0 ;  /* 0x00000000ff00723e */ /* 0x000fc800000010ff */
[----:B------:R-:W-:Y:S01]  /*2490*/  PRMT R24, R0, 0x7610, R24 ;  /* 0x0000761000187816 */ /* 0x000fe20000000018 */
[----:B------:R-:W-:Y:S06]  /*24a0*/  BRA `(.L_x_362) ;  /* 0x0000000c00c47947 */ /* 0x000fec0003800000 */
.L_x_359:
        /* <DEDUP_REMOVED lines=11> */
.L_x_364:
[----:B------:R-:W2:Y:S02]  /*2560*/  LDG.E R4, desc[UR36][R4.64] ;  /* 0x0000002404047981 */ /* 0x000ea4000c1e1900 */
[----:B--2---:R-:W-:-:S04]  /*2570*/  I2FP.F32.S32 R0, R4 ;  /* 0x0000000400007245 */ /* 0x004fc80000201400 */
[----:B------:R-:W-:-:S04]  /*2580*/  F2FP.BF16.F32.PACK_AB R0, RZ, R0 ;  /* 0x00000000ff00723e */ /* 0x000fc800000010ff */
[----:B------:R-:W-:Y:S01]  /*2590*/  PRMT R24, R0, 0x7610, R24 ;  /* 0x0000761000187816 */ /* 0x000fe20000000018 */
[----:B------:R-:W-:Y:S06]  /*25a0*/  BRA `(.L_x_362) ;  /* 0x0000000c00847947 */ /* 0x000fec0003800000 */
.L_x_363:
[----:B------:R-:W2:Y:S02]  /*25b0*/  LDG.E.U16 R4, desc[UR36][R4.64] ;  /* 0x0000002404047981 */ /* 0x000ea4000c1e1500 */
[----:B--2---:R-:W0:Y:S02]  /*25c0*/  I2F.S16 R0, R4 ;  /* 0x0000000400007306 */ /* 0x004e240000101400 */
[----:B0-----:R-:W-:-:S04]  /*25d0*/  F2FP.BF16.F32.PACK_AB R0, RZ, R0 ;  /* 0x00000000ff00723e */ /* 0x001fc800000010ff */
[----:B------:R-:W-:Y:S01]  /*25e0*/  PRMT R24, R0, 0x7610, R24 ;  /* 0x0000761000187816 */ /* 0x000fe20000000018 */
[----:B------:R-:W-:Y:S06]  /*25f0*/  BRA `(.L_x_362) ;  /* 0x0000000c00707947 */ /* 0x000fec0003800000 */
.L_x_358:
        /* <DEDUP_REMOVED lines=9> */
.L_x_366:
[----:B------:R-:W2:Y:S02]  /*2690*/  LDG.E.U16 R0, desc[UR36][R4.64] ;  /* 0x0000002404007981 */ /* 0x000ea4000c1e1500 */
[----:B--2---:R-:W-:-:S05]  /*26a0*/  HADD2.F32 R0, -RZ, R0.H0_H0 ;  /* 0x20000000ff007230 */ /* 0x004fca0000004100 */
[----:B------:R-:W-:-:S04]  /*26b0*/  F2FP.BF16.F32.PACK_AB R0, RZ, R0 ;  /* 0x00000000ff00723e */ /* 0x000fc800000010ff */
[----:B------:R-:W-:Y:S01]  /*26c0*/  PRMT R24, R0, 0x7610, R24 ;  /* 0x0000761000187816 */ /* 0x000fe20000000018 */
[----:B------:R-:W-:Y:S06]  /*26d0*/  BRA `(.L_x_362) ;  /* 0x0000000c00387947 */ /* 0x000fec0003800000 */
.L_x_365:
        /* <DEDUP_REMOVED lines=9> */
.L_x_368:
[----:B------:R-:W2:Y:S02]  /*2770*/  LDG.E.U16 R4, desc[UR36][R4.64] ;  /* 0x0000002404047981 */ /* 0x000ea4000c1e1500 */
[----:B--2---:R-:W-:-:S05]  /*2780*/  HADD2.F32 R0, -RZ, R4.H0_H0 ;  /* 0x20000004ff007230 */ /* 0x004fca0000004100 */
[----:B------:R-:W-:-:S04]  /*2790*/  F2FP.BF16.F32.PACK_AB R0, RZ, R0 ;  /* 0x00000000ff00723e */ /* 0x000fc800000010ff */
[----:B------:R-:W-:Y:S01]  /*27a0*/  PRMT R24, R0, 0x7610, R24 ;  /* 0x0000761000187816 */ /* 0x000fe20000000018 */
[----:B------:R-:W-:Y:S06]  /*27b0*/  BRA `(.L_x_362) ;  /* 0x0000000c00007947 */ /* 0x000fec0003800000 */
.L_x_367:
        /* <DEDUP_REMOVED lines=9> */
.L_x_357:
        /* <DEDUP_REMOVED lines=14> */
.L_x_371:
        /* <DEDUP_REMOVED lines=9> */
.L_x_370:
        /* <DEDUP_REMOVED lines=27> */
.L_x_373:
        /* <DEDUP_REMOVED lines=15> */
.L_x_372:
[----:B------:R0:W5:Y:S01]  /*2c60*/  LDG.E.U16 R24, desc[UR36][R4.64] ;  /* 0x0000002404187981 */ /* 0x000162000c1e1500 */
[----:B------:R-:W-:Y:S05]  /*2c70*/  BRA `(.L_x_362) ;  /* 0x0000000400d07947 */ /* 0x000fea0003800000 */
.L_x_369:
        /* <DEDUP_REMOVED lines=13> */
.L_x_376:
        /* <DEDUP_REMOVED lines=21> */
.L_x_380:
[----:B------:R-:W-:Y:S05]  /*2ea0*/  BSYNC.RECONVERGENT B1 ;  /* 0x0000000000017941 */ /* 0x000fea0003800200 */
.L_x_379:
[----:B------:R-:W-:Y:S01]  /*2eb0*/  IMAD.SHL.U32 R0, R0, 0x100000, RZ ;  /* 0x0010000000007824 */ /* 0x000fe200078e00ff */
[----:B------:R-:W-:-:S04]  /*2ec0*/  LEA R3, R3, 0x3b800000, 0x17 ;  /* 0x3b80000003037811 */ /* 0x000fc800078eb8ff */
[----:B------:R-:W-:-:S07]  /*2ed0*/  LOP3.LUT R0, R3, R0, R7, 0xfe, !PT ;  /* 0x0000000003007212 */ /* 0x000fce00078efe07 */
.L_x_378:
[----:B------:R-:W-:Y:S05]  /*2ee0*/  BSYNC.RECONVERGENT B0 ;  /* 0x0000000000007941 */ /* 0x000fea0003800200 */
.L_x_377:
[----:B------:R-:W-:-:S04]  /*2ef0*/  F2FP.BF16.F32.PACK_AB R0, RZ, R0 ;  /* 0x00000000ff00723e */ /* 0x000fc800000010ff */
[----:B------:R-:W-:Y:S01]  /*2f00*/  PRMT R24, R0, 0x7610, R24 ;  /* 0x0000761000187816 */ /* 0x000fe20000000018 */
[----:B------:R-:W-:Y:S06]  /*2f10*/  BRA `(.L_x_362) ;  /* 0x0000000400287947 */ /* 0x000fec0003800000 */
.L_x_375:
        /* <DEDUP_REMOVED lines=21> */
.L_x_384:
[----:B------:R-:W-:Y:S05]  /*3070*/  BSYNC.RECONVERGENT B1 ;  /* 0x0000000000017941 */ /* 0x000fea0003800200 */
.L_x_383:
[----:B------:R-:W-:Y:S01]  /*3080*/  IMAD.SHL.U32 R0, R0, 0x200000, RZ ;  /* 0x0020000000007824 */ /* 0x000fe200078e00ff */
[----:B------:R-:W-:-:S04]  /*3090*/  LEA R3, R3, 0x37800000, 0x17 ;  /* 0x3780000003037811 */ /* 0x000fc800078eb8ff */
[----:B------:R-:W-:-:S07]  /*30a0*/  LOP3.LUT R0, R3, R0, R7, 0xfe, !PT ;  /* 0x0000000003007212 */ /* 0x000fce00078efe07 */
.L_x_382:
[----:B------:R-:W-:Y:S05]  /*30b0*/  BSYNC.RECONVERGENT B0 ;  /* 0x0000000000007941 */ /* 0x000fea0003800200 */
.L_x_381:
[----:B------:R-:W-:-:S04]  /*30c0*/  F2FP.BF16.F32.PACK_AB R0, RZ, R0 ;  /* 0x00000000ff00723e */ /* 0x000fc800000010ff */
[----:B------:R-:W-:Y:S01]  /*30d0*/  PRMT R24, R0, 0x7610, R24 ;  /* 0x0000761000187816 */ /* 0x000fe20000000018 */
[----:B------:R-:W-:Y:S06]  /*30e0*/  BRA `(.L_x_362) ;  /* 0x0000000000b47947 */ /* 0x000fec0003800000 */
.L_x_374:
        /* <DEDUP_REMOVED lines=14> */
.L_x_388:
[----:B------:R-:W-:Y:S05]  /*31d0*/  BSYNC.RECONVERGENT B0 ;  /* 0x0000000000007941 */ /* 0x000fea0003800200 */
.L_x_387:
[----:B------:R-:W-:-:S04]  /*31e0*/  F2FP.BF16.F32.PACK_AB R0, RZ, R0 ;  /* 0x00000000ff00723e */ /* 0x000fc800000010ff */
[----:B------:R-:W-:Y:S01]  /*31f0*/  PRMT R24, R0, 0x7610, R24 ;  /* 0x0000761000187816 */ /* 0x000fe20000000018 */
[----:B------:R-:W-:Y:S06]  /*3200*/  BRA `(.L_x_362) ;  /* 0x00000000006c7947 */ /* 0x000fec0003800000 */
.L_x_361:
        /* <DEDUP_REMOVED lines=16> */
.L_x_389:
[----:B------:R-:W-:Y:S01]  /*3310*/  PRMT R24, RZ, 0x7610, R24 ;  /* 0x00007610ff187816 */ /* 0x000fe20000000018 */
[----:B------:R-:W-:Y:S06]  /*3320*/  BRA `(.L_x_362) ;  /* 0x0000000000247947 */ /* 0x000fec0003800000 */
.L_x_386:
[----:B------:R-:W2:Y:S02]  /*3330*/  LDG.E.64 R4, desc[UR36][R4.64] ;  /* 0x0000002404047981 */ /* 0x000ea4000c1e1b00 */
[----:B--2---:R-:W0:Y:S02]  /*3340*/  I2F.U64 R0, R4 ;  /* 0x0000000400007312 */ /* 0x004e240000301000 */
[----:B0-----:R-:W-:-:S04]  /*3350*/  F2FP.BF16.F32.PACK_AB R0, RZ, R0 ;  /* 0x00000000ff00723e */ /* 0x001fc800000010ff */
[----:B------:R-:W-:Y:S01]  /*3360*/  PRMT R24, R0, 0x7610, R24 ;  /* 0x0000761000187816 */ /* 0x000fe20000000018 */
[----:B------:R-:W-:Y:S06]  /*3370*/  BRA `(.L_x_362) ;  /* 0x0000000000107947 */ /* 0x000fec0003800000 */
.L_x_385:
[----:B------:R-:W2:Y:S02]  /*3380*/  LDG.E R4, desc[UR36][R4.64] ;  /* 0x0000002404047981 */ /* 0x000ea4000c1e1900 */
[----:B--2---:R-:W-:-:S04]  /*3390*/  I2FP.F32.U32 R0, R4 ;  /* 0x0000000400007245 */ /* 0x004fc80000201000 */
[----:B------:R-:W-:-:S04]  /*33a0*/  F2FP.BF16.F32.PACK_AB R0, RZ, R0 ;  /* 0x00000000ff00723e */ /* 0x000fc800000010ff */
[----:B------:R-:W-:-:S07]  /*33b0*/  PRMT R24, R0, 0x7610, R24 ;  /* 0x0000761000187816 */ /* 0x000fce0000000018 */
.L_x_362:
[----:B------:R-:W-:-:S07]  /*33c0*/  VIADD R17, R17, 0x80 ;  /* 0x0000008011117836 */ /* 0x000fce0000000000 */
.L_x_356:
[----:B------:R-:W-:Y:S05]  /*33d0*/  BSYNC.RECONVERGENT B6 ;  /* 0x0000000000067941 */ /* 0x000fea0003800200 */
.L_x_355:
        /* <DEDUP_REMOVED lines=25> */
.L_x_395:
[----:B------:R-:W2:Y:S02]  /*3570*/  LDG.E.U8 R4, desc[UR36][R4.64] ;  /* 0x0000002404047981 */ /* 0x000ea4000c1e1100 */
[----:B--2---:R-:W-:-:S04]  /*3580*/  I2FP.F32.U32 R0, R4 ;  /* 0x0000000400007245 */ /* 0x004fc80000201000 */
[----:B------:R-:W-:Y:S01]  /*3590*/  F2FP.BF16.F32.PACK_AB R0, RZ, R0 ;  /* 0x00000000ff00723e */ /* 0x000fe200000010ff */
[----:B------:R-:W-:Y:S06]  /*35a0*/  BRA `(.L_x_391) ;  /* 0x0000000c00887947 */ /* 0x000fec0003800000 */
.L_x_394:
        /* <DEDUP_REMOVED lines=10> */
.L_x_398:
[----:B------:R-:W2:Y:S02]  /*3650*/  LDG.E R4, desc[UR36][R4.64] ;  /* 0x0000002404047981 */ /* 0x000ea4000c1e1900 */
[----:B--2---:R-:W-:-:S04]  /*3660*/  I2FP.F32.S32 R0, R4 ;  /* 0x0000000400007245 */ /* 0x004fc80000201400 */
[----:B------:R-:W-:Y:S01]  /*3670*/  F2FP.BF16.F32.PACK_AB R0, RZ, R0 ;  /* 0x00000000ff00723e */ /* 0x000fe200000010ff */
[----:B------:R-:W-:Y:S06]  /*3680*/  BRA `(.L_x_391) ;  /* 0x0000000c00507947 */ /* 0x000fec0003800000 */
.L_x_397:
[----:B------:R-:W2:Y:S02]  /*3690*/  LDG.E.U16 R4, desc[UR36][R4.64] ;  /* 0x0000002404047981 */ /* 0x000ea4000c1e1500 */
[----:B--2---:R-:W0:Y:S02]  /*36a0*/  I2F.S16 R0, R4 ;  /* 0x0000000400007306 */ /* 0x004e240000101400 */
[----:B0-----:R-:W-:Y:S01]  /*36b0*/  F2FP.BF16.F32.PACK_AB R0, RZ, R0 ;  /* 0x00000000ff00723e */ /* 0x001fe200000010ff */
[----:B------:R-:W-:Y:S06]  /*36c0*/  BRA `(.L_x_391) ;  /* 0x0000000c00407947 */ /* 0x000fec0003800000 */
.L_x_393:
        /* <DEDUP_REMOVED lines=9> */
.L_x_400:
[----:B------:R-:W2:Y:S02]  /*3760*/  LDG.E.U16 R0, desc[UR36][R4.64] ;  /* 0x0000002404007981 */ /* 0x000ea4000c1e1500 */
[----:B--2---:R-:W-:-:S05]  /*3770*/  HADD2.F32 R0, -RZ, R0.H0_H0 ;  /* 0x20000000ff007230 */ /* 0x004fca0000004100 */
[----:B------:R-:W-:Y:S01]  /*3780*/  F2FP.BF16.F32.PACK_AB R0, RZ, R0 ;  /* 0x00000000ff00723e */ /* 0x000fe200000010ff */
[----:B------:R-:W-:Y:S06]  /*3790*/  BRA `(.L_x_391) ;  /* 0x0000000c000c7947 */ /* 0x000fec0003800000 */
.L_x_399:
        /* <DEDUP_REMOVED lines=9> */
.L_x_402:
[----:B------:R-:W2:Y:S02]  /*3830*/  LDG.E.U16 R4, desc[UR36][R4.64] ;  /* 0x0000002404047981 */ /* 0x000ea4000c1e1500 */
[----:B--2---:R-:W-:-:S05]  /*3840*/  HADD2.F32 R0, -RZ, R4.H0_H0 ;  /* 0x20000004ff007230 */ /* 0x004fca0000004100 */
[----:B------:R-:W-:Y:S01]  /*3850*/  F2FP.BF16.F32.PACK_AB R0, RZ, R0 ;  /* 0x00000000ff00723e */ /* 0x000fe200000010ff */
[----:B------:R-:W-:Y:S06]  /*3860*/  BRA `(.L_x_391) ;  /* 0x0000000800d87947 */ /* 0x000fec0003800000 */
.L_x_401:
        /* <DEDUP_REMOVED lines=8> */
.L_x_392:
        /* <DEDUP_REMOVED lines=13> */
.L_x_405:
        /* <DEDUP_REMOVED lines=8> */
.L_x_404:
        /* <DEDUP_REMOVED lines=27> */
.L_x_407:
        /* <DEDUP_REMOVED lines=12> */
[----:B------:R-:W-:Y:S01]  /*3cb0*/  F2FP.BF16.F32.PACK_AB R0, RZ, R0 ;  /* 0x00000000ff00723e */ /* 0x000fe200000010ff */
[----:B------:R-:W-:Y:S06]  /*3cc0*/  BRA `(.L_x_391) ;  /* 0x0000000400c07947 */ /* 0x000fec0003800000 */
.L_x_406:
[----:B------:R1:W5:Y:S01]  /*3cd0*/  LDG.E.U16 R0, desc[UR36][R4.64] ;  /* 0x0000002404007981 */ /* 0x000362000c1e1500 */
[----:B------:R-:W-:Y:S05]  /*3ce0*/  BRA `(.L_x_391) ;  /* 0x0000000400b87947 */ /* 0x000fea0003800000 */
.L_x_403:
        /* <DEDUP_REMOVED lines=12> */
.L_x_410:
        /* <DEDUP_REMOVED lines=21> */
.L_x_414:
[----:B------:R-:W-:Y:S05]  /*3f00*/  BSYNC.RECONVERGENT B1 ;  /* 0x0000000000017941 */ /* 0x000fea0003800200 */
.L_x_413:
[----:B------:R-:W-:Y:S01]  /*3f10*/  IMAD.SHL.U32 R0, R0, 0x100000, RZ ;  /* 0x0010000000007824 */ /* 0x000fe200078e00ff */
[----:B------:R-:W-:-:S04]  /*3f20*/  LEA R3, R3, 0x3b800000, 0x17 ;  /* 0x3b80000003037811 */ /* 0x000fc800078eb8ff */
[----:B------:R-:W-:-:S07]  /*3f30*/  LOP3.LUT R0, R3, R0, R7, 0xfe, !PT ;  /* 0x0000000003007212 */ /* 0x000fce00078efe07 */
.L_x_412:
[----:B------:R-:W-:Y:S05]  /*3f40*/  BSYNC.RECONVERGENT B0 ;  /* 0x0000000000007941 */ /* 0x000fea0003800200 */
.L_x_411:
[----:B------:R-:W-:Y:S01]  /*3f50*/  F2FP.BF16.F32.PACK_AB R0, RZ, R0 ;  /* 0x00000000ff00723e */ /* 0x000fe200000010ff */
[----:B------:R-:W-:Y:S06]  /*3f60*/  BRA `(.L_x_391) ;  /* 0x0000000400187947 */ /* 0x000fec0003800000 */
.L_x_409:
        /* <DEDUP_REMOVED lines=21> */
.L_x_418:
[----:B------:R-:W-:Y:S05]  /*40c0*/  BSYNC.RECONVERGENT B1 ;  /* 0x0000000000017941 */ /* 0x000fea0003800200 */
.L_x_417:
[----:B------:R-:W-:Y:S01]  /*40d0*/  IMAD.SHL.U32 R0, R0, 0x200000, RZ ;  /* 0x0020000000007824 */ /* 0x000fe200078e00ff */
[----:B------:R-:W-:-:S04]  /*40e0*/  LEA R3, R3, 0x37800000, 0x17 ;  /* 0x3780000003037811 */ /* 0x000fc800078eb8ff */
[----:B------:R-:W-:-:S07]  /*40f0*/  LOP3.LUT R0, R3, R0, R7, 0xfe, !PT ;  /* 0x0000000003007212 */ /* 0x000fce00078efe07 */
.L_x_416:
[----:B------:R-:W-:Y:S05]  /*4100*/  BSYNC.RECONVERGENT B0 ;  /* 0x0000000000007941 */ /* 0x000fea0003800200 */
.L_x_415:
[----:B------:R-:W-:Y:S01]  /*4110*/  F2FP.BF16.F32.PACK_AB R0, RZ, R0 ;  /* 0x00000000ff00723e */ /* 0x000fe200000010ff */
[----:B------:R-:W-:Y:S06]  /*4120*/  BRA `(.L_x_391) ;  /* 0x0000000000a87947 */ /* 0x000fec0003800000 */
.L_x_408:
        /* <DEDUP_REMOVED lines=14> */
.L_x_422:
[----:B------:R-:W-:Y:S05]  /*4210*/  BSYNC.RECONVERGENT B0 ;  /* 0x0000000000007941 */ /* 0x000fea0003800200 */
.L_x_421:
[----:B------:R-:W-:Y:S01]  /*4220*/  F2FP.BF16.F32.PACK_AB R0, RZ, R0 ;  /* 0x00000000ff00723e */ /* 0x000fe200000010ff */
[----:B------:R-:W-:Y:S06]  /*4230*/  BRA `(.L_x_391) ;  /* 0x0000000000647947 */ /* 0x000fec0003800000 */
.L_x_396:
        /* <DEDUP_REMOVED lines=16> */
.L_x_423:
[----:B------:R-:W-:Y:S01]  /*4340*/  PRMT R0, RZ, 0x7610, R0 ;  /* 0x00007610ff007816 */ /* 0x000fe20000000000 */
[----:B------:R-:W-:Y:S06]  /*4350*/  BRA `(.L_x_391) ;  /* 0x00000000001c7947 */ /* 0x000fec0003800000 */
.L_x_420:
[----:B------:R-:W2:Y:S02]  /*4360*/  LDG.E.64 R4, desc[UR36][R4.64] ;  /* 0x0000002404047981 */ /* 0x000ea4000c1e1b00 */
[----:B--2---:R-:W0:Y:S02]  /*4370*/  I2F.U64 R0, R4 ;  /* 0x0000000400007312 */ /* 0x004e240000301000 */
[----:B0-----:R-:W-:Y:S01]  /*4380*/  F2FP.BF16.F32.PACK_AB R0, RZ, R0 ;  /* 0x00000000ff00723e */ /* 0x001fe200000010ff */
[----:B------:R-:W-:Y:S06]  /*4390*/  BRA `(.L_x_391) ;  /* 0x00000000000c7947 */ /* 0x000fec0003800000 */
.L_x_419:
[----:B------:R-:W2:Y:S02]  /*43a0*/  LDG.E R4, desc[UR36][R4.64] ;  /* 0x0000002404047981 */ /* 0x000ea4000c1e1900 */
[----:B--2---:R-:W-:-:S04]  /*43b0*/  I2FP.F32.U32 R0, R4 ;  /* 0x0000000400007245 */ /* 0x004fc80000201000 */
[----:B------:R-:W-:-:S07]  /*43c0*/  F2FP.BF16.F32.PACK_AB R0, RZ, R0 ;  /* 0x00000000ff00723e */ /* 0x000fce00000010ff */
.L_x_391:
[----:B------:R-:W-:Y:S05]  /*43d0*/  BSYNC.RECONVERGENT B6 ;  /* 0x0000000000067941 */ /* 0x000fea0003800200 */
.L_x_390:
[----:B------:R-:W2:Y:S01]  /*43e0*/  LDC.U8 R17, c[0x0][0x3a4] ;  /* 0x0000e900ff117b82 */ /* 0x000ea20000000000 */
[CC--:B------:R-:W-:Y:S01]  /*43f0*/  ISETP.GE.AND P2, PT, R25.reuse, R16.reuse, PT ;  /* 0x000000101900720c */ /* 0x0c0fe20003f46270 */
[C---:B------:R-:W-:Y:S01]  /*4400*/  VIADD R3, R25.reuse, 0x100 ;  /* 0x0000010019037836 */ /* 0x040fe20000000000 */
[----:B------:R-:W-:Y:S01]  /*4410*/  BSSY.RECONVERGENT B0, `(.L_x_424) ;  /* 0x0000022000007945 */ /* 0x000fe20003800200 */
[C---:B01----:R-:W-:Y:S02]  /*4420*/  VIADD R5, R25.reuse, 0x180 ;  /* 0x0000018019057836 */ /* 0x043fe40000000000 */
[----:B------:R-:W-:Y:S01]  /*4430*/  VIADD R23, R25, 0x80 ;  /* 0x0000008019177836 */ /* 0x000fe20000000000 */
[-C--:B------:R-:W-:Y:S02]  /*4440*/  ISETP.GE.AND P0, PT, R3, R16.reuse, PT ;  /* 0x000000100300720c */ /* 0x080fe40003f06270 */
[-C--:B------:R-:W-:Y:S02]  /*4450*/  ISETP.GE.AND P1, PT, R5, R16.reuse, PT ;  /* 0x000000100500720c */ /* 0x080fe40003f26270 */
[----:B------:R-:W-:-:S03]  /*4460*/  ISETP.GE.AND P3, PT, R23, R16, PT ;  /* 0x000000101700720c */ /* 0x000fc60003f66270 */
[----:B------:R-:W-:Y:S10]  /*4470*/  @P2 BRA `(.L_x_425) ;  /* 0x00000000006c2947 */ /* 0x000ff40003800000 */
[----:B-----5:R-:W-:Y:S02]  /*4480*/  IMAD.U32 R19, R19, 0x10000, RZ ;  /* 0x0001000013137824 */ /* 0x020fe400078e00ff */
[----:B------:R-:W-:Y:S02]  /*4490*/  IMAD.MOV.U32 R4, RZ, RZ, 0x42fc0000 ;  /* 0x42fc0000ff047424 */ /* 0x000fe400078e00ff */
[C---:B------:R-:W-:Y:S01]  /*44a0*/  FMUL.FTZ R3, |R19|.reuse, 1.4426950216293334961 ;  /* 0x3fb8aa3b13037820 */ /* 0x040fe20000410200 */
[----:B------:R-:W-:Y:S02]  /*44b0*/  IMAD.MOV.U32 R6, RZ, RZ, 0x363d0ada ;  /* 0x363d0adaff067424 */ /* 0x000fe400078e00ff */
[----:B------:R-:W-:-:S03]  /*44c0*/  FMUL.FTZ R7, R19, R19 ;  /* 0x0000001313077220 */ /* 0x000fc60000410000 */
[----:B------:R-:W0:Y:S01]  /*44d0*/  FRND.TRUNC R3, R3 ;  /* 0x0000000300037307 */ /* 0x000e22000020d000 */
[----:B------:R-:W-:-:S04]  /*44e0*/  FFMA.FTZ R6, R7, R6, 0.00019836159481201320887 ;  /* 0x394fff4907067423 */ /* 0x000fc80000010006 */
        /* <DEDUP_REMOVED lines=19> */
[----:B------:R-:W0:Y:S02]  /*4620*/  F2F.BF16.F32 R3, R3 ;  /* 0x0000000300037304 */ /* 0x000e240000202000 */
.L_x_425:
[----:B------:R-:W-:Y:S05]  /*4630*/  BSYNC.RECONVERGENT B0 ;  /* 0x0000000000007941 */ /* 0x000fea0003800200 */
.L_x_424:
[----:B------:R-:W-:Y:S04]  /*4640*/  BSSY.RECONVERGENT B0, `(.L_x_426) ;  /* 0x000001d000007945 */ /* 0x000fe80003800200 */
[----:B------:R-:W-:Y:S05]  /*4650*/  @P3 BRA `(.L_x_427) ;  /* 0x00000000006c3947 */ /* 0x000fea0003800000 */
[----:B-----5:R-:W-:Y:S02]  /*4660*/  IMAD.U32 R18, R18, 0x10000, RZ ;  /* 0x0001000012127824 */ /* 0x020fe400078e00ff */
[----:B------:R-:W-:Y:S02]  /*4670*/  IMAD.MOV.U32 R5, RZ, RZ, 0x42fc0000 ;  /* 0x42fc0000ff057424 */ /* 0x000fe400078e00ff */
[C---:B------:R-:W-:Y:S01]  /*4680*/  FMUL.FTZ R4, |R18|.reuse, 1.4426950216293334961 ;  /* 0x3fb8aa3b12047820 */ /* 0x040fe20000410200 */
[----:B------:R-:W-:Y:S02]  /*4690*/  IMAD.MOV.U32 R7, RZ, RZ, 0x363d0ada ;  /* 0x363d0adaff077424 */ /* 0x000fe400078e00ff */
[----:B------:R-:W-:-:S03]  /*46a0*/  FMUL.FTZ R8, R18, R18 ;  /* 0x0000001212087220 */ /* 0x000fc60000410000 */
[----:B------:R-:W1:Y:S01]  /*46b0*/  FRND.TRUNC R4, R4 ;  /* 0x0000000400047307 */ /* 0x000e62000020d000 */
[----:B------:R-:W-:-:S04]  /*46c0*/  FFMA.FTZ R7, R8, R7, 0.00019836159481201320887 ;  /* 0x394fff4908077423 */ /* 0x000fc80000010007 */
        /* <DEDUP_REMOVED lines=18> */
[----:B------:R-:W-:-:S06]  /*47f0*/  @!P3 FFMA.FTZ R22, R18, R9, R18 ;  /* 0x000000091216b223 */ /* 0x000fcc0000010012 */
[----:B------:R-:W1:Y:S02]  /*4800*/  F2F.BF16.F32 R22, R22 ;  /* 0x0000001600167304 */ /* 0x000e640000202000 */
.L_x_427:
[----:B------:R-:W-:Y:S05]  /*4810*/  BSYNC.RECONVERGENT B0 ;  /* 0x0000000000007941 */ /* 0x000fea0003800200 */
.L_x_426:
[----:B------:R-:W-:Y:S04]  /*4820*/  BSSY.RECONVERGENT B0, `(.L_x_428) ;  /* 0x000001d000007945 */ /* 0x000fe80003800200 */
[----:B------:R-:W-:Y:S05]  /*4830*/  @P0 BRA `(.L_x_429) ;  /* 0x00000000006c0947 */ /* 0x000fea0003800000 */
[----:B-----5:R-:W-:Y:S02]  /*4840*/  IMAD.U32 R24, R24, 0x10000, RZ ;  /* 0x0001000018187824 */ /* 0x020fe400078e00ff */
[----:B------:R-:W-:Y:S02]  /*4850*/  IMAD.MOV.U32 R5, RZ, RZ, 0x42fc0000 ;  /* 0x42fc0000ff057424 */ /* 0x000fe400078e00ff */
[C---:B------:R-:W-:Y:S01]  /*4860*/  FMUL.FTZ R4, |R24|.reuse, 1.4426950216293334961 ;  /* 0x3fb8aa3b18047820 */ /* 0x040fe20000410200 */
[----:B------:R-:W-:Y:S02]  /*4870*/  IMAD.MOV.U32 R7, RZ, RZ, 0x363d0ada ;  /* 0x363d0adaff077424 */ /* 0x000fe400078e00ff */
[----:B------:R-:W-:-:S03]  /*4880*/  FMUL.FTZ R8, R24, R24 ;  /* 0x0000001818087220 */ /* 0x000fc60000410000 */
[----:B------:R-:W3:Y:S01]  /*4890*/  FRND.TRUNC R4, R4 ;  /* 0x0000000400047307 */ /* 0x000ee2000020d000 */
[----:B------:R-:W-:-:S04]  /*48a0*/  FFMA.FTZ R7, R8, R7, 0.00019836159481201320887 ;  /* 0x394fff4908077423 */ /* 0x000fc80000010007 */
[----:B------:R-:W-:-:S04]  /*48b0*/  FFMA.FTZ R9, R8, R7, 0.0083333496004343032837 ;  /* 0x3c08889a08097423 */ /* 0x000fc80000010007 */
[----:B------:R-:W-:-:S04]  /*48c0*/  FFMA.FTZ R9, R8, R9, 0.16666667163372039795 ;  /* 0x3e2aaaab08097423 */ /* 0x000fc80000010009 */
[----:B------:R-:W-:Y:S01]  /*48d0*/  FMUL.FTZ R9, R8, R9 ;  /* 0x0000000908097220 */ /* 0x000fe20000410000 */
[----:B---3--:R-:W-:Y:S02]  /*48e0*/  FSETP.GT.FTZ.AND P0, PT, |R4|, 126, PT ;  /* 0x42fc00000400780b */ /* 0x008fe40003f14200 */
        /* <DEDUP_REMOVED lines=8> */
[----:B------:R-:W3:Y:S02]  /*4970*/  MUFU.EX2 R6, R6 ;  /* 0x0000000600067308 */ /* 0x000ee40000000800 */
[----:B---3--:R-:W-:-:S06]  /*4980*/  FMUL.FTZ R5, R5, R6 ;  /* 0x0000000605057220 */ /* 0x008fcc0000410000 */
[----:B------:R-:W3:Y:S02]  /*4990*/  MUFU.RCP R4, R5 ;  /* 0x0000000500047308 */ /* 0x000ee40000001000 */
[----:B---3--:R-:W-:-:S04]  /*49a0*/  FMUL.FTZ R4, R4, -0.125 ;  /* 0xbe00000004047820 */ /* 0x008fc80000410000 */
[----:B------:R-:W-:-:S05]  /*49b0*/  FFMA.FTZ R7, R5, 2, R4 ;  /* 0x4000000005077823 */ /* 0x000fca0000010004 */
[--C-:B------:R-:W-:Y:S01]  /*49c0*/  LOP3.LUT R18, R7, 0x80000000, R24.reuse, 0xb8, !PT ;  /* 0x8000000007127812 */ /* 0x100fe200078eb818 */
[----:B------:R-:W-:-:S06]  /*49d0*/  @!P0 FFMA.FTZ R18, R24, R9, R24 ;  /* 0x0000000918128223 */ /* 0x000fcc0000010018 */
[----:B------:R-:W3:Y:S02]  /*49e0*/  F2F.BF16.F32 R18, R18 ;  /* 0x0000001200127304 */ /* 0x000ee40000202000 */
.L_x_429:
[----:B------:R-:W-:Y:S05]  /*49f0*/  BSYNC.RECONVERGENT B0 ;  /* 0x0000000000007941 */ /* 0x000fea0003800200 */
.L_x_428:
[----:B------:R-:W-:Y:S04]  /*4a00*/  BSSY.RECONVERGENT B0, `(.L_x_430) ;  /* 0x000001d000007945 */ /* 0x000fe80003800200 */
[----:B------:R-:W-:Y:S05]  /*4a10*/  @P1 BRA `(.L_x_431) ;  /* 0x00000000006c1947 */ /* 0x000fea0003800000 */
[----:B-----5:R-:W-:Y:S02]  /*4a20*/  IMAD.U32 R0, R0, 0x10000, RZ ;  /* 0x0001000000007824 */ /* 0x020fe400078e00ff */
[----:B------:R-:W-:Y:S02]  /*4a30*/  IMAD.MOV.U32 R5, RZ, RZ, 0x42fc0000 ;  /* 0x42fc0000ff057424 */ /* 0x000fe400078e00ff */
[C---:B------:R-:W-:Y:S01]  /*4a40*/  FMUL.FTZ R4, |R0|.reuse, 1.4426950216293334961 ;  /* 0x3fb8aa3b00047820 */ /* 0x040fe20000410200 */
[----:B------:R-:W-:Y:S02]  /*4a50*/  IMAD.MOV.U32 R7, RZ, RZ, 0x363d0ada ;  /* 0x363d0adaff077424 */ /* 0x000fe400078e00ff */
[----:B------:R-:W-:-:S03]  /*4a60*/  FMUL.FTZ R8, R0, R0 ;  /* 0x0000000000087220 */ /* 0x000fc60000410000 */
[----:B------:R-:W4:Y:S01]  /*4a70*/  FRND.TRUNC R4, R4 ;  /* 0x0000000400047307 */ /* 0x000f22000020d000 */
[----:B------:R-:W-:-:S04]  /*4a80*/  FFMA.FTZ R7, R8, R7, 0.00019836159481201320887 ;  /* 0x394fff4908077423 */ /* 0x000fc80000010007 */
[----:B------:R-:W-:-:S04]  /*4a90*/  FFMA.FTZ R9, R8, R7, 0.0083333496004343032837 ;  /* 0x3c08889a08097423 */ /* 0x000fc80000010007 */
[----:B------:R-:W-:-:S04]  /*4aa0*/  FFMA.FTZ R9, R8, R9, 0.16666667163372039795 ;  /* 0x3e2aaaab08097423 */ /* 0x000fc80000010009 */
[----:B------:R-:W-:Y:S01]  /*4ab0*/  FMUL.FTZ R9, R8, R9 ;  /* 0x0000000908097220 */ /* 0x000fe20000410000 */
[----:B----4-:R-:W-:Y:S02]  /*4ac0*/  FSETP.GT.FTZ.AND P0, PT, |R4|, 126, PT ;  /* 0x42fc00000400780b */ /* 0x010fe40003f14200 */
        /* <DEDUP_REMOVED lines=8> */
[----:B------:R-:W4:Y:S02]  /*4b50*/  MUFU.EX2 R6, R6 ;  /* 0x0000000600067308 */ /* 0x000f240000000800 */
[----:B----4-:R-:W-:-:S06]  /*4b60*/  FMUL.FTZ R5, R5, R6 ;  /* 0x0000000605057220 */ /* 0x010fcc0000410000 */
[----:B------:R-:W4:Y:S02]  /*4b70*/  MUFU.RCP R4, R5 ;  /* 0x0000000500047308 */ /* 0x000f240000001000 */
[----:B----4-:R-:W-:-:S04]  /*4b80*/  FMUL.FTZ R4, R4, -0.125 ;  /* 0xbe00000004047820 */ /* 0x010fc80000410000 */
[----:B------:R-:W-:-:S05]  /*4b90*/  FFMA.FTZ R7, R5, 2, R4 ;  /* 0x4000000005077823 */ /* 0x000fca0000010004 */
[--C-:B------:R-:W-:Y:S01]  /*4ba0*/  LOP3.LUT R19, R7, 0x80000000, R0.reuse, 0xb8, !PT ;  /* 0x8000000007137812 */ /* 0x100fe200078eb800 */
[----:B------:R-:W-:-:S06]  /*4bb0*/  @!P0 FFMA.FTZ R19, R0, R9, R0 ;  /* 0x0000000900138223 */ /* 0x000fcc0000010000 */
[----:B------:R-:W4:Y:S02]  /*4bc0*/  F2F.BF16.F32 R19, R19 ;  /* 0x0000001300137304 */ /* 0x000f240000202000 */
.L_x_431:
[----:B------:R-:W-:Y:S05]  /*4bd0*/  BSYNC.RECONVERGENT B0 ;  /* 0x0000000000007941 */ /* 0x000fea0003800200 */
.L_x_430:
[----:B------:R-:W-:Y:S04]  /*4be0*/  BSSY.RECONVERGENT B6, `(.L_x_432) ;  /* 0x000010e000067945 */ /* 0x000fe80003800200 */
[----:B------:R-:W-:Y:S05]  /*4bf0*/  @P2 BRA `(.L_x_433) ;  /* 0x0000001000302947 */ /* 0x000fea0003800000 */
[----:B------:R-:W0:Y:S01]  /*4c00*/  LDCU UR4, c[0x0][0x3a8] ;  /* 0x00007500ff0477ac */ /* 0x000e220008000800 */
[----:B------:R-:W1:Y:S01]  /*4c10*/  LDC.64 R8, c[0x0][0x388] ;  /* 0x0000e200ff087b82 */ /* 0x000e620000000a00 */
[----:B-----5:R-:W-:Y:S01]  /*4c20*/  IMAD R0, R2, 0x200, R25 ;  /* 0x0000020002007824 */ /* 0x020fe200078e0219 */
[----:B--2---:R-:W-:-:S03]  /*4c30*/  PRMT R4, R17, 0x9910, RZ ;  /* 0x0000991011047816 */ /* 0x004fc600000000ff */
[----:B0-----:R-:W-:Y:S02]  /*4c40*/  IMAD R5, R0, UR4, RZ ;  /* 0x0000000400057c24 */ /* 0x001fe4000f8e02ff */
[----:B------:R-:W-:-:S05]  /*4c50*/  IMAD.MOV.U32 R0, RZ, RZ, R4 ;  /* 0x000000ffff007224 */ /* 0x000fca00078e0004 */
[----:B------:R-:W-:Y:S02]  /*4c60*/  ISETP.GT.AND P0, PT, R0, 0x9, PT ;  /* 0x000000090000780c */ /* 0x000fe40003f04270 */
[----:B-1----:R-:W-:-:S05]  /*4c70*/  IADD3 R8, P1, PT, R5, R8, RZ ;  /* 0x0000000805087210 */ /* 0x002fca0007f3e0ff */
[----:B------:R-:W-:-:S06]  /*4c80*/  IMAD.X R9, RZ, RZ, R9, P1 ;  /* 0x000000ffff097224 */ /* 0x000fcc00008e0609 */
[----:B------:R-:W-:Y:S05]  /*4c90*/  @P0 BRA `(.L_x_434) ;  /* 0x0000000400340947 */ /* 0x000fea0003800000 */
[----:B------:R-:W-:-:S13]  /*4ca0*/  ISETP.GT.AND P0, PT, R0, 0x4, PT ;  /* 0x000000040000780c */ /* 0x000fda0003f04270 */
[----:B------:R-:W-:Y:S05]  /*4cb0*/  @P0 BRA `(.L_x_435) ;  /* 0x0000000000940947 */ /* 0x000fea0003800000 */
[----:B------:R-:W-:-:S13]  /*4cc0*/  ISETP.GT.AND P0, PT, R0, 0x1, PT ;  /* 0x000000010000780c */ /* 0x000fda0003f04270 */
[----:B------:R-:W-:Y:S05]  /*4cd0*/  @P0 BRA `(.L_x_436) ;  /* 0x0000000000380947 */ /* 0x000fea0003800000 */
[----:B------:R-:W-:-:S13]  /*4ce0*/  ISETP.NE.AND P0, PT, R17, RZ, PT ;  /* 0x000000ff1100720c */ /* 0x000fda0003f05270 */
[----:B------:R-:W-:Y:S05]  /*4cf0*/  @!P0 BRA `(.L_x_437) ;  /* 0x00000000001c8947 */ /* 0x000fea0003800000 */
[----:B------:R-:W-:-:S13]  /*4d00*/  ISETP.NE.AND P0, PT, R0, 0x1, PT ;  /* 0x000000010000780c */ /* 0x000fda0003f05270 */
[----:B------:R-:W-:Y:S05]  /*4d10*/  @P0 BRA `(.L_x_438) ;  /* 0x0000000c00380947 */ /* 0x000fea0003800000 */
[----:B------:R-:W-:Y:S02]  /*4d20*/  IMAD.U32 R3, R3, 0x10000, RZ ;  /* 0x0001000003037824 */ /* 0x000fe400078e00ff */
[----:B------:R-:W-:-:S04]  /*4d30*/  IMAD.MOV.U32 R25, RZ, RZ, R23 ;  /* 0x000000ffff197224 */ /* 0x000fc800078e0017 */
[----:B------:R-:W0:Y:S02]  /*4d40*/  F2I.FTZ.TRUNC.NTZ R3, R3 ;  /* 0x0000000300037305 */ /* 0x000e24000021f100 */
[----:B0-----:R0:W-:Y:S01]  /*4d50*/  STG.E.U8 desc[UR36][R8.64], R3 ;  /* 0x0000000308007986 */ /* 0x0011e2000c101124 */
[----:B------:R-:W-:Y:S05]  /*4d60*/  BRA `(.L_x_433) ;  /* 0x0000000c00d47947 */ /* 0x000fea0003800000 */
.L_x_437:
[----:B------:R-:W-:Y:S02]  /*4d70*/  IMAD.U32 R5, R3, 0x10000, RZ ;  /* 0x0001000003057824 */ /* 0x000fe400078e00ff */
[----:B------:R-:W-:-:S04]  /*4d80*/  IMAD.MOV.U32 R25, RZ, RZ, R23 ;  /* 0x000000ffff197224 */ /* 0x000fc800078e0017 */
[----:B------:R-:W0:Y:S02]  /*4d90*/  F2I.S64.TRUNC R4, R5 ;  /* 0x0000000500047311 */ /* 0x000e24000020d900 */
[----:B0-----:R0:W-:Y:S01]  /*4da0*/  STG.E.U8 desc[UR36][R8.64], R4 ;  /* 0x0000000408007986 */ /* 0x0011e2000c101124 */
[----:B------:R-:W-:Y:S05]  /*4db0*/  BRA `(.L_x_433) ;  /* 0x0000000c00c07947 */ /* 0x000fea0003800000 */
.L_x_436:
[----:B------:R-:W-:-:S13]  /*4dc0*/  ISETP.NE.AND P0, PT, R0, 0x2, PT ;  /* 0x000000020000780c */ /* 0x000fda0003f05270 */
[----:B------:R-:W-:Y:S05]  /*4dd0*/  @!P0 BRA `(.L_x_439) ;  /* 0x0000000000388947 */ /* 0x000fea0003800000 */
[----:B------:R-:W-:-:S13]  /*4de0*/  ISETP.NE.AND P0, PT, R0, 0x3, PT ;  /* 0x000000030000780c */ /* 0x000fda0003f05270 */
[----:B------:R-:W-:Y:S05]  /*4df0*/  @!P0 BRA `(.L_x_440) ;  /* 0x00000000001c8947 */ /* 0x000fea0003800000 */
[----:B------:R-:W-:-:S13]  /*4e00*/  ISETP.NE.AND P0, PT, R0, 0x4, PT ;  /* 0x000000040000780c */ /* 0x000fda0003f05270 */
[----:B------:R-:W-:Y:S05]  /*4e10*/  @P0 BRA `(.L_x_438) ;  /* 0x0000000800f80947 */ /* 0x000fea0003800000 */
[----:B------:R-:W-:Y:S02]  /*4e20*/  IMAD.U32 R4, R3, 0x10000, RZ ;  /* 0x0001000003047824 */ /* 0x000fe400078e00ff */
[----:B------:R-:W-:-:S04]  /*4e30*/  IMAD.MOV.U32 R25, RZ, RZ, R23 ;  /* 0x000000ffff197224 */ /* 0x000fc800078e0017 */
[----:B------:R-:W0:Y:S02]  /*4e40*/  F2I.S64.TRUNC R4, R4 ;  /* 0x0000000400047311 */ /* 0x000e24000020d900 */
[----:B0-----:R0:W-:Y:S01]  /*4e50*/  STG.E.64 desc[UR36][R8.64], R4 ;  /* 0x0000000408007986 */ /* 0x0011e2000c101b24 */
[----:B------:R-:W-:Y:S05]  /*4e60*/  BRA `(.L_x_433) ;  /* 0x0000000c00947947 */ /* 0x000fea0003800000 */
.L_x_440:
[----:B------:R-:W-:Y:S02]  /*4e70*/  IMAD.U32 R3, R3, 0x10000, RZ ;  /* 0x0001000003037824 */ /* 0x000fe400078e00ff */
[----:B------:R-:W-:-:S04]  /*4e80*/  IMAD.MOV.U32 R25, RZ, RZ, R23 ;  /* 0x000000ffff197224 */ /* 0x000fc800078e0017 */
[----:B------:R-:W0:Y:S02]  /*4e90*/  F2I.FTZ.TRUNC.NTZ R3, R3 ;  /* 0x0000000300037305 */ /* 0x000e24000021f100 */
[----:B0-----:R0:W-:Y:S01]  /*4ea0*/  STG.E desc[UR36][R8.64], R3 ;  /* 0x0000000308007986 */ /* 0x0011e2000c101924 */
[----:B------:R-:W-:Y:S05]  /*4eb0*/  BRA `(.L_x_433) ;  /* 0x0000000c00807947 */ /* 0x000fea0003800000 */
.L_x_439:
[----:B------:R-:W-:Y:S02]  /*4ec0*/  IMAD.U32 R3, R3, 0x10000, RZ ;  /* 0x0001000003037824 */ /* 0x000fe400078e00ff */
[----:B------:R-:W-:-:S04]  /*4ed0*/  IMAD.MOV.U32 R25, RZ, RZ, R23 ;  /* 0x000000ffff197224 */ /* 0x000fc800078e0017 */
[----:B------:R-:W0:Y:S02]  /*4ee0*/  F2I.FTZ.TRUNC.NTZ R3, R3 ;  /* 0x0000000300037305 */ /* 0x000e24000021f100 */
[----:B0-----:R0:W-:Y:S01]  /*4ef0*/  STG.E.U16 desc[UR36][R8.64], R3 ;  /* 0x0000000308007986 */ /* 0x0011e2000c101524 */
[----:B------:R-:W-:Y:S05]  /*4f00*/  BRA `(.L_x_433) ;  /* 0x0000000c006c7947 */ /* 0x000fea0003800000 */
.L_x_435:
[----:B------:R-:W-:-:S13]  /*4f10*/  ISETP.GT.AND P0, PT, R0, 0x6, PT ;  /* 0x000000060000780c */ /* 0x000fda0003f04270 */
[----:B------:R-:W-:Y:S05]  /*4f20*/  @P0 BRA `(.L_x_441) ;  /* 0x0000000000340947 */ /* 0x000fea0003800000 */
[----:B------:R-:W-:-:S13]  /*4f30*/  ISETP.NE.AND P0, PT, R0, 0x5, PT ;  /* 0x000000050000780c */ /* 0x000fda0003f05270 */
[----:B------:R-:W-:Y:S05]  /*4f40*/  @!P0 BRA `(.L_x_442) ;  /* 0x0000000000188947 */ /* 0x000fea0003800000 */
[----:B------:R-:W-:-:S13]  /*4f50*/  ISETP.NE.AND P0, PT, R0, 0x6, PT ;  /* 0x000000060000780c */ /* 0x000fda0003f05270 */
[----:B------:R-:W-:Y:S05]  /*4f60*/  @P0 BRA `(.L_x_438) ;  /* 0x0000000800a40947 */ /* 0x000fea0003800000 */
[----:B------:R-:W-:Y:S02]  /*4f70*/  IMAD.U32 R3, R3, 0x10000, RZ ;  /* 0x0001000003037824 */ /* 0x000fe400078e00ff */
[----:B------:R-:W-:-:S03]  /*4f80*/  IMAD.MOV.U32 R25, RZ, RZ, R23 ;  /* 0x000000ffff197224 */ /* 0x000fc600078e0017 */
[----:B------:R0:W-:Y:S01]  /*4f90*/  STG.E desc[UR36][R8.64], R3 ;  /* 0x0000000308007986 */ /* 0x0001e2000c101924 */
[----:B------:R-:W-:Y:S05]  /*4fa0*/  BRA `(.L_x_433) ;  /* 0x0000000c00447947 */ /* 0x000fea0003800000 */
.L_x_442:
[----:B------:R-:W-:Y:S02]  /*4fb0*/  IMAD.U32 R0, R3, 0x10000, RZ ;  /* 0x0001000003007824 */ /* 0x000fe400078e00ff */
[----:B------:R-:W-:-:S03]  /*4fc0*/  IMAD.MOV.U32 R25, RZ, RZ, R23 ;  /* 0x000000ffff197224 */ /* 0x000fc600078e0017 */
[----:B------:R-:W-:-:S05]  /*4fd0*/  F2FP.F16.F32.PACK_AB R0, RZ, R0 ;  /* 0x00000000ff00723e */ /* 0x000fca00000000ff */
[----:B------:R0:W-:Y:S01]  /*4fe0*/  STG.E.U16 desc[UR36][R8.64], R0 ;  /* 0x0000000008007986 */ /* 0x0001e2000c101524 */
[----:B------:R-:W-:Y:S05]  /*4ff0*/  BRA `(.L_x_433) ;  /* 0x0000000c00307947 */ /* 0x000fea0003800000 */
.L_x_441:
[----:B------:R-:W-:-:S13]  /*5000*/  ISETP.NE.AND P0, PT, R0, 0x7, PT ;  /* 0x000000070000780c */ /* 0x000fda0003f05270 */
[----:B------:R-:W-:Y:S05]  /*5010*/  @!P0 BRA `(.L_x_443) ;  /* 0x00000000003c8947 */ /* 0x000fea0003800000 */
[----:B------:R-:W-:-:S13]  /*5020*/  ISETP.NE.AND P0, PT, R0, 0x8, PT ;  /* 0x000000080000780c */ /* 0x000fda0003f05270 */
[----:B------:R-:W-:Y:S05]  /*5030*/  @!P0 BRA `(.L_x_444) ;  /* 0x00000000001c8947 */ /* 0x000fea0003800000 */
[----:B------:R-:W-:-:S13]  /*5040*/  ISETP.NE.AND P0, PT, R0, 0x9, PT ;  /* 0x000000090000780c */ /* 0x000fda0003f05270 */
[----:B------:R-:W-:Y:S05]  /*5050*/  @P0 BRA `(.L_x_438) ;  /* 0x0000000800680947 */ /* 0x000fea0003800000 */
[----:B------:R-:W-:Y:S02]  /*5060*/  IMAD.U32 R4, R3, 0x10000, RZ ;  /* 0x0001000003047824 */ /* 0x000fe400078e00ff */
[----:B------:R-:W-:Y:S02]  /*5070*/  IMAD.MOV.U32 R5, RZ, RZ, RZ ;  /* 0x000000ffff057224 */ /* 0x000fe400078e00ff */
[----:B------:R-:W-:-:S03]  /*5080*/  IMAD.MOV.U32 R25, RZ, RZ, R23 ;  /* 0x000000ffff197224 */ /* 0x000fc600078e0017 */
[----:B------:R0:W-:Y:S01]  /*5090*/  STG.E.64 desc[UR36][R8.64], R4 ;  /* 0x0000000408007986 */ /* 0x0001e2000c101b24 */
[----:B------:R-:W-:Y:S05]  /*50a0*/  BRA `(.L_x_433) ;  /* 0x0000000c00047947 */ /* 0x000fea0003800000 */
.L_x_444:
[----:B------:R-:W-:Y:S02]  /*50b0*/  IMAD.U32 R3, R3, 0x10000, RZ ;  /* 0x0001000003037824 */ /* 0x000fe400078e00ff */
[----:B------:R-:W-:-:S03]  /*50c0*/  IMAD.MOV.U32 R25, RZ, RZ, R23 ;  /* 0x000000ffff197224 */ /* 0x000fc600078e0017 */
[----:B------:R-:W-:-:S04]  /*50d0*/  F2FP.F16.F32.PACK_AB R3, RZ, R3 ;  /* 0x00000003ff03723e */ /* 0x000fc800000000ff */
[----:B------:R-:W-:-:S05]  /*50e0*/  PRMT R3, R3, 0x5410, RZ ;  /* 0x0000541003037816 */ /* 0x000fca00000000ff */
[----:B------:R0:W-:Y:S01]  /*50f0*/  STG.E desc[UR36][R8.64], R3 ;  /* 0x0000000308007986 */ /* 0x0001e2000c101924 */
[----:B------:R-:W-:Y:S05]  /*5100*/  BRA `(.L_x_433) ;  /* 0x0000000800ec7947 */ /* 0x000fea0003800000 */
.L_x_443:
[----:B------:R-:W-:Y:S02]  /*5110*/  IMAD.U32 R4, R3, 0x10000, RZ ;  /* 0x0001000003047824 */ /* 0x000fe400078e00ff */
[----:B------:R-:W-:Y:S02]  /*5120*/  IMAD.MOV.U32 R25, RZ, RZ, R23 ;  /* 0x000000ffff197224 */ /* 0x000fe400078e0017 */
[----:B------:R-:W-:-:S06]  /*5130*/  FMUL.FTZ R4, R4, 1 ;  /* 0x3f80000004047820 */ /* 0x000fcc0000410000 */
[----:B------:R-:W0:Y:S02]  /*5140*/  F2F.F64.F32 R4, R4 ;  /* 0x0000000400047310 */ /* 0x000e240000201800 */
[----:B0-----:R0:W-:Y:S01]  /*5150*/  STG.E.64 desc[UR36][R8.64], R4 ;  /* 0x0000000408007986 */ /* 0x0011e2000c101b24 */
[----:B------:R-:W-:Y:S05]  /*5160*/  BRA `(.L_x_433) ;  /* 0x0000000800d47947 */ /* 0x000fea0003800000 */
.L_x_434:
[----:B------:R-:W-:-:S13]  /*5170*/  ISETP.GT.AND P0, PT, R0, 0x18, PT ;  /* 0x000000180000780c */ /* 0x000fda0003f04270 */
[----:B------:R-:W-:Y:S05]  /*5180*/  @P0 BRA `(.L_x_445) ;  /* 0x0000000400080947 */ /* 0x000fea0003800000 */
        /* <DEDUP_REMOVED lines=8> */
[----:B------:R-:W-:-:S04]  /*5210*/  FSETP.NEU.FTZ.AND P0, PT, R3, RZ, PT ;  /* 0x000000ff0300720b */ /* 0x000fc80003f1d000 */
[----:B------:R-:W-:-:S05]  /*5220*/  SEL R3, RZ, 0x1, !P0 ;  /* 0x00000001ff037807 */ /* 0x000fca0004000000 */
[----:B------:R0:W-:Y:S01]  /*5230*/  STG.E.U8 desc[UR36][R8.64], R3 ;  /* 0x0000000308007986 */ /* 0x0001e2000c101124 */
[----:B------:R-:W-:Y:S05]  /*5240*/  BRA `(.L_x_433) ;  /* 0x00000008009c7947 */ /* 0x000fea0003800000 */
.L_x_447:
[----:B------:R-:W-:Y:S01]  /*5250*/  IMAD.U32 R3, R3, 0x10000, RZ ;  /* 0x0001000003037824 */ /* 0x000fe200078e00ff */
[----:B------:R-:W-:Y:S01]  /*5260*/  CS2R R6, SRZ ;  /* 0x0000000000067805 */ /* 0x000fe2000001ff00 */
[----:B------:R-:W-:Y:S02]  /*5270*/  IMAD.MOV.U32 R25, RZ, RZ, R23 ;  /* 0x000000ffff197224 */ /* 0x000fe400078e0017 */
[----:B------:R-:W-:-:S04]  /*5280*/  FMUL.FTZ R3, R3, 1 ;  /* 0x3f80000003037820 */ /* 0x000fc80000410000 */
[----:B------:R-:W0:Y:S02]  /*5290*/  F2F.F64.F32 R4, R3 ;  /* 0x0000000300047310 */ /* 0x000e240000201800 */
[----:B0-----:R0:W-:Y:S01]  /*52a0*/  STG.E.128 desc[UR36][R8.64], R4 ;  /* 0x0000000408007986 */ /* 0x0011e2000c101d24 */
[----:B------:R-:W-:Y:S05]  /*52b0*/  BRA `(.L_x_433) ;  /* 0x0000000800807947 */ /* 0x000fea0003800000 */
.L_x_446:
[----:B------:R-:W-:-:S13]  /*52c0*/  ISETP.NE.AND P0, PT, R0, 0xf, PT ;  /* 0x0000000f0000780c */ /* 0x000fda0003f05270 */
[----:B------:R-:W-:Y:S05]  /*52d0*/  @!P0 BRA `(.L_x_448) ;  /* 0x0000000000a88947 */ /* 0x000fea0003800000 */
[----:B------:R-:W-:-:S13]  /*52e0*/  ISETP.NE.AND P0, PT, R0, 0x17, PT ;  /* 0x000000170000780c */ /* 0x000fda0003f05270 */
[----:B------:R-:W-:Y:S05]  /*52f0*/  @!P0 BRA `(.L_x_449) ;  /* 0x0000000000508947 */ /* 0x000fea0003800000 */
[----:B------:R-:W-:-:S13]  /*5300*/  ISETP.NE.AND P0, PT, R0, 0x18, PT ;  /* 0x000000180000780c */ /* 0x000fda0003f05270 */
[----:B------:R-:W-:Y:S05]  /*5310*/  @P0 BRA `(.L_x_438) ;  /* 0x0000000400b80947 */ /* 0x000fea0003800000 */
[----:B------:R-:W-:Y:S01]  /*5320*/  IMAD.U32 R6, R3, 0x10000, RZ ;  /* 0x0001000003067824 */ /* 0x000fe200078e00ff */
        /* <DEDUP_REMOVED lines=12> */
.L_x_451:
[----:B------:R-:W-:Y:S05]  /*53f0*/  BSYNC.RECONVERGENT B0 ;  /* 0x0000000000007941 */ /* 0x000fea0003800200 */
.L_x_450:
[----:B------:R-:W-:Y:S01]  /*5400*/  LOP3.LUT R5, R0, 0x80, R5, 0xf8, !PT ;  /* 0x0000008000057812 */ /* 0x000fe200078ef805 */
[----:B------:R-:W-:-:S04]  /*5410*/  IMAD.MOV.U32 R25, RZ, RZ, R23 ;  /* 0x000000ffff197224 */ /* 0x000fc800078e0017 */
[----:B------:R0:W-:Y:S01]  /*5420*/  STG.E.U8 desc[UR36][R8.64], R5 ;  /* 0x0000000508007986 */ /* 0x0001e2000c101124 */
[----:B------:R-:W-:Y:S05]  /*5430*/  BRA `(.L_x_433) ;  /* 0x0000000800207947 */ /* 0x000fea0003800000 */
.L_x_449:
[----:B------:R-:W-:Y:S01]  /*5440*/  IMAD.U32 R6, R3, 0x10000, RZ ;  /* 0x0001000003067824 */ /* 0x000fe200078e00ff */
[----:B------:R-:W-:Y:S04]  /*5450*/  BSSY.RECONVERGENT B0, `(.L_x_452) ;  /* 0x000000e000007945 */ /* 0x000fe80003800200 */
        /* <DEDUP_REMOVED lines=13> */
.L_x_453:
[----:B------:R-:W-:Y:S05]  /*5530*/  BSYNC.RECONVERGENT B0 ;  /* 0x0000000000007941 */ /* 0x000fea0003800200 */
.L_x_452:
[----:B------:R-:W-:Y:S01]  /*5540*/  LOP3.LUT R5, R0, 0x80, R5, 0xf8, !PT ;  /* 0x0000008000057812 */ /* 0x000fe200078ef805 */
[----:B------:R-:W-:-:S04]  /*5550*/  IMAD.MOV.U32 R25, RZ, RZ, R23 ;  /* 0x000000ffff197224 */ /* 0x000fc800078e0017 */
[----:B------:R0:W-:Y:S01]  /*5560*/  STG.E.U8 desc[UR36][R8.64], R5 ;  /* 0x0000000508007986 */ /* 0x0001e2000c101124 */
[----:B------:R-:W-:Y:S05]  /*5570*/  BRA `(.L_x_433) ;  /* 0x0000000400d07947 */ /* 0x000fea0003800000 */
.L_x_448:
[----:B------:R0:W-:Y:S01]  /*5580*/  STG.E.U16 desc[UR36][R8.64], R3 ;  /* 0x0000000308007986 */ /* 0x0001e2000c101524 */
[----:B------:R-:W-:Y:S01]  /*5590*/  IMAD.MOV.U32 R25, RZ, RZ, R23 ;  /* 0x000000ffff197224 */ /* 0x000fe200078e0017 */
[----:B------:R-:W-:Y:S06]  /*55a0*/  BRA `(.L_x_433) ;  /* 0x0000000400c47947 */ /* 0x000fec0003800000 */
.L_x_445:
[----:B------:R-:W-:-:S13]  /*55b0*/  ISETP.GT.AND P0, PT, R0, 0x1b, PT ;  /* 0x0000001b0000780c */ /* 0x000fda0003f04270 */
[----:B------:R-:W-:Y:S05]  /*55c0*/  @P0 BRA `(.L_x_454) ;  /* 0x0000000000f40947 */ /* 0x000fea0003800000 */
        /* <DEDUP_REMOVED lines=8> */
[----:B------:R-:W0:Y:S02]  /*5650*/  F2I.FTZ.U32.TRUNC.NTZ R3, R3 ;  /* 0x0000000300037305 */ /* 0x000e24000021f000 */
[----:B0-----:R0:W-:Y:S01]  /*5660*/  STG.E.U16 desc[UR36][R8.64], R3 ;  /* 0x0000000308007986 */ /* 0x0011e2000c101524 */
[----:B------:R-:W-:Y:S05]  /*5670*/  BRA `(.L_x_433) ;  /* 0x0000000400907947 */ /* 0x000fea0003800000 */
.L_x_456:
[----:B------:R-:W-:Y:S01]  /*5680*/  IMAD.U32 R3, R3, 0x10000, RZ ;  /* 0x0001000003037824 */ /* 0x000fe200078e00ff */
[----:B------:R-:W-:Y:S01]  /*5690*/  BSSY.RECONVERGENT B0, `(.L_x_457) ;  /* 0x0000014000007945 */ /* 0x000fe20003800200 */
[----:B------:R-:W-:-:S03]  /*56a0*/  IMAD.MOV.U32 R4, RZ, RZ, 0x80 ;  /* 0x00000080ff047424 */ /* 0x000fc600078e00ff */
[----:B------:R-:W-:-:S04]  /*56b0*/  LOP3.LUT R0, R3, 0x7fffffff, RZ, 0xc0, !PT ;  /* 0x7fffffff03007812 */ /* 0x000fc800078ec0ff */
[----:B------:R-:W-:-:S13]  /*56c0*/  ISETP.GT.U32.AND P0, PT, R0, 0x437fffff, PT ;  /* 0x437fffff0000780c */ /* 0x000fda0003f04070 */
[----:B------:R-:W-:Y:S05]  /*56d0*/  @P0 BRA `(.L_x_458) ;  /* 0x00000000003c0947 */ /* 0x000fea0003800000 */
[----:B------:R-:W-:-:S13]  /*56e0*/  ISETP.GT.U32.AND P0, PT, R0, 0x3bffffff, PT ;  /* 0x3bffffff0000780c */ /* 0x000fda0003f04070 */
[----:B------:R-:W-:Y:S05]  /*56f0*/  @P0 BRA `(.L_x_459) ;  /* 0x0000000000140947 */ /* 0x000fea0003800000 */
[----:B------:R-:W-:Y:S01]  /*5700*/  FADD.FTZ R0, R0, 8192 ;  /* 0x4600000000007421 */ /* 0x000fe20000010000 */
[----:B------:R-:W-:-:S04]  /*5710*/  PRMT R4, RZ, 0x7610, R4 ;  /* 0x00007610ff047816 */ /* 0x000fc80000000004 */
[----:B------:R-:W-:-:S13]  /*5720*/  LOP3.LUT P0, R0, R0, 0xff, RZ, 0xc0, !PT ;  /* 0x000000ff00007812 */ /* 0x000fda000780c0ff */
[----:B------:R-:W-:Y:S05]  /*5730*/  @!P0 BRA `(.L_x_458) ;  /* 0x0000000000248947 */ /* 0x000fea0003800000 */
[----:B------:R-:W-:Y:S05]  /*5740*/  BRA `(.L_x_460) ;  /* 0x0000000000147947 */ /* 0x000fea0003800000 */
.L_x_459:
[----:B------:R-:W-:-:S04]  /*5750*/  SHF.R.U32.HI R0, RZ, 0x14, R3 ;  /* 0x00000014ff007819 */ /* 0x000fc80000011603 */
[----:B------:R-:W-:-:S04]  /*5760*/  LOP3.LUT R0, R0, 0x1, RZ, 0xc0, !PT ;  /* 0x0000000100007812 */ /* 0x000fc800078ec0ff */
[----:B------:R-:W-:-:S04]  /*5770*/  IADD3 R0, PT, PT, R3, 0x487ffff, R0 ;  /* 0x0487ffff03007810 */ /* 0x000fc80007ffe000 */
[----:B------:R-:W-:-:S04]  /*5780*/  SHF.R.U32.HI R0, RZ, 0x14, R0 ;  /* 0x00000014ff007819 */ /* 0x000fc80000011600 */
[----:B------:R-:W-:-:S07]  /*5790*/  LOP3.LUT R0, R0, 0xff, RZ, 0xc0, !PT ;  /* 0x000000ff00007812 */ /* 0x000fce00078ec0ff */
.L_x_460:
[----:B------:R-:W-:-:S04]  /*57a0*/  SHF.R.U32.HI R3, RZ, 0x18, R3 ;  /* 0x00000018ff037819 */ /* 0x000fc80000011603 */
[----:B------:R-:W-:-:S04]  /*57b0*/  LOP3.LUT R0, R0, 0x80, R3, 0xf8, !PT ;  /* 0x0000008000007812 */ /* 0x000fc800078ef803 */
[----:B------:R-:W-:-:S07]  /*57c0*/  PRMT R4, R0, 0x7610, R4 ;  /* 0x0000761000047816 */ /* 0x000fce0000000004 */
.L_x_458:
[----:B------:R-:W-:Y:S05]  /*57d0*/  BSYNC.RECONVERGENT B0 ;  /* 0x0000000000007941 */ /* 0x000fea0003800200 */
.L_x_457:
[----:B------:R0:W-:Y:S01]  /*57e0*/  STG.E.U8 desc[UR36][R8.64], R4 ;  /* 0x0000000408007986 */ /* 0x0001e2000c101124 */
[----:B------:R-:W-:Y:S01]  /*57f0*/  IMAD.MOV.U32 R25, RZ, RZ, R23 ;  /* 0x000000ffff197224 */ /* 0x000fe200078e0017 */
[----:B------:R-:W-:Y:S06]  /*5800*/  BRA `(.L_x_433) ;  /* 0x00000004002c7947 */ /* 0x000fec0003800000 */
.L_x_455:
        /* <DEDUP_REMOVED lines=13> */
.L_x_463:
[----:B------:R-:W-:-:S04]  /*58e0*/  SHF.R.U32.HI R0, RZ, 0x15, R3 ;  /* 0x00000015ff007819 */ /* 0x000fc80000011603 */
[----:B------:R-:W-:-:S04]  /*58f0*/  LOP3.LUT R0, R0, 0x1, RZ, 0xc0, !PT ;  /* 0x0000000100007812 */ /* 0x000fc800078ec0ff */
[----:B------:R-:W-:-:S04]  /*5900*/  IADD3 R0, PT, PT, R3, 0x88fffff, R0 ;  /* 0x088fffff03007810 */ /* 0x000fc80007ffe000 */
[----:B------:R-:W-:-:S04]  /*5910*/  SHF.R.U32.HI R0, RZ, 0x15, R0 ;  /* 0x00000015ff007819 */ /* 0x000fc80000011600 */
[----:B------:R-:W-:-:S07]  /*5920*/  LOP3.LUT R0, R0, 0xff, RZ, 0xc0, !PT ;  /* 0x000000ff00007812 */ /* 0x000fce00078ec0ff */
.L_x_464:
[----:B------:R-:W-:-:S04]  /*5930*/  SHF.R.U32.HI R3, RZ, 0x18, R3 ;  /* 0x00000018ff037819 */ /* 0x000fc80000011603 */
[----:B------:R-:W-:-:S04]  /*5940*/  LOP3.LUT R0, R0, 0x80, R3, 0xf8, !PT ;  /* 0x0000008000007812 */ /* 0x000fc800078ef803 */
[----:B------:R-:W-:-:S07]  /*5950*/  PRMT R4, R0, 0x7610, R4 ;  /* 0x0000761000047816 */ /* 0x000fce0000000004 */
.L_x_462:
[----:B------:R-:W-:Y:S05]  /*5960*/  BSYNC.RECONVERGENT B0 ;  /* 0x0000000000007941 */ /* 0x000fea0003800200 */
.L_x_461:
[----:B------:R0:W-:Y:S01]  /*5970*/  STG.E.U8 desc[UR36][R8.64], R4 ;  /* 0x0000000408007986 */ /* 0x0001e2000c101124 */
[----:B------:R-:W-:Y:S01]  /*5980*/  IMAD.MOV.U32 R25, RZ, RZ, R23 ;  /* 0x000000ffff197224 */ /* 0x000fe200078e0017 */
[----:B------:R-:W-:Y:S06]  /*5990*/  BRA `(.L_x_433) ;  /* 0x0000000000c87947 */ /* 0x000fec0003800000 */
.L_x_454:
[----:B------:R-:W-:-:S13]  /*59a0*/  ISETP.NE.AND P0, PT, R0, 0x1c, PT ;  /* 0x0000001c0000780c */ /* 0x000fda0003f05270 */
[----:B------:R-:W-:Y:S05]  /*59b0*/  @!P0 BRA `(.L_x_465) ;  /* 0x0000000000b08947 */ /* 0x000fea0003800000 */
[----:B------:R-:W-:-:S13]  /*59c0*/  ISETP.NE.AND P0, PT, R0, 0x1d, PT ;  /* 0x0000001d0000780c */ /* 0x000fda0003f05270 */
[----:B------:R-:W-:Y:S05]  /*59d0*/  @!P0 BRA `(.L_x_466) ;  /* 0x0000000000948947 */ /* 0x000fea0003800000 */
[----:B------:R-:W-:-:S13]  /*59e0*/  ISETP.NE.AND P0, PT, R0, 0x2c, PT ;  /* 0x0000002c0000780c */ /* 0x000fda0003f05270 */
[----:B------:R-:W-:Y:S05]  /*59f0*/  @!P0 BRA `(.L_x_467) ;  /* 0x0000000000488947 */ /* 0x000fea0003800000 */
.L_x_438:
[----:B------:R-:W-:Y:S01]  /*5a00*/  MOV R14, 0x0 ;  /* 0x00000000000e7802 */ /* 0x000fe20000000f00 */
[----:B------:R-:W0:Y:S01]  /*5a10*/  LDCU.64 UR6, c[0x4][0x128] ;  /* 0x01002500ff0677ac */ /* 0x000e220008000a00 */
[----:B------:R-:W-:Y:S02]  /*5a20*/  IMAD.MOV.U32 R8, RZ, RZ, 0x65 ;  /* 0x00000065ff087424 */ /* 0x000fe400078e00ff */
[----:B------:R-:W-:Y:S01]  /*5a30*/  IMAD.MOV.U32 R12, RZ, RZ, 0x1 ;  /* 0x00000001ff0c7424 */ /* 0x000fe200078e00ff */
[----:B------:R-:W1:Y:S01]  /*5a40*/  LDCU.64 UR8, c[0x4][0x130] ;  /* 0x01002600ff0877ac */ /* 0x000e620008000a00 */
[----:B------:R-:W2:Y:S01]  /*5a50*/  LDC.64 R14, c[0x4][R14] ;  /* 0x010000000e0e7b82 */ /* 0x000ea20000000a00 */
[----:B------:R-:W-:Y:S01]  /*5a60*/  IMAD.MOV.U32 R13, RZ, RZ, RZ ;  /* 0x000000ffff0d7224 */ /* 0x000fe200078e00ff */
[----:B------:R-:W5:Y:S01]  /*5a70*/  LDCU.64 UR4, c[0x4][0x40] ;  /* 0x01000800ff0477ac */ /* 0x000f620008000a00 */
[----:B0-----:R-:W-:Y:S02]  /*5a80*/  IMAD.U32 R4, RZ, RZ, UR6 ;  /* 0x00000006ff047e24 */ /* 0x001fe4000f8e00ff */
[----:B------:R-:W-:-:S02]  /*5a90*/  IMAD.U32 R5, RZ, RZ, UR7 ;  /* 0x00000007ff057e24 */ /* 0x000fc4000f8e00ff */
[----:B-1----:R-:W-:Y:S02]  /*5aa0*/  IMAD.U32 R6, RZ, RZ, UR8 ;  /* 0x00000008ff067e24 */ /* 0x002fe4000f8e00ff */
[----:B------:R-:W-:Y:S02]  /*5ab0*/  IMAD.U32 R7, RZ, RZ, UR9 ;  /* 0x00000009ff077e24 */ /* 0x000fe4000f8e00ff */
[----:B-----5:R-:W-:Y:S02]  /*5ac0*/  IMAD.U32 R10, RZ, RZ, UR4 ;  /* 0x00000004ff0a7e24 */ /* 0x020fe4000f8e00ff */
[----:B------:R-:W-:-:S07]  /*5ad0*/  IMAD.U32 R11, RZ, RZ, UR5 ;  /* 0x00000005ff0b7e24 */ /* 0x000fce000f8e00ff */
[----:B------:R-:W-:-:S07]  /*5ae0*/  LEPC R20, `(.L_x_468) ;  /* 0x000000001014794e */ /* 0x000fce0000000000 */
[----:B--234-:R-:W-:Y:S05]  /*5af0*/  CALL.ABS.NOINC R14 ;  /* 0x000000000e007343 */ /* 0x01cfea0003c00000 */
.L_x_468:
[----:B------:R-:W-:Y:S01]  /*5b00*/  IMAD.MOV.U32 R25, RZ, RZ, R23 ;  /* 0x000000ffff197224 */ /* 0x000fe200078e0017 */
[----:B------:R-:W-:Y:S06]  /*5b10*/  BRA `(.L_x_433) ;  /* 0x0000000000687947 */ /* 0x000fec0003800000 */
.L_x_467:
[----:B------:R-:W-:Y:S02]  /*5b20*/  IMAD.U32 R4, R3, 0x10000, RZ ;  /* 0x0001000003047824 */ /* 0x000fe400078e00ff */
[----:B------:R-:W-:-:S03]  /*5b30*/  IMAD.MOV.U32 R25, RZ, RZ, R23 ;  /* 0x000000ffff197224 */ /* 0x000fc600078e0017 */
        /* <DEDUP_REMOVED lines=11> */
[----:B------:R-:W-:-:S04]  /*5bf0*/  @!P0 IMAD.MOV R0, RZ, RZ, R5 ;  /* 0x000000ffff008224 */ /* 0x000fc800078e0205 */
[----:B------:R-:W-:-:S05]  /*5c00*/  @P2 IMAD.MOV.U32 R3, RZ, RZ, R0 ;  /* 0x000000ffff032224 */ /* 0x000fca00078e0000 */
[----:B------:R0:W-:Y:S01]  /*5c10*/  STG.E.U8 desc[UR36][R8.64], R3 ;  /* 0x0000000308007986 */ /* 0x0001e2000c101124 */
[----:B------:R-:W-:Y:S05]  /*5c20*/  BRA `(.L_x_433) ;  /* 0x0000000000247947 */ /* 0x000fea0003800000 */
.L_x_466:
[----:B------:R-:W-:Y:S02]  /*5c30*/  IMAD.U32 R4, R3, 0x10000, RZ ;  /* 0x0001000003047824 */ /* 0x000fe400078e00ff */
[----:B------:R-:W-:-:S04]  /*5c40*/  IMAD.MOV.U32 R25, RZ, RZ, R23 ;  /* 0x000000ffff197224 */ /* 0x000fc800078e0017 */
[----:B------:R-:W0:Y:S02]  /*5c50*/  F2I.U64.TRUNC R4, R4 ;  /* 0x0000000400047311 */ /* 0x000e24000020d800 */
[----:B0-----:R0:W-:Y:S01]  /*5c60*/  STG.E.64 desc[UR36][R8.64], R4 ;  /* 0x0000000408007986 */ /* 0x0011e2000c101b24 */
[----:B------:R-:W-:Y:S05]  /*5c70*/  BRA `(.L_x_433) ;  /* 0x0000000000107947 */ /* 0x000fea0003800000 */
.L_x_465:
[----:B------:R-:W-:Y:S02]  /*5c80*/  IMAD.U32 R3, R3, 0x10000, RZ ;  /* 0x0001000003037824 */ /* 0x000fe400078e00ff */
[----:B------:R-:W-:-:S04]  /*5c90*/  IMAD.MOV.U32 R25, RZ, RZ, R23 ;  /* 0x000000ffff197224 */ /* 0x000fc800078e0017 */
[----:B------:R-:W0:Y:S02]  /*5ca0*/  F2I.FTZ.U32.TRUNC.NTZ R3, R3 ;  /* 0x0000000300037305 */ /* 0x000e24000021f000 */
[----:B0-----:R0:W-:Y:S02]  /*5cb0*/  STG.E desc[UR36][R8.64], R3 ;  /* 0x0000000308007986 */ /* 0x0011e4000c101924 */
.L_x_433:
[----:B------:R-:W-:Y:S05]  /*5cc0*/  BSYNC.RECONVERGENT B6 ;  /* 0x0000000000067941 */ /* 0x000fea0003800200 */
.L_x_432:
[----:B------:R-:W-:Y:S01]  /*5cd0*/  ISETP.GE.AND P0, PT, R25, R16, PT ;  /* 0x000000101900720c */ /* 0x000fe20003f06270 */
[----:B------:R-:W-:-:S12]  /*5ce0*/  BSSY.RECONVERGENT B6, `(.L_x_469) ;  /* 0x00001f0000067945 */ /* 0x000fd80003800200 */
[----:B------:R-:W-:Y:S05]  /*5cf0*/  @P0 BRA `(.L_x_470) ;  /* 0x0000001c00b80947 */ /* 0x000fea0003800000 */
[----:B------:R-:W1:Y:S01]  /*5d00*/  LDCU UR4, c[0x0][0x3a8] ;  /* 0x00007500ff0477ac */ /* 0x000e620008000800 */
[----:B0-----:R-:W0:Y:S01]  /*5d10*/  LDC.64 R8, c[0x0][0x388] ;  /* 0x0000e200ff087b82 */ /* 0x001e220000000a00 */
[----:B-----5:R-:W-:Y:S01]  /*5d20*/  IMAD R0, R2, 0x200, R25 ;  /* 0x0000020002007824 */ /* 0x020fe200078e0219 */
[----:B--2---:R-:W-:-:S03]  /*5d30*/  PRMT R4, R17, 0x9910, RZ ;  /* 0x0000991011047816 */ /* 0x004fc600000000ff */
[----:B-1----:R-:W-:Y:S02]  /*5d40*/  IMAD R3, R0, UR4, RZ ;  /* 0x0000000400037c24 */ /* 0x002fe4000f8e02ff */
[----:B------:R-:W-:-:S05]  /*5d50*/  IMAD.MOV.U32 R0, RZ, RZ, R4 ;  /* 0x000000ffff007224 */ /* 0x000fca00078e0004 */
[----:B------:R-:W-:Y:S02]  /*5d60*/  ISETP.GT.AND P1, PT, R0, 0x9, PT ;  /* 0x000000090000780c */ /* 0x000fe40003f24270 */
[----:B0-----:R-:W-:-:S05]  /*5d70*/  IADD3 R8, P0, PT, R3, R8, RZ ;  /* 0x0000000803087210 */ /* 0x001fca0007f1e0ff */
        /* <DEDUP_REMOVED lines=10> */
[----:B------:R-:W-:-:S04]  /*5e20*/  IMAD.U32 R22, R22, 0x10000, RZ ;  /* 0x0001000016167824 */ /* 0x000fc800078e00ff */
[----:B------:R-:W0:Y:S02]  /*5e30*/  F2I.FTZ.TRUNC.NTZ R3, R22 ;  /* 0x0000001600037305 */ /* 0x000e24000021f100 */
[----:B0-----:R0:W-:Y:S01]  /*5e40*/  STG.E.U8 desc[UR36][R8.64], R3 ;  /* 0x0000000308007986 */ /* 0x0011e2000c101124 */
[----:B------:R-:W-:Y:S05]  /*5e50*/  BRA `(.L_x_476) ;  /* 0x0000000c007c7947 */ /* 0x000fea0003800000 */
.L_x_474:
[----:B------:R-:W-:-:S06]  /*5e60*/  IMAD.U32 R5, R22, 0x10000, RZ ;  /* 0x0001000016057824 */ /* 0x000fcc00078e00ff */
[----:B------:R-:W0:Y:S02]  /*5e70*/  F2I.S64.TRUNC R4, R5 ;  /* 0x0000000500047311 */ /* 0x000e24000020d900 */
[----:B0-----:R0:W-:Y:S01]  /*5e80*/  STG.E.U8 desc[UR36][R8.64], R4 ;  /* 0x0000000408007986 */ /* 0x0011e2000c101124 */
[----:B------:R-:W-:Y:S05]  /*5e90*/  BRA `(.L_x_476) ;  /* 0x0000000c006c7947 */ /* 0x000fea0003800000 */
.L_x_473:
[----:B------:R-:W-:-:S13]  /*5ea0*/  ISETP.NE.AND P0, PT, R0, 0x2, PT ;  /* 0x000000020000780c */ /* 0x000fda0003f05270 */
[----:B------:R-:W-:Y:S05]  /*5eb0*/  @!P0 BRA `(.L_x_477) ;  /* 0x0000000000308947 */ /* 0x000fea0003800000 */
[----:B------:R-:W-:-:S13]  /*5ec0*/  ISETP.NE.AND P0, PT, R0, 0x3, PT ;  /* 0x000000030000780c */ /* 0x000fda0003f05270 */
[----:B------:R-:W-:Y:S05]  /*5ed0*/  @!P0 BRA `(.L_x_478) ;  /* 0x0000000000188947 */ /* 0x000fea0003800000 */
[----:B------:R-:W-:-:S13]  /*5ee0*/  ISETP.NE.AND P0, PT, R0, 0x4, PT ;  /* 0x000000040000780c */ /* 0x000fda0003f05270 */
[----:B------:R-:W-:Y:S05]  /*5ef0*/  @P0 BRA `(.L_x_475) ;  /* 0x0000000800780947 */ /* 0x000fea0003800000 */
[----:B------:R-:W-:-:S06]  /*5f00*/  IMAD.U32 R4, R22, 0x10000, RZ ;  /* 0x0001000016047824 */ /* 0x000fcc00078e00ff */
[----:B------:R-:W0:Y:S02]  /*5f10*/  F2I.S64.TRUNC R4, R4 ;  /* 0x0000000400047311 */ /* 0x000e24000020d900 */
[----:B0-----:R1:W-:Y:S01]  /*5f20*/  STG.E.64 desc[UR36][R8.64], R4 ;  /* 0x0000000408007986 */ /* 0x0013e2000c101b24 */
[----:B------:R-:W-:Y:S05]  /*5f30*/  BRA `(.L_x_476) ;  /* 0x0000000c00447947 */ /* 0x000fea0003800000 */
.L_x_478:
[----:B------:R-:W-:-:S04]  /*5f40*/  IMAD.U32 R22, R22, 0x10000, RZ ;  /* 0x0001000016167824 */ /* 0x000fc800078e00ff */
[----:B------:R-:W0:Y:S02]  /*5f50*/  F2I.FTZ.TRUNC.NTZ R3, R22 ;  /* 0x0000001600037305 */ /* 0x000e24000021f100 */
[----:B0-----:R2:W-:Y:S01]  /*5f60*/  STG.E desc[UR36][R8.64], R3 ;  /* 0x0000000308007986 */ /* 0x0015e2000c101924 */
[----:B------:R-:W-:Y:S05]  /*5f70*/  BRA `(.L_x_476) ;  /* 0x0000000c00347947 */ /* 0x000fea0003800000 */
.L_x_477:
[----:B------:R-:W-:-:S04]  /*5f80*/  IMAD.U32 R22, R22, 0x10000, RZ ;  /* 0x0001000016167824 */ /* 0x000fc800078e00ff */
[----:B------:R-:W0:Y:S02]  /*5f90*/  F2I.FTZ.TRUNC.NTZ R3, R22 ;  /* 0x0000001600037305 */ /* 0x000e24000021f100 */
[----:B0-----:R0:W-:Y:S01]  /*5fa0*/  STG.E.U16 desc[UR36][R8.64], R3 ;  /* 0x0000000308007986 */ /* 0x0011e2000c101524 */
[----:B------:R-:W-:Y:S05]  /*5fb0*/  BRA `(.L_x_476) ;  /* 0x0000000c00247947 */ /* 0x000fea0003800000 */
.L_x_472:
[----:B------:R-:W-:-:S13]  /*5fc0*/  ISETP.GT.AND P0, PT, R0, 0x6, PT ;  /* 0x000000060000780c */ /* 0x000fda0003f04270 */
[----:B------:R-:W-:Y:S05]  /*5fd0*/  @P0 BRA `(.L_x_479) ;  /* 0x00000000002c0947 */ /* 0x000fea0003800000 */
[----:B------:R-:W-:-:S13]  /*5fe0*/  ISETP.NE.AND P0, PT, R0, 0x5, PT ;  /* 0x000000050000780c */ /* 0x000fda0003f05270 */
[----:B------:R-:W-:Y:S05]  /*5ff0*/  @!P0 BRA `(.L_x_480) ;  /* 0x0000000000148947 */ /* 0x000fea0003800000 */
[----:B------:R-:W-:-:S13]  /*6000*/  ISETP.NE.AND P0, PT, R0, 0x6, PT ;  /* 0x000000060000780c */ /* 0x000fda0003f05270 */
[----:B------:R-:W-:Y:S05]  /*6010*/  @P0 BRA `(.L_x_475) ;  /* 0x0000000800300947 */ /* 0x000fea0003800000 */
[----:B------:R-:W-:-:S05]  /*6020*/  IMAD.U32 R3, R22, 0x10000, RZ ;  /* 0x0001000016037824 */ /* 0x000fca00078e00ff */
[----:B------:R0:W-:Y:S01]  /*6030*/  STG.E desc[UR36][R8.64], R3 ;  /* 0x0000000308007986 */ /* 0x0001e2000c101924 */
[----:B------:R-:W-:Y:S05]  /*6040*/  BRA `(.L_x_476) ;  /* 0x0000000c00007947 */ /* 0x000fea0003800000 */
.L_x_480:
[----:B------:R-:W-:-:S05]  /*6050*/  IMAD.U32 R0, R22, 0x10000, RZ ;  /* 0x0001000016007824 */ /* 0x000fca00078e00ff */
[----:B------:R-:W-:-:S05]  /*6060*/  F2FP.F16.F32.PACK_AB R0, RZ, R0 ;  /* 0x00000000ff00723e */ /* 0x000fca00000000ff */
[----:B------:R0:W-:Y:S01]  /*6070*/  STG.E.U16 desc[UR36][R8.64], R0 ;  /* 0x0000000008007986 */ /* 0x0001e2000c101524 */
[----:B------:R-:W-:Y:S05]  /*6080*/  BRA `(.L_x_476) ;  /* 0x0000000800f07947 */ /* 0x000fea0003800000 */
.L_x_479:
[----:B------:R-:W-:-:S13]  /*6090*/  ISETP.NE.AND P0, PT, R0, 0x7, PT ;  /* 0x000000070000780c */ /* 0x000fda0003f05270 */
[----:B------:R-:W-:Y:S05]  /*60a0*/  @!P0 BRA `(.L_x_481) ;  /* 0x0000000000348947 */ /* 0x000fea0003800000 */
[----:B------:R-:W-:-:S13]  /*60b0*/  ISETP.NE.AND P0, PT, R0, 0x8, PT ;  /* 0x000000080000780c */ /* 0x000fda0003f05270 */
[----:B------:R-:W-:Y:S05]  /*60c0*/  @!P0 BRA `(.L_x_482) ;  /* 0x0000000000188947 */ /* 0x000fea0003800000 */
[----:B------:R-:W-:-:S13]  /*60d0*/  ISETP.NE.AND P0, PT, R0, 0x9, PT ;  /* 0x000000090000780c */ /* 0x000fda0003f05270 */
[----:B------:R-:W-:Y:S05]  /*60e0*/  @P0 BRA `(.L_x_475) ;  /* 0x0000000400fc0947 */ /* 0x000fea0003800000 */
[----:B------:R-:W-:Y:S02]  /*60f0*/  IMAD.U32 R22, R22, 0x10000, RZ ;  /* 0x0001000016167824 */ /* 0x000fe400078e00ff */
[----:B------:R-:W-:-:S05]  /*6100*/  IMAD.MOV.U32 R23, RZ, RZ, RZ ;  /* 0x000000ffff177224 */ /* 0x000fca00078e00ff */
[----:B------:R0:W-:Y:S01]  /*6110*/  STG.E.64 desc[UR36][R8.64], R22 ;  /* 0x0000001608007986 */ /* 0x0001e2000c101b24 */
[----:B------:R-:W-:Y:S05]  /*6120*/  BRA `(.L_x_476) ;  /* 0x0000000800c87947 */ /* 0x000fea0003800000 */
.L_x_482:
[----:B------:R-:W-:-:S05]  /*6130*/  IMAD.U32 R22, R22, 0x10000, RZ ;  /* 0x0001000016167824 */ /* 0x000fca00078e00ff */
[----:B------:R-:W-:-:S04]  /*6140*/  F2FP.F16.F32.PACK_AB R3, RZ, R22 ;  /* 0x00000016ff03723e */ /* 0x000fc800000000ff */
[----:B------:R-:W-:-:S05]  /*6150*/  PRMT R3, R3, 0x5410, RZ ;  /* 0x0000541003037816 */ /* 0x000fca00000000ff */
[----:B------:R0:W-:Y:S01]  /*6160*/  STG.E desc[UR36][R8.64], R3 ;  /* 0x0000000308007986 */ /* 0x0001e2000c101924 */
[----:B------:R-:W-:Y:S05]  /*6170*/  BRA `(.L_x_476) ;  /* 0x0000000800b47947 */ /* 0x000fea0003800000 */
.L_x_481:
[----:B------:R-:W-:-:S04]  /*6180*/  IMAD.U32 R4, R22, 0x10000, RZ ;  /* 0x0001000016047824 */ /* 0x000fc800078e00ff */
[----:B------:R-:W-:-:S06]  /*6190*/  FMUL.FTZ R4, R4, 1 ;  /* 0x3f80000004047820 */ /* 0x000fcc0000410000 */
[----:B------:R-:W0:Y:S02]  /*61a0*/  F2F.F64.F32 R4, R4 ;  /* 0x0000000400047310 */ /* 0x000e240000201800 */
[----:B0-----:R0:W-:Y:S01]  /*61b0*/  STG.E.64 desc[UR36][R8.64], R4 ;  /* 0x0000000408007986 */ /* 0x0011e2000c101b24 */
[----:B------:R-:W-:Y:S05]  /*61c0*/  BRA `(.L_x_476) ;  /* 0x0000000800a07947 */ /* 0x000fea0003800000 */
.L_x_471:
[----:B------:R-:W-:-:S13]  /*61d0*/  ISETP.GT.AND P0, PT, R0, 0x18, PT ;  /* 0x000000180000780c */ /* 0x000fda0003f04270 */
[----:B------:R-:W-:Y:S05]  /*61e0*/  @!P0 BRA `(.L_x_483) ;  /* 0x0000000400608947 */ /* 0x000fea0003800000 */
        /* <DEDUP_REMOVED lines=8> */
[----:B------:R-:W-:-:S06]  /*6270*/  IMAD.U32 R3, R22, 0x10000, RZ ;  /* 0x0001000016037824 */ /* 0x000fcc00078e00ff */
[----:B------:R-:W0:Y:S02]  /*6280*/  F2I.FTZ.U32.TRUNC.NTZ R3, R3 ;  /* 0x0000000300037305 */ /* 0x000e24000021f000 */
[----:B0-----:R0:W-:Y:S01]  /*6290*/  STG.E.U16 desc[UR36][R8.64], R3 ;  /* 0x0000000308007986 */ /* 0x0011e2000c101524 */
[----:B------:R-:W-:Y:S05]  /*62a0*/  BRA `(.L_x_476) ;  /* 0x0000000800687947 */ /* 0x000fea0003800000 */
.L_x_486:
[----:B------:R-:W-:Y:S01]  /*62b0*/  IMAD.U32 R5, R22, 0x10000, RZ ;  /* 0x0001000016057824 */ /* 0x000fe200078e00ff */
[----:B------:R-:W-:Y:S01]  /*62c0*/  BSSY.RECONVERGENT B0, `(.L_x_487) ;  /* 0x0000013000007945 */ /* 0x000fe20003800200 */
[----:B------:R-:W-:-:S03]  /*62d0*/  IMAD.MOV.U32 R4, RZ, RZ, 0x80 ;  /* 0x00000080ff047424 */ /* 0x000fc600078e00ff */
        /* <DEDUP_REMOVED lines=14> */
.L_x_489:
[----:B------:R-:W-:-:S04]  /*63c0*/  SHF.R.U32.HI R3, RZ, 0x18, R5 ;  /* 0x00000018ff037819 */ /* 0x000fc80000011605 */
[----:B------:R-:W-:-:S04]  /*63d0*/  LOP3.LUT R0, R0, 0x80, R3, 0xf8, !PT ;  /* 0x0000008000007812 */ /* 0x000fc800078ef803 */
[----:B------:R-:W-:-:S07]  /*63e0*/  PRMT R4, R0, 0x7610, R4 ;  /* 0x0000761000047816 */ /* 0x000fce0000000004 */
.L_x_488:
[----:B------:R-:W-:Y:S05]  /*63f0*/  BSYNC.RECONVERGENT B0 ;  /* 0x0000000000007941 */ /* 0x000fea0003800200 */
.L_x_487:
[----:B------:R0:W-:Y:S01]  /*6400*/  STG.E.U8 desc[UR36][R8.64], R4 ;  /* 0x0000000408007986 */ /* 0x0001e2000c101124 */
[----:B------:R-:W-:Y:S05]  /*6410*/  BRA `(.L_x_476) ;  /* 0x00000008000c7947 */ /* 0x000fea0003800000 */
.L_x_485:
        /* <DEDUP_REMOVED lines=17> */
.L_x_492:
[----:B------:R-:W-:-:S04]  /*6530*/  SHF.R.U32.HI R3, RZ, 0x18, R5 ;  /* 0x00000018ff037819 */ /* 0x000fc80000011605 */
[----:B------:R-:W-:-:S04]  /*6540*/  LOP3.LUT R0, R0, 0x80, R3, 0xf8, !PT ;  /* 0x0000008000007812 */ /* 0x000fc800078ef803 */
[----:B------:R-:W-:-:S07]  /*6550*/  PRMT R4, R0, 0x7610, R4 ;  /* 0x0000761000047816 */ /* 0x000fce0000000004 */
.L_x_491:
[----:B------:R-:W-:Y:S05]  /*6560*/  BSYNC.RECONVERGENT B0 ;  /* 0x0000000000007941 */ /* 0x000fea0003800200 */
.L_x_490:
[----:B------:R0:W-:Y:S01]  /*6570*/  STG.E.U8 desc[UR36][R8.64], R4 ;  /* 0x0000000408007986 */ /* 0x0001e2000c101124 */
[----:B------:R-:W-:Y:S05]  /*6580*/  BRA `(.L_x_476) ;  /* 0x0000000400b07947 */ /* 0x000fea0003800000 */
.L_x_484:
[----:B------:R-:W-:-:S13]  /*6590*/  ISETP.NE.AND P0, PT, R0, 0x1c, PT ;  /* 0x0000001c0000780c */ /* 0x000fda0003f05270 */
[----:B------:R-:W-:Y:S05]  /*65a0*/  @!P0 BRA `(.L_x_493) ;  /* 0x0000000000608947 */ /* 0x000fea0003800000 */
[----:B------:R-:W-:-:S13]  /*65b0*/  ISETP.NE.AND P0, PT, R0, 0x1d, PT ;  /* 0x0000001d0000780c */ /* 0x000fda0003f05270 */
[----:B------:R-:W-:Y:S05]  /*65c0*/  @!P0 BRA `(.L_x_494) ;  /* 0x0000000000488947 */ /* 0x000fea0003800000 */
[----:B------:R-:W-:-:S13]  /*65d0*/  ISETP.NE.AND P0, PT, R0, 0x2c, PT ;  /* 0x0000002c0000780c */ /* 0x000fda0003f05270 */
[----:B------:R-:W-:Y:S05]  /*65e0*/  @P0 BRA `(.L_x_475) ;  /* 0x0000000000bc0947 */ /* 0x000fea0003800000 */
[----:B------:R-:W-:-:S05]  /*65f0*/  IMAD.U32 R22, R22, 0x10000, RZ ;  /* 0x0001000016167824 */ /* 0x000fca00078e00ff */
        /* <DEDUP_REMOVED lines=15> */
.L_x_494:
[----:B------:R-:W-:-:S06]  /*66f0*/  IMAD.U32 R4, R22, 0x10000, RZ ;  /* 0x0001000016047824 */ /* 0x000fcc00078e00ff */
[----:B------:R-:W0:Y:S02]  /*6700*/  F2I.U64.TRUNC R4, R4 ;  /* 0x0000000400047311 */ /* 0x000e24000020d800 */
[----:B0-----:R0:W-:Y:S01]  /*6710*/  STG.E.64 desc[UR36][R8.64], R4 ;  /* 0x0000000408007986 */ /* 0x0011e2000c101b24 */
[----:B------:R-:W-:Y:S05]  /*6720*/  BRA `(.L_x_476) ;  /* 0x0000000400487947 */ /* 0x000fea0003800000 */
.L_x_493:
[----:B------:R-:W-:-:S04]  /*6730*/  IMAD.U32 R22, R22, 0x10000, RZ ;  /* 0x0001000016167824 */ /* 0x000fc800078e00ff */
[----:B------:R-:W0:Y:S02]  /*6740*/  F2I.FTZ.U32.TRUNC.NTZ R3, R22 ;  /* 0x0000001600037305 */ /* 0x000e24000021f000 */
[----:B0-----:R0:W-:Y:S01]  /*6750*/  STG.E desc[UR36][R8.64], R3 ;  /* 0x0000000308007986 */ /* 0x0011e2000c101924 */
[----:B------:R-:W-:Y:S05]  /*6760*/  BRA `(.L_x_476) ;  /* 0x0000000400387947 */ /* 0x000fea0003800000 */
.L_x_483:
[----:B------:R-:W-:-:S13]  /*6770*/  ISETP.GT.AND P0, PT, R0, 0xe, PT ;  /* 0x0000000e0000780c */ /* 0x000fda0003f04270 */
[----:B------:R-:W-:Y:S05]  /*6780*/  @P0 BRA `(.L_x_495) ;  /* 0x00000000003c0947 */ /* 0x000fea0003800000 */
[----:B------:R-:W-:-:S13]  /*6790*/  ISETP.NE.AND P0, PT, R0, 0xa, PT ;  /* 0x0000000a0000780c */ /* 0x000fda0003f05270 */
[----:B------:R-:W-:Y:S05]  /*67a0*/  @!P0 BRA `(.L_x_496) ;  /* 0x00000000001c8947 */ /* 0x000fea0003800000 */
[----:B------:R-:W-:-:S13]  /*67b0*/  ISETP.NE.AND P0, PT, R0, 0xb, PT ;  /* 0x0000000b0000780c */ /* 0x000fda0003f05270 */
[----:B------:R-:W-:Y:S05]  /*67c0*/  @P0 BRA `(.L_x_475) ;  /* 0x0000000000440947 */ /* 0x000fea0003800000 */
[----:B------:R-:W-:-:S05]  /*67d0*/  IMAD.U32 R22, R22, 0x10000, RZ ;  /* 0x0001000016167824 */ /* 0x000fca00078e00ff */
[----:B------:R-:W-:-:S04]  /*67e0*/  FSETP.NEU.FTZ.AND P0, PT, R22, RZ, PT ;  /* 0x000000ff1600720b */ /* 0x000fc80003f1d000 */
[----:B------:R-:W-:-:S05]  /*67f0*/  SEL R3, RZ, 0x1, !P0 ;  /* 0x00000001ff037807 */ /* 0x000fca0004000000 */
[----:B------:R0:W-:Y:S01]  /*6800*/  STG.E.U8 desc[UR36][R8.64], R3 ;  /* 0x0000000308007986 */ /* 0x0001e2000c101124 */
[----:B------:R-:W-:Y:S05]  /*6810*/  BRA `(.L_x_476) ;  /* 0x00000004000c7947 */ /* 0x000fea0003800000 */
.L_x_496:
[----:B------:R-:W-:Y:S01]  /*6820*/  IMAD.U32 R22, R22, 0x10000, RZ ;  /* 0x0001000016167824 */ /* 0x000fe200078e00ff */
[----:B------:R-:W-:-:S03]  /*6830*/  CS2R R6, SRZ ;  /* 0x0000000000067805 */ /* 0x000fc6000001ff00 */
[----:B------:R-:W-:-:S06]  /*6840*/  FMUL.FTZ R4, R22, 1 ;  /* 0x3f80000016047820 */ /* 0x000fcc0000410000 */
[----:B------:R-:W0:Y:S02]  /*6850*/  F2F.F64.F32 R4, R4 ;  /* 0x0000000400047310 */ /* 0x000e240000201800 */
[----:B0-----:R0:W-:Y:S01]  /*6860*/  STG.E.128 desc[UR36][R8.64], R4 ;  /* 0x0000000408007986 */ /* 0x0011e2000c101d24 */
[----:B------:R-:W-:Y:S05]  /*6870*/  BRA `(.L_x_476) ;  /* 0x0000000000f47947 */ /* 0x000fea0003800000 */
.L_x_495:
[----:B------:R-:W-:-:S13]  /*6880*/  ISETP.NE.AND P0, PT, R0, 0xf, PT ;  /* 0x0000000f0000780c */ /* 0x000fda0003f05270 */
[----:B------:R-:W-:Y:S05]  /*6890*/  @!P0 BRA `(.L_x_497) ;  /* 0x0000000000e88947 */ /* 0x000fea0003800000 */
[----:B------:R-:W-:-:S13]  /*68a0*/  ISETP.NE.AND P0, PT, R0, 0x17, PT ;  /* 0x000000170000780c */ /* 0x000fda0003f05270 */
[----:B------:R-:W-:Y:S05]  /*68b0*/  @!P0 BRA `(.L_x_498) ;  /* 0x0000000000908947 */ /* 0x000fea0003800000 */
[----:B------:R-:W-:-:S13]  /*68c0*/  ISETP.NE.AND P0, PT, R0, 0x18, PT ;  /* 0x000000180000780c */ /* 0x000fda0003f05270 */
[----:B------:R-:W-:Y:S05]  /*68d0*/  @!P0 BRA `(.L_x_499) ;  /* 0x0000000000448947 */ /* 0x000fea0003800000 */
.L_x_475:
        /* <DEDUP_REMOVED lines=16> */
.L_x_500:
[----:B------:R-:W-:Y:S05]  /*69e0*/  BRA `(.L_x_476) ;  /* 0x0000000000987947 */ /* 0x000fea0003800000 */
.L_x_499:
[----:B------:R-:W-:Y:S01]  /*69f0*/  IMAD.U32 R5, R22, 0x10000, RZ ;  /* 0x0001000016057824 */ /* 0x000fe200078e00ff */
[----:B------:R-:W-:Y:S01]  /*6a00*/  BSSY.RECONVERGENT B0, `(.L_x_501) ;  /* 0x000000c000007945 */ /* 0x000fe20003800200 */
[----:B------:R-:W-:-:S03]  /*6a10*/  IMAD.MOV.U32 R0, RZ, RZ, 0x7f ;  /* 0x0000007fff007424 */ /* 0x000fc600078e00ff */
        /* <DEDUP_REMOVED lines=10> */
.L_x_502:
[----:B------:R-:W-:Y:S05]  /*6ac0*/  BSYNC.RECONVERGENT B0 ;  /* 0x0000000000007941 */ /* 0x000fea0003800200 */
.L_x_501:
[----:B------:R-:W-:-:S05]  /*6ad0*/  LOP3.LUT R3, R0, 0x80, R3, 0xf8, !PT ;  /* 0x0000008000037812 */ /* 0x000fca00078ef803 */
[----:B------:R0:W-:Y:S01]  /*6ae0*/  STG.E.U8 desc[UR36][R8.64], R3 ;  /* 0x0000000308007986 */ /* 0x0001e2000c101124 */
[----:B------:R-:W-:Y:S05]  /*6af0*/  BRA `(.L_x_476) ;  /* 0x0000000000547947 */ /* 0x000fea0003800000 */
.L_x_498:
[----:B------:R-:W-:Y:S01]  /*6b00*/  IMAD.U32 R3, R22, 0x10000, RZ ;  /* 0x0001000016037824 */ /* 0x000fe200078e00ff */
        /* <DEDUP_REMOVED lines=11> */
.L_x_504:
[----:B------:R-:W-:Y:S01]  /*6bc0*/  IMAD.MOV.U32 R0, RZ, RZ, 0x7f ;  /* 0x0000007fff007424 */ /* 0x000fe200078e00ff */
[----:B------:R-:W-:-:S04]  /*6bd0*/  ISETP.GT.U32.AND P0, PT, R4, 0x7f800000, PT ;  /* 0x7f8000000400780c */ /* 0x000fc80003f04070 */
[----:B------:R-:W-:-:S09]  /*6be0*/  SEL R0, R0, 0x7c, P0 ;  /* 0x0000007c00007807 */ /* 0x000fd20000000000 */
.L_x_505:
[----:B------:R-:W-:Y:S05]  /*6bf0*/  BSYNC.RECONVERGENT B0 ;  /* 0x0000000000007941 */ /* 0x000fea0003800200 */
.L_x_503:
[----:B------:R-:W-:-:S04]  /*6c00*/  SHF.R.U32.HI R3, RZ, 0x18, R3 ;  /* 0x00000018ff037819 */ /* 0x000fc80000011603 */
[----:B------:R-:W-:-:S05]  /*6c10*/  LOP3.LUT R3, R0, 0x80, R3, 0xf8, !PT ;  /* 0x0000008000037812 */ /* 0x000fca00078ef803 */
[----:B------:R0:W-:Y:S01]  /*6c20*/  STG.E.U8 desc[UR36][R8.64], R3 ;  /* 0x0000000308007986 */ /* 0x0001e2000c101124 */
[----:B------:R-:W-:Y:S05]  /*6c30*/  BRA `(.L_x_476) ;  /* 0x0000000000047947 */ /* 0x000fea0003800000 */
.L_x_497:
[----:B------:R0:W-:Y:S02]  /*6c40*/  STG.E.U16 desc[UR36][R8.64], R22 ;  /* 0x0000001608007986 */ /* 0x0001e4000c101524 */
.L_x_476:
[----:B------:R-:W-:-:S05]  /*6c50*/  VIADD R25, R25, 0x80 ;  /* 0x0000008019197836 */ /* 0x000fca0000000000 */
[----:B------:R-:W-:-:S13]  /*6c60*/  ISETP.GE.AND P0, PT, R25, R16, PT ;  /* 0x000000101900720c */ /* 0x000fda0003f06270 */
[----:B------:R-:W-:Y:S05]  /*6c70*/  @P0 BRA `(.L_x_470) ;  /* 0x0000000c00d80947 */ /* 0x000fea0003800000 */
[----:B------:R-:W5:Y:S01]  /*6c80*/  LDCU UR4, c[0x0][0x3a8] ;  /* 0x00007500ff0477ac */ /* 0x000f620008000800 */
[----:B012---:R-:W0:Y:S01]  /*6c90*/  LDC.64 R8, c[0x0][0x388] ;  /* 0x0000e200ff087b82 */ /* 0x007e220000000a00 */
[----:B------:R-:W-:Y:S01]  /*6ca0*/  IMAD R0, R2, 0x200, R25 ;  /* 0x0000020002007824 */ /* 0x000fe200078e0219 */
[----:B------:R-:W-:-:S03]  /*6cb0*/  PRMT R4, R17, 0x9910, RZ ;  /* 0x0000991011047816 */ /* 0x000fc600000000ff */
[----:B-----5:R-:W-:Y:S02]  /*6cc0*/  IMAD R3, R0, UR4, RZ ;  /* 0x0000000400037c24 */ /* 0x020fe4000f8e02ff */
        /* <DEDUP_REMOVED lines=13> */
[----:B---3--:R-:W-:-:S04]  /*6da0*/  IMAD.U32 R18, R18, 0x10000, RZ ;  /* 0x0001000012127824 */ /* 0x008fc800078e00ff */
[----:B------:R-:W0:Y:S02]  /*6db0*/  F2I.FTZ.TRUNC.NTZ R3, R18 ;  /* 0x0000001200037305 */ /* 0x000e24000021f100 */
[----:B0-----:R0:W-:Y:S01]  /*6dc0*/  STG.E.U8 desc[UR36][R8.64], R3 ;  /* 0x0000000308007986 */ /* 0x0011e2000c101124 */
[----:B------:R-:W-:Y:S05]  /*6dd0*/  BRA `(.L_x_511) ;  /* 0x0000000c007c7947 */ /* 0x000fea0003800000 */
.L_x_509:
[----:B---3--:R-:W-:-:S06]  /*6de0*/  IMAD.U32 R5, R18, 0x10000, RZ ;  /* 0x0001000012057824 */ /* 0x008fcc00078e00ff */
[----:B------:R-:W0:Y:S02]  /*6df0*/  F2I.S64.TRUNC R4, R5 ;  /* 0x0000000500047311 */ /* 0x000e24000020d900 */
[----:B0-----:R0:W-:Y:S01]  /*6e00*/  STG.E.U8 desc[UR36][R8.64], R4 ;  /* 0x0000000408007986 */ /* 0x0011e2000c101124 */
[----:B------:R-:W-:Y:S05]  /*6e10*/  BRA `(.L_x_511) ;  /* 0x0000000c006c7947 */ /* 0x000fea0003800000 */
.L_x_508:
[----:B------:R-:W-:-:S13]  /*6e20*/  ISETP.NE.AND P0, PT, R0, 0x2, PT ;  /* 0x000000020000780c */ /* 0x000fda0003f05270 */
[----:B------:R-:W-:Y:S05]  /*6e30*/  @!P0 BRA `(.L_x_512) ;  /* 0x0000000000308947 */ /* 0x000fea0003800000 */
[----:B------:R-:W-:-:S13]  /*6e40*/  ISETP.NE.AND P0, PT, R0, 0x3, PT ;  /* 0x000000030000780c */ /* 0x000fda0003f05270 */
[----:B------:R-:W-:Y:S05]  /*6e50*/  @!P0 BRA `(.L_x_513) ;  /* 0x0000000000188947 */ /* 0x000fea0003800000 */
[----:B------:R-:W-:-:S13]  /*6e60*/  ISETP.NE.AND P0, PT, R0, 0x4, PT ;  /* 0x000000040000780c */ /* 0x000fda0003f05270 */
[----:B------:R-:W-:Y:S05]  /*6e70*/  @P0 BRA `(.L_x_510) ;  /* 0x0000000800780947 */ /* 0x000fea0003800000 */
[----:B---3--:R-:W-:-:S06]  /*6e80*/  IMAD.U32 R4, R18, 0x10000, RZ ;  /* 0x0001000012047824 */ /* 0x008fcc00078e00ff */
[----:B------:R-:W0:Y:S02]  /*6e90*/  F2I.S64.TRUNC R4, R4 ;  /* 0x0000000400047311 */ /* 0x000e24000020d900 */
[----:B0-----:R0:W-:Y:S01]  /*6ea0*/  STG.E.64 desc[UR36][R8.64], R4 ;  /* 0x0000000408007986 */ /* 0x0011e2000c101b24 */
[----:B------:R-:W-:Y:S05]  /*6eb0*/  BRA `(.L_x_511) ;  /* 0x0000000c00447947 */ /* 0x000fea0003800000 */
.L_x_513:
[----:B---3--:R-:W-:-:S04]  /*6ec0*/  IMAD.U32 R18, R18, 0x10000, RZ ;  /* 0x0001000012127824 */ /* 0x008fc800078e00ff */
[----:B------:R-:W0:Y:S02]  /*6ed0*/  F2I.FTZ.TRUNC.NTZ R3, R18 ;  /* 0x0000001200037305 */ /* 0x000e24000021f100 */
[----:B0-----:R0:W-:Y:S01]  /*6ee0*/  STG.E desc[UR36][R8.64], R3 ;  /* 0x0000000308007986 */ /* 0x0011e2000c101924 */
[----:B------:R-:W-:Y:S05]  /*6ef0*/  BRA `(.L_x_511) ;  /* 0x0000000c00347947 */ /* 0x000fea0003800000 */
.L_x_512:
[----:B---3--:R-:W-:-:S04]  /*6f00*/  IMAD.U32 R18, R18, 0x10000, RZ ;  /* 0x0001000012127824 */ /* 0x008fc800078e00ff */
[----:B------:R-:W0:Y:S02]  /*6f10*/  F2I.FTZ.TRUNC.NTZ R3, R18 ;  /* 0x0000001200037305 */ /* 0x000e24000021f100 */
[----:B0-----:R0:W-:Y:S01]  /*6f20*/  STG.E.U16 desc[UR36][R8.64], R3 ;  /* 0x0000000308007986 */ /* 0x0011e2000c101524 */
[----:B------:R-:W-:Y:S05]  /*6f30*/  BRA `(.L_x_511) ;  /* 0x0000000c00247947 */ /* 0x000fea0003800000 */
.L_x_507:
[----:B------:R-:W-:-:S13]  /*6f40*/  ISETP.GT.AND P0, PT, R0, 0x6, PT ;  /* 0x000000060000780c */ /* 0x000fda0003f04270 */
[----:B------:R-:W-:Y:S05]  /*6f50*/  @P0 BRA `(.L_x_514) ;  /* 0x00000000002c0947 */ /* 0x000fea0003800000 */
[----:B------:R-:W-:-:S13]  /*6f60*/  ISETP.NE.AND P0, PT, R0, 0x5, PT ;  /* 0x000000050000780c */ /* 0x000fda0003f05270 */
[----:B------:R-:W-:Y:S05]  /*6f70*/  @!P0 BRA `(.L_x_515) ;  /* 0x0000000000148947 */ /* 0x000fea0003800000 */
[----:B------:R-:W-:-:S13]  /*6f80*/  ISETP.NE.AND P0, PT, R0, 0x6, PT ;  /* 0x000000060000780c */ /* 0x000fda0003f05270 */
[----:B------:R-:W-:Y:S05]  /*6f90*/  @P0 BRA `(.L_x_510) ;  /* 0x0000000800300947 */ /* 0x000fea0003800000 */
[----:B---3--:R-:W-:-:S05]  /*6fa0*/  IMAD.U32 R3, R18, 0x10000, RZ ;  /* 0x0001000012037824 */ /* 0x008fca00078e00ff */
[----:B------:R0:W-:Y:S01]  /*6fb0*/  STG.E desc[UR36][R8.64], R3 ;  /* 0x0000000308007986 */ /* 0x0001e2000c101924 */
[----:B------:R-:W-:Y:S05]  /*6fc0*/  BRA `(.L_x_511) ;  /* 0x0000000c00007947 */ /* 0x000fea0003800000 */
.L_x_515:
[----:B---3--:R-:W-:-:S05]  /*6fd0*/  IMAD.U32 R0, R18, 0x10000, RZ ;  /* 0x0001000012007824 */ /* 0x008fca00078e00ff */
[----:B------:R-:W-:-:S05]  /*6fe0*/  F2FP.F16.F32.PACK_AB R0, RZ, R0 ;  /* 0x00000000ff00723e */ /* 0x000fca00000000ff */
[----:B------:R0:W-:Y:S01]  /*6ff0*/  STG.E.U16 desc[UR36][R8.64], R0 ;  /* 0x0000000008007986 */ /* 0x0001e2000c101524 */
[----:B------:R-:W-:Y:S05]  /*7000*/  BRA `(.L_x_511) ;  /* 0x0000000800f07947 */ /* 0x000fea0003800000 */
.L_x_514:
[----:B------:R-:W-:-:S13]  /*7010*/  ISETP.NE.AND P0, PT, R0, 0x7, PT ;  /* 0x000000070000780c */ /* 0x000fda0003f05270 */
[----:B------:R-:W-:Y:S05]  /*7020*/  @!P0 BRA `(.L_x_516) ;  /* 0x0000000000348947 */ /* 0x000fea0003800000 */
[----:B------:R-:W-:-:S13]  /*7030*/  ISETP.NE.AND P0, PT, R0, 0x8, PT ;  /* 0x000000080000780c */ /* 0x000fda0003f05270 */
[----:B------:R-:W-:Y:S05]  /*7040*/  @!P0 BRA `(.L_x_517) ;  /* 0x0000000000188947 */ /* 0x000fea0003800000 */
[----:B------:R-:W-:-:S13]  /*7050*/  ISETP.NE.AND P0, PT, R0, 0x9, PT ;  /* 0x000000090000780c */ /* 0x000fda0003f05270 */
[----:B------:R-:W-:Y:S05]  /*7060*/  @P0 BRA `(.L_x_510) ;  /* 0x0000000400fc0947 */ /* 0x000fea0003800000 */
[----:B---3--:R-:W-:Y:S02]  /*7070*/  IMAD.U32 R4, R18, 0x10000, RZ ;  /* 0x0001000012047824 */ /* 0x008fe400078e00ff */
[----:B------:R-:W-:-:S05]  /*7080*/  IMAD.MOV.U32 R5, RZ, RZ, RZ ;  /* 0x000000ffff057224 */ /* 0x000fca00078e00ff */
[----:B------:R0:W-:Y:S01]  /*7090*/  STG.E.64 desc[UR36][R8.64], R4 ;  /* 0x0000000408007986 */ /* 0x0001e2000c101b24 */
[----:B------:R-:W-:Y:S05]  /*70a0*/  BRA `(.L_x_511) ;  /* 0x0000000800c87947 */ /* 0x000fea0003800000 */
.L_x_517:
[----:B---3--:R-:W-:-:S05]  /*70b0*/  IMAD.U32 R18, R18, 0x10000, RZ ;  /* 0x0001000012127824 */ /* 0x008fca00078e00ff */
[----:B------:R-:W-:-:S04]  /*70c0*/  F2FP.F16.F32.PACK_AB R3, RZ, R18 ;  /* 0x00000012ff03723e */ /* 0x000fc800000000ff */
[----:B------:R-:W-:-:S05]  /*70d0*/  PRMT R3, R3, 0x5410, RZ ;  /* 0x0000541003037816 */ /* 0x000fca00000000ff */
[----:B------:R0:W-:Y:S01]  /*70e0*/  STG.E desc[UR36][R8.64], R3 ;  /* 0x0000000308007986 */ /* 0x0001e2000c101924 */
[----:B------:R-:W-:Y:S05]  /*70f0*/  BRA `(.L_x_511) ;  /* 0x0000000800b47947 */ /* 0x000fea0003800000 */
.L_x_516:
[----:B---3--:R-:W-:-:S04]  /*7100*/  IMAD.U32 R4, R18, 0x10000, RZ ;  /* 0x0001000012047824 */ /* 0x008fc800078e00ff */
[----:B------:R-:W-:-:S06]  /*7110*/  FMUL.FTZ R4, R4, 1 ;  /* 0x3f80000004047820 */ /* 0x000fcc0000410000 */
[----:B------:R-:W0:Y:S02]  /*7120*/  F2F.F64.F32 R4, R4 ;  /* 0x0000000400047310 */ /* 0x000e240000201800 */
[----:B0-----:R0:W-:Y:S01]  /*7130*/  STG.E.64 desc[UR36][R8.64], R4 ;  /* 0x0000000408007986 */ /* 0x0011e2000c101b24 */
[----:B------:R-:W-:Y:S05]  /*7140*/  BRA `(.L_x_511) ;  /* 0x0000000800a07947 */ /* 0x000fea0003800000 */
.L_x_506:
        /* <DEDUP_REMOVED lines=10> */
[----:B---3--:R-:W-:-:S06]  /*71f0*/  IMAD.U32 R3, R18, 0x10000, RZ ;  /* 0x0001000012037824 */ /* 0x008fcc00078e00ff */
[----:B------:R-:W0:Y:S02]  /*7200*/  F2I.FTZ.U32.TRUNC.NTZ R3, R3 ;  /* 0x0000000300037305 */ /* 0x000e24000021f000 */
[----:B0-----:R0:W-:Y:S01]  /*7210*/  STG.E.U16 desc[UR36][R8.64], R3 ;  /* 0x0000000308007986 */ /* 0x0011e2000c101524 */
[----:B------:R-:W-:Y:S05]  /*7220*/  BRA `(.L_x_511) ;  /* 0x0000000800687947 */ /* 0x000fea0003800000 */
.L_x_521:
[----:B---3--:R-:W-:Y:S01]  /*7230*/  IMAD.U32 R5, R18, 0x10000, RZ ;  /* 0x0001000012057824 */ /* 0x008fe200078e00ff */
        /* <DEDUP_REMOVED lines=16> */
.L_x_524:
[----:B------:R-:W-:-:S04]  /*7340*/  SHF.R.U32.HI R3, RZ, 0x18, R5 ;  /* 0x00000018ff037819 */ /* 0x000fc80000011605 */
[----:B------:R-:W-:-:S04]  /*7350*/  LOP3.LUT R0, R0, 0x80, R3, 0xf8, !PT ;  /* 0x0000008000007812 */ /* 0x000fc800078ef803 */
[----:B------:R-:W-:-:S07]  /*7360*/  PRMT R4, R0, 0x7610, R4 ;  /* 0x0000761000047816 */ /* 0x000fce0000000004 */
.L_x_523:
[----:B------:R-:W-:Y:S05]  /*7370*/  BSYNC.RECONVERGENT B0 ;  /* 0x0000000000007941 */ /* 0x000fea0003800200 */
.L_x_522:
[----:B------:R0:W-:Y:S01]  /*7380*/  STG.E.U8 desc[UR36][R8.64], R4 ;  /* 0x0000000408007986 */ /* 0x0001e2000c101124 */
[----:B------:R-:W-:Y:S05]  /*7390*/  BRA `(.L_x_511) ;  /* 0x00000008000c7947 */ /* 0x000fea0003800000 */
.L_x_520:
        /* <DEDUP_REMOVED lines=17> */
.L_x_527:
[----:B------:R-:W-:-:S04]  /*74b0*/  SHF.R.U32.HI R3, RZ, 0x18, R5 ;  /* 0x00000018ff037819 */ /* 0x000fc80000011605 */
[----:B------:R-:W-:-:S04]  /*74c0*/  LOP3.LUT R0, R0, 0x80, R3, 0xf8, !PT ;  /* 0x0000008000007812 */ /* 0x000fc800078ef803 */
[----:B------:R-:W-:-:S07]  /*74d0*/  PRMT R4, R0, 0x7610, R4 ;  /* 0x0000761000047816 */ /* 0x000fce0000000004 */
.L_x_526:
[----:B------:R-:W-:Y:S05]  /*74e0*/  BSYNC.RECONVERGENT B0 ;  /* 0x0000000000007941 */ /* 0x000fea0003800200 */
.L_x_525:
[----:B------:R0:W-:Y:S01]  /*74f0*/  STG.E.U8 desc[UR36][R8.64], R4 ;  /* 0x0000000408007986 */ /* 0x0001e2000c101124 */
[----:B------:R-:W-:Y:S05]  /*7500*/  BRA `(.L_x_511) ;  /* 0x0000000400b07947 */ /* 0x000fea0003800000 */
.L_x_519:
[----:B------:R-:W-:-:S13]  /*7510*/  ISETP.NE.AND P0, PT, R0, 0x1c, PT ;  /* 0x0000001c0000780c */ /* 0x000fda0003f05270 */
[----:B------:R-:W-:Y:S05]  /*7520*/  @!P0 BRA `(.L_x_528) ;  /* 0x0000000000608947 */ /* 0x000fea0003800000 */
[----:B------:R-:W-:-:S13]  /*7530*/  ISETP.NE.AND P0, PT, R0, 0x1d, PT ;  /* 0x0000001d0000780c */ /* 0x000fda0003f05270 */
[----:B------:R-:W-:Y:S05]  /*7540*/  @!P0 BRA `(.L_x_529) ;  /* 0x0000000000488947 */ /* 0x000fea0003800000 */
[----:B------:R-:W-:-:S13]  /*7550*/  ISETP.NE.AND P0, PT, R0, 0x2c, PT ;  /* 0x0000002c0000780c */ /* 0x000fda0003f05270 */
[----:B------:R-:W-:Y:S05]  /*7560*/  @P0 BRA `(.L_x_510) ;  /* 0x0000000000bc0947 */ /* 0x000fea0003800000 */
[----:B---3--:R-:W-:-:S05]  /*7570*/  IMAD.U32 R18, R18, 0x10000, RZ ;  /* 0x0001000012127824 */ /* 0x008fca00078e00ff */
        /* <DEDUP_REMOVED lines=15> */
.L_x_529:
[----:B---3--:R-:W-:-:S06]  /*7670*/  IMAD.U32 R4, R18, 0x10000, RZ ;  /* 0x0001000012047824 */ /* 0x008fcc00078e00ff */
[----:B------:R-:W0:Y:S02]  /*7680*/  F2I.U64.TRUNC R4, R4 ;  /* 0x0000000400047311 */ /* 0x000e24000020d800 */
[----:B0-----:R0:W-:Y:S01]  /*7690*/  STG.E.64 desc[UR36][R8.64], R4 ;  /* 0x0000000408007986 */ /* 0x0011e2000c101b24 */
[----:B------:R-:W-:Y:S05]  /*76a0*/  BRA `(.L_x_511) ;  /* 0x0000000400487947 */ /* 0x000fea0003800000 */
.L_x_528:
[----:B---3--:R-:W-:-:S04]  /*76b0*/  IMAD.U32 R18, R18, 0x10000, RZ ;  /* 0x0001000012127824 */ /* 0x008fc800078e00ff */
[----:B------:R-:W0:Y:S02]  /*76c0*/  F2I.FTZ.U32.TRUNC.NTZ R3, R18 ;  /* 0x0000001200037305 */ /* 0x000e24000021f000 */
[----:B0-----:R0:W-:Y:S01]  /*76d0*/  STG.E desc[UR36][R8.64], R3 ;  /* 0x0000000308007986 */ /* 0x0011e2000c101924 */
[----:B------:R-:W-:Y:S05]  /*76e0*/  BRA `(.L_x_511) ;  /* 0x0000000400387947 */ /* 0x000fea0003800000 */
.L_x_518:
[----:B------:R-:W-:-:S13]  /*76f0*/  ISETP.GT.AND P0, PT, R0, 0xe, PT ;  /* 0x0000000e0000780c */ /* 0x000fda0003f04270 */
[----:B------:R-:W-:Y:S05]  /*7700*/  @P0 BRA `(.L_x_530) ;  /* 0x00000000003c0947 */ /* 0x000fea0003800000 */
[----:B------:R-:W-:-:S13]  /*7710*/  ISETP.NE.AND P0, PT, R0, 0xa, PT ;  /* 0x0000000a0000780c */ /* 0x000fda0003f05270 */
[----:B------:R-:W-:Y:S05]  /*7720*/  @!P0 BRA `(.L_x_531) ;  /* 0x00000000001c8947 */ /* 0x000fea0003800000 */
[----:B------:R-:W-:-:S13]  /*7730*/  ISETP.NE.AND P0, PT, R0, 0xb, PT ;  /* 0x0000000b0000780c */ /* 0x000fda0003f05270 */
[----:B------:R-:W-:Y:S05]  /*7740*/  @P0 BRA `(.L_x_510) ;  /* 0x0000000000440947 */ /* 0x000fea0003800000 */
[----:B---3--:R-:W-:-:S05]  /*7750*/  IMAD.U32 R18, R18, 0x10000, RZ ;  /* 0x0001000012127824 */ /* 0x008fca00078e00ff */
[----:B------:R-:W-:-:S04]  /*7760*/  FSETP.NEU.FTZ.AND P0, PT, R18, RZ, PT ;  /* 0x000000ff1200720b */ /* 0x000fc80003f1d000 */
[----:B------:R-:W-:-:S05]  /*7770*/  SEL R3, RZ, 0x1, !P0 ;  /* 0x00000001ff037807 */ /* 0x000fca0004000000 */
[----:B------:R3:W-:Y:S01]  /*7780*/  STG.E.U8 desc[UR36][R8.64], R3 ;  /* 0x0000000308007986 */ /* 0x0007e2000c101124 */
[----:B------:R-:W-:Y:S05]  /*7790*/  BRA `(.L_x_511) ;  /* 0x00000004000c7947 */ /* 0x000fea0003800000 */
.L_x_531:
[----:B---3--:R-:W-:Y:S01]  /*77a0*/  IMAD.U32 R18, R18, 0x10000, RZ ;  /* 0x0001000012127824 */ /* 0x008fe200078e00ff */
[----:B------:R-:W-:-:S03]  /*77b0*/  CS2R R6, SRZ ;  /* 0x0000000000067805 */ /* 0x000fc6000001ff00 */
[----:B------:R-:W-:-:S06]  /*77c0*/  FMUL.FTZ R4, R18, 1 ;  /* 0x3f80000012047820 */ /* 0x000fcc0000410000 */
[----:B------:R-:W0:Y:S02]  /*77d0*/  F2F.F64.F32 R4, R4 ;  /* 0x0000000400047310 */ /* 0x000e240000201800 */
[----:B0-----:R0:W-:Y:S01]  /*77e0*/  STG.E.128 desc[UR36][R8.64], R4 ;  /* 0x0000000408007986 */ /* 0x0011e2000c101d24 */
[----:B------:R-:W-:Y:S05]  /*77f0*/  BRA `(.L_x_511) ;  /* 0x0000000000f47947 */ /* 0x000fea0003800000 */
.L_x_530:
[----:B------:R-:W-:-:S13]  /*7800*/  ISETP.NE.AND P0, PT, R0, 0xf, PT ;  /* 0x0000000f0000780c */ /* 0x000fda0003f05270 */
[----:B------:R-:W-:Y:S05]  /*7810*/  @!P0 BRA `(.L_x_532) ;  /* 0x0000000000e88947 */ /* 0x000fea0003800000 */
[----:B------:R-:W-:-:S13]  /*7820*/  ISETP.NE.AND P0, PT, R0, 0x17, PT ;  /* 0x000000170000780c */ /* 0x000fda0003f05270 */
[----:B------:R-:W-:Y:S05]  /*7830*/  @!P0 BRA `(.L_x_533) ;  /* 0x0000000000908947 */ /* 0x000fea0003800000 */
[----:B------:R-:W-:-:S13]  /*7840*/  ISETP.NE.AND P0, PT, R0, 0x18, PT ;  /* 0x000000180000780c */ /* 0x000fda0003f05270 */
[----:B------:R-:W-:Y:S05]  /*7850*/  @!P0 BRA `(.L_x_534) ;  /* 0x0000000000448947 */ /* 0x000fea0003800000 */
.L_x_510:
        /* <DEDUP_REMOVED lines=16> */
.L_x_535:
[----:B------:R-:W-:Y:S05]  /*7960*/  BRA `(.L_x_511) ;  /* 0x0000000000987947 */ /* 0x000fea0003800000 */
.L_x_534:
[----:B---3--:R-:W-:Y:S01]  /*7970*/  IMAD.U32 R5, R18, 0x10000, RZ ;  /* 0x0001000012057824 */ /* 0x008fe200078e00ff */
        /* <DEDUP_REMOVED lines=12> */
.L_x_537:
[----:B------:R-:W-:Y:S05]  /*7a40*/  BSYNC.RECONVERGENT B0 ;  /* 0x0000000000007941 */ /* 0x000fea0003800200 */
.L_x_536:
[----:B------:R-:W-:-:S05]  /*7a50*/  LOP3.LUT R3, R0, 0x80, R3, 0xf8, !PT ;  /* 0x0000008000037812 */ /* 0x000fca00078ef803 */
[----:B------:R1:W-:Y:S01]  /*7a60*/  STG.E.U8 desc[UR36][R8.64], R3 ;  /* 0x0000000308007986 */ /* 0x0003e2000c101124 */
[----:B------:R-:W-:Y:S05]  /*7a70*/  BRA `(.L_x_511) ;  /* 0x0000000000547947 */ /* 0x000fea0003800000 */
.L_x_533:
[----:B---3--:R-:W-:Y:S01]  /*7a80*/  IMAD.U32 R3, R18, 0x10000, RZ ;  /* 0x0001000012037824 */ /* 0x008fe200078e00ff */
        /* <DEDUP_REMOVED lines=11> */
.L_x_539:
[----:B------:R-:W-:Y:S01]  /*7b40*/  IMAD.MOV.U32 R0, RZ, RZ, 0x7f ;  /* 0x0000007fff007424 */ /* 0x000fe200078e00ff */
[----:B------:R-:W-:-:S04]  /*7b50*/  ISETP.GT.U32.AND P0, PT, R4, 0x7f800000, PT ;  /* 0x7f8000000400780c */ /* 0x000fc80003f04070 */
[----:B------:R-:W-:-:S09]  /*7b60*/  SEL R0, R0, 0x7c, P0 ;  /* 0x0000007c00007807 */ /* 0x000fd20000000000 */
.L_x_540:
[----:B------:R-:W-:Y:S05]  /*7b70*/  BSYNC.RECONVERGENT B0 ;  /* 0x0000000000007941 */ /* 0x000fea0003800200 */
.L_x_538:
[----:B------:R-:W-:-:S04]  /*7b80*/  SHF.R.U32.HI R3, RZ, 0x18, R3 ;  /* 0x00000018ff037819 */ /* 0x000fc80000011603 */
[----:B------:R-:W-:-:S05]  /*7b90*/  LOP3.LUT R3, R0, 0x80, R3, 0xf8, !PT ;  /* 0x0000008000037812 */ /* 0x000fca00078ef803 */
[----:B------:R2:W-:Y:S01]  /*7ba0*/  STG.E.U8 desc[UR36][R8.64], R3 ;  /* 0x0000000308007986 */ /* 0x0005e2000c101124 */
[----:B------:R-:W-:Y:S05]  /*7bb0*/  BRA `(.L_x_511) ;  /* 0x0000000000047947 */ /* 0x000fea0003800000 */
.L_x_532:
[----:B---3--:R0:W-:Y:S02]  /*7bc0*/  STG.E.U16 desc[UR36][R8.64], R18 ;  /* 0x0000001208007986 */ /* 0x0081e4000c101524 */
.L_x_511:
[----:B------:R-:W-:-:S07]  /*7bd0*/  VIADD R25, R25, 0x80 ;  /* 0x0000008019197836 */ /* 0x000fce0000000000 */
.L_x_470:
[----:B------:R-:W-:Y:S05]  /*7be0*/  BSYNC.RECONVERGENT B6 ;  /* 0x0000000000067941 */ /* 0x000fea0003800200 */
.L_x_469:
[----:B------:R-:W-:-:S13]  /*7bf0*/  ISETP.GE.AND P0, PT, R25, R16, PT ;  /* 0x000000101900720c */ /* 0x000fda0003f06270 */
[----:B------:R-:W-:Y:S05]  /*7c00*/  @P0 EXIT ;  /* 0x000000000000094d */ /* 0x000fea0003800000 */
[----:B01----:R-:W0:Y:S01]  /*7c10*/  LDC.64 R4, c[0x0][0x388] ;  /* 0x0000e200ff047b82 */ /* 0x003e220000000a00 */
[----:B------:R-:W3:Y:S01]  /*7c20*/  LDCU UR4, c[0x0][0x3a8] ;  /* 0x00007500ff0477ac */ /* 0x000ee20008000800 */
[----:B--2--5:R-:W-:Y:S01]  /*7c30*/  PRMT R0, R17, 0x9910, RZ ;  /* 0x0000991011007816 */ /* 0x024fe200000000ff */
[----:B------:R-:W-:-:S03]  /*7c40*/  IMAD R2, R2, 0x200, R25 ;  /* 0x0000020002027824 */ /* 0x000fc600078e0219 */
[----:B------:R-:W-:Y:S01]  /*7c50*/  ISETP.GT.AND P1, PT, R0, 0x9, PT ;  /* 0x000000090000780c */ /* 0x000fe20003f24270 */
[----:B---3--:R-:W-:-:S05]  /*7c60*/  IMAD R3, R2, UR4, RZ ;  /* 0x0000000402037c24 */ /* 0x008fca000f8e02ff */
[----:B0-----:R-:W-:-:S05]  /*7c70*/  IADD3 R2, P0, PT, R3, R4, RZ ;  /* 0x0000000403027210 */ /* 0x001fca0007f1e0ff */
[----:B------:R-:W-:Y:S02]  /*7c80*/  IMAD.X R3, RZ, RZ, R5, P0 ;  /* 0x000000ffff037224 */ /* 0x000fe400000e0605 */
[----:B------:R-:W-:Y:S06]  /*7c90*/  @P1 BRA `(.L_x_541) ;  /* 0x00000004000c1947 */ /* 0x000fec0003800000 */
        /* <DEDUP_REMOVED lines=8> */
[----:B----4-:R-:W-:-:S06]  /*7d20*/  IMAD.U32 R19, R19, 0x10000, RZ ;  /* 0x0001000013137824 */ /* 0x010fcc00078e00ff */
[----:B------:R-:W0:Y:S02]  /*7d30*/  F2I.FTZ.TRUNC.NTZ R19, R19 ;  /* 0x0000001300137305 */ /* 0x000e24000021f100 */
[----:B0-----:R-:W-:Y:S01]  /*7d40*/  STG.E.U8 desc[UR36][R2.64], R19 ;  /* 0x0000001302007986 */ /* 0x001fe2000c101124 */
[----:B------:R-:W-:Y:S05]  /*7d50*/  EXIT ;  /* 0x000000000000794d */ /* 0x000fea0003800000 */
.L_x_544:
[----:B----4-:R-:W-:-:S06]  /*7d60*/  IMAD.U32 R5, R19, 0x10000, RZ ;  /* 0x0001000013057824 */ /* 0x010fcc00078e00ff */
[----:B------:R-:W0:Y:S02]  /*7d70*/  F2I.S64.TRUNC R4, R5 ;  /* 0x0000000500047311 */ /* 0x000e24000020d900 */
[----:B0-----:R-:W-:Y:S01]  /*7d80*/  STG.E.U8 desc[UR36][R2.64], R4 ;  /* 0x0000000402007986 */ /* 0x001fe2000c101124 */
[----:B------:R-:W-:Y:S05]  /*7d90*/  EXIT ;  /* 0x000000000000794d */ /* 0x000fea0003800000 */
.L_x_543:
[----:B------:R-:W-:-:S13]  /*7da0*/  ISETP.NE.AND P0, PT, R0, 0x2, PT ;  /* 0x000000020000780c */ /* 0x000fda0003f05270 */
[----:B------:R-:W-:Y:S05]  /*7db0*/  @!P0 BRA `(.L_x_546) ;  /* 0x0000000000308947 */ /* 0x000fea0003800000 */
[----:B------:R-:W-:-:S13]  /*7dc0*/  ISETP.NE.AND P0, PT, R0, 0x3, PT ;  /* 0x000000030000780c */ /* 0x000fda0003f05270 */
[----:B------:R-:W-:Y:S05]  /*7dd0*/  @!P0 BRA `(.L_x_547) ;  /* 0x0000000000188947 */ /* 0x000fea0003800000 */
[----:B------:R-:W-:-:S13]  /*7de0*/  ISETP.NE.AND P0, PT, R0, 0x4, PT ;  /* 0x000000040000780c */ /* 0x000fda0003f05270 */
[----:B------:R-:W-:Y:S05]  /*7df0*/  @P0 BRA `(.L_x_545) ;  /* 0x0000000800780947 */ /* 0x000fea0003800000 */
[----:B----4-:R-:W-:-:S06]  /*7e00*/  IMAD.U32 R4, R19, 0x10000, RZ ;  /* 0x0001000013047824 */ /* 0x010fcc00078e00ff */
[----:B------:R-:W0:Y:S02]  /*7e10*/  F2I.S64.TRUNC R4, R4 ;  /* 0x0000000400047311 */ /* 0x000e24000020d900 */
[----:B0-----:R-:W-:Y:S01]  /*7e20*/  STG.E.64 desc[UR36][R2.64], R4 ;  /* 0x0000000402007986 */ /* 0x001fe2000c101b24 */
[----:B------:R-:W-:Y:S05]  /*7e30*/  EXIT ;  /* 0x000000000000794d */ /* 0x000fea0003800000 */
.L_x_547:
[----:B----4-:R-:W-:-:S06]  /*7e40*/  IMAD.U32 R19, R19, 0x10000, RZ ;  /* 0x0001000013137824 */ /* 0x010fcc00078e00ff */
[----:B------:R-:W0:Y:S02]  /*7e50*/  F2I.FTZ.TRUNC.NTZ R19, R19 ;  /* 0x0000001300137305 */ /* 0x000e24000021f100 */
[----:B0-----:R-:W-:Y:S01]  /*7e60*/  STG.E desc[UR36][R2.64], R19 ;  /* 0x0000001302007986 */ /* 0x001fe2000c101924 */
[----:B------:R-:W-:Y:S05]  /*7e70*/  EXIT ;  /* 0x000000000000794d */ /* 0x000fea0003800000 */
.L_x_546:
[----:B----4-:R-:W-:-:S06]  /*7e80*/  IMAD.U32 R19, R19, 0x10000, RZ ;  /* 0x0001000013137824 */ /* 0x010fcc00078e00ff */
[----:B------:R-:W0:Y:S02]  /*7e90*/  F2I.FTZ.TRUNC.NTZ R19, R19 ;  /* 0x0000001300137305 */ /* 0x000e24000021f100 */
[----:B0-----:R-:W-:Y:S01]  /*7ea0*/  STG.E.U16 desc[UR36][R2.64], R19 ;  /* 0x0000001302007986 */ /* 0x001fe2000c101524 */
[----:B------:R-:W-:Y:S05]  /*7eb0*/  EXIT ;  /* 0x000000000000794d */ /* 0x000fea0003800000 */
.L_x_542:
[----:B------:R-:W-:-:S13]  /*7ec0*/  ISETP.GT.AND P0, PT, R0, 0x6, PT ;  /* 0x000000060000780c */ /* 0x000fda0003f04270 */
[----:B------:R-:W-:Y:S05]  /*7ed0*/  @P0 BRA `(.L_x_548) ;  /* 0x00000000002c0947 */ /* 0x000fea0003800000 */
[----:B------:R-:W-:-:S13]  /*7ee0*/  ISETP.NE.AND P0, PT, R0, 0x5, PT ;  /* 0x000000050000780c */ /* 0x000fda0003f05270 */
[----:B------:R-:W-:Y:S05]  /*7ef0*/  @!P0 BRA `(.L_x_549) ;  /* 0x0000000000148947 */ /* 0x000fea0003800000 */
[----:B------:R-:W-:-:S13]  /*7f00*/  ISETP.NE.AND P0, PT, R0, 0x6, PT ;  /* 0x000000060000780c */ /* 0x000fda0003f05270 */
[----:B------:R-:W-:Y:S05]  /*7f10*/  @P0 BRA `(.L_x_545) ;  /* 0x0000000800300947 */ /* 0x000fea0003800000 */
[----:B----4-:R-:W-:-:S05]  /*7f20*/  IMAD.U32 R19, R19, 0x10000, RZ ;  /* 0x0001000013137824 */ /* 0x010fca00078e00ff */
[----:B------:R-:W-:Y:S01]  /*7f30*/  STG.E desc[UR36][R2.64], R19 ;  /* 0x0000001302007986 */ /* 0x000fe2000c101924 */
[----:B------:R-:W-:Y:S05]  /*7f40*/  EXIT ;  /* 0x000000000000794d */ /* 0x000fea0003800000 */
.L_x_549:
[----:B----4-:R-:W-:-:S05]  /*7f50*/  IMAD.U32 R0, R19, 0x10000, RZ ;  /* 0x0001000013007824 */ /* 0x010fca00078e00ff */
[----:B------:R-:W-:-:S05]  /*7f60*/  F2FP.F16.F32.PACK_AB R0, RZ, R0 ;  /* 0x00000000ff00723e */ /* 0x000fca00000000ff */
[----:B------:R-:W-:Y:S01]  /*7f70*/  STG.E.U16 desc[UR36][R2.64], R0 ;  /* 0x0000000002007986 */ /* 0x000fe2000c101524 */
[----:B------:R-:W-:Y:S05]  /*7f80*/  EXIT ;  /* 0x000000000000794d */ /* 0x000fea0003800000 */
.L_x_548:
[----:B------:R-:W-:-:S13]  /*7f90*/  ISETP.NE.AND P0, PT, R0, 0x7, PT ;  /* 0x000000070000780c */ /* 0x000fda0003f05270 */
[----:B------:R-:W-:Y:S05]  /*7fa0*/  @!P0 BRA `(.L_x_550) ;  /* 0x0000000000348947 */ /* 0x000fea0003800000 */
[----:B------:R-:W-:-:S13]  /*7fb0*/  ISETP.NE.AND P0, PT, R0, 0x8, PT ;  /* 0x000000080000780c */ /* 0x000fda0003f05270 */
[----:B------:R-:W-:Y:S05]  /*7fc0*/  @!P0 BRA `(.L_x_551) ;  /* 0x0000000000188947 */ /* 0x000fea0003800000 */
[----:B------:R-:W-:-:S13]  /*7fd0*/  ISETP.NE.AND P0, PT, R0, 0x9, PT ;  /* 0x000000090000780c */ /* 0x000fda0003f05270 */
[----:B------:R-:W-:Y:S05]  /*7fe0*/  @P0 BRA `(.L_x_545) ;  /* 0x0000000400fc0947 */ /* 0x000fea0003800000 */
[----:B----4-:R-:W-:Y:S02]  /*7ff0*/  IMAD.U32 R4, R19, 0x10000, RZ ;  /* 0x0001000013047824 */ /* 0x010fe400078e00ff */
[----:B------:R-:W-:-:S05]  /*8000*/  IMAD.MOV.U32 R5, RZ, RZ, RZ ;  /* 0x000000ffff057224 */ /* 0x000fca00078e00ff */
[----:B------:R-:W-:Y:S01]  /*8010*/  STG.E.64 desc[UR36][R2.64], R4 ;  /* 0x0000000402007986 */ /* 0x000fe2000c101b24 */
[----:B------:R-:W-:Y:S05]  /*8020*/  EXIT ;  /* 0x000000000000794d */ /* 0x000fea0003800000 */
.L_x_551:
[----:B----4-:R-:W-:-:S05]  /*8030*/  IMAD.U32 R19, R19, 0x10000, RZ ;  /* 0x0001000013137824 */ /* 0x010fca00078e00ff */
[----:B------:R-:W-:-:S04]  /*8040*/  F2FP.F16.F32.PACK_AB R5, RZ, R19 ;  /* 0x00000013ff05723e */ /* 0x000fc800000000ff */
[----:B------:R-:W-:-:S05]  /*8050*/  PRMT R5, R5, 0x5410, RZ ;  /* 0x0000541005057816 */ /* 0x000fca00000000ff */
[----:B------:R-:W-:Y:S01]  /*8060*/  STG.E desc[UR36][R2.64], R5 ;  /* 0x0000000502007986 */ /* 0x000fe2000c101924 */
[----:B------:R-:W-:Y:S05]  /*8070*/  EXIT ;  /* 0x000000000000794d */ /* 0x000fea0003800000 */
.L_x_550:
[----:B----4-:R-:W-:-:S04]  /*8080*/  IMAD.U32 R4, R19, 0x10000, RZ ;  /* 0x0001000013047824 */ /* 0x010fc800078e00ff */
[----:B------:R-:W-:-:S06]  /*8090*/  FMUL.FTZ R4, R4, 1 ;  /* 0x3f80000004047820 */ /* 0x000fcc0000410000 */
[----:B------:R-:W0:Y:S02]  /*80a0*/  F2F.F64.F32 R4, R4 ;  /* 0x0000000400047310 */ /* 0x000e240000201800 */
[----:B0-----:R-:W-:Y:S01]  /*80b0*/  STG.E.64 desc[UR36][R2.64], R4 ;  /* 0x0000000402007986 */ /* 0x001fe2000c101b24 */
[----:B------:R-:W-:Y:S05]  /*80c0*/  EXIT ;  /* 0x000000000000794d */ /* 0x000fea0003800000 */
.L_x_541:
        /* <DEDUP_REMOVED lines=10> */
[----:B----4-:R-:W-:-:S06]  /*8170*/  IMAD.U32 R5, R19, 0x10000, RZ ;  /* 0x0001000013057824 */ /* 0x010fcc00078e00ff */
[----:B------:R-:W0:Y:S02]  /*8180*/  F2I.FTZ.U32.TRUNC.NTZ R5, R5 ;  /* 0x0000000500057305 */ /* 0x000e24000021f000 */
[----:B0-----:R-:W-:Y:S01]  /*8190*/  STG.E.U16 desc[UR36][R2.64], R5 ;  /* 0x0000000502007986 */ /* 0x001fe2000c101524 */
[----:B------:R-:W-:Y:S05]  /*81a0*/  EXIT ;  /* 0x000000000000794d */ /* 0x000fea0003800000 */
.L_x_555:
[----:B----4-:R-:W-:Y:S01]  /*81b0*/  IMAD.U32 R5, R19, 0x10000, RZ ;  /* 0x0001000013057824 */ /* 0x010fe200078e00ff */
        /* <DEDUP_REMOVED lines=17> */
.L_x_558:
[----:B------:R-:W-:-:S04]  /*82d0*/  SHF.R.U32.HI R5, RZ, 0x18, R5 ;  /* 0x00000018ff057819 */ /* 0x000fc80000011605 */
[----:B------:R-:W-:-:S07]  /*82e0*/  LOP3.LUT R0, R0, 0x80, R5, 0xf8, !PT ;  /* 0x0000008000007812 */ /* 0x000fce00078ef805 */
.L_x_557:
[----:B------:R-:W-:Y:S05]  /*82f0*/  BSYNC.RECONVERGENT B0 ;  /* 0x0000000000007941 */ /* 0x000fea0003800200 */
.L_x_556:
[----:B------:R-:W-:Y:S01]  /*8300*/  STG.E.U8 desc[UR36][R2.64], R0 ;  /* 0x0000000002007986 */ /* 0x000fe2000c101124 */
[----:B------:R-:W-:Y:S05]  /*8310*/  EXIT ;  /* 0x000000000000794d */ /* 0x000fea0003800000 */
.L_x_554:
        /* <DEDUP_REMOVED lines=18> */
.L_x_561:
[----:B------:R-:W-:-:S04]  /*8440*/  SHF.R.U32.HI R5, RZ, 0x18, R5 ;  /* 0x00000018ff057819 */ /* 0x000fc80000011605 */
[----:B------:R-:W-:-:S07]  /*8450*/  LOP3.LUT R0, R0, 0x80, R5, 0xf8, !PT ;  /* 0x0000008000007812 */ /* 0x000fce00078ef805 */
.L_x_560:
[----:B------:R-:W-:Y:S05]  /*8460*/  BSYNC.RECONVERGENT B0 ;  /* 0x0000000000007941 */ /* 0x000fea0003800200 */
.L_x_559:
[----:B------:R-:W-:Y:S01]  /*8470*/  STG.E.U8 desc[UR36][R2.64], R0 ;  /* 0x0000000002007986 */ /* 0x000fe2000c101124 */
[----:B------:R-:W-:Y:S05]  /*8480*/  EXIT ;  /* 0x000000000000794d */ /* 0x000fea0003800000 */
.L_x_553:
[----:B------:R-:W-:-:S13]  /*8490*/  ISETP.NE.AND P0, PT, R0, 0x1c, PT ;  /* 0x0000001c0000780c */ /* 0x000fda0003f05270 */
[----:B------:R-:W-:Y:S05]  /*84a0*/  @!P0 BRA `(.L_x_562) ;  /* 0x0000000000608947 */ /* 0x000fea0003800000 */
[----:B------:R-:W-:-:S13]  /*84b0*/  ISETP.NE.AND P0, PT, R0, 0x1d, PT ;  /* 0x0000001d0000780c */ /* 0x000fda0003f05270 */
[----:B------:R-:W-:Y:S05]  /*84c0*/  @!P0 BRA `(.L_x_563) ;  /* 0x0000000000488947 */ /* 0x000fea0003800000 */
[----:B------:R-:W-:-:S13]  /*84d0*/  ISETP.NE.AND P0, PT, R0, 0x2c, PT ;  /* 0x0000002c0000780c */ /* 0x000fda0003f05270 */
[----:B------:R-:W-:Y:S05]  /*84e0*/  @P0 BRA `(.L_x_545) ;  /* 0x0000000000bc0947 */ /* 0x000fea0003800000 */
[----:B----4-:R-:W-:Y:S02]  /*84f0*/  IMAD.U32 R19, R19, 0x10000, RZ ;  /* 0x0001000013137824 */ /* 0x010fe400078e00ff */
[----:B------:R-:W-:-:S03]  /*8500*/  IMAD.MOV.U32 R5, RZ, RZ, 0xff ;  /* 0x000000ffff057424 */ /* 0x000fc600078e00ff */
        /* <DEDUP_REMOVED lines=10> */
[----:B------:R-:W-:-:S04]  /*85b0*/  @!P0 IMAD.MOV R0, RZ, RZ, R6 ;  /* 0x000000ffff008224 */ /* 0x000fc800078e0206 */
[----:B------:R-:W-:-:S05]  /*85c0*/  @P2 IMAD.MOV.U32 R5, RZ, RZ, R0 ;  /* 0x000000ffff052224 */ /* 0x000fca00078e0000 */
[----:B------:R-:W-:Y:S01]  /*85d0*/  STG.E.U8 desc[UR36][R2.64], R5 ;  /* 0x0000000502007986 */ /* 0x000fe2000c101124 */
[----:B------:R-:W-:Y:S05]  /*85e0*/  EXIT ;  /* 0x000000000000794d */ /* 0x000fea0003800000 */
.L_x_563:
[----:B----4-:R-:W-:-:S06]  /*85f0*/  IMAD.U32 R4, R19, 0x10000, RZ ;  /* 0x0001000013047824 */ /* 0x010fcc00078e00ff */
[----:B------:R-:W0:Y:S02]  /*8600*/  F2I.U64.TRUNC R4, R4 ;  /* 0x0000000400047311 */ /* 0x000e24000020d800 */
[----:B0-----:R-:W-:Y:S01]  /*8610*/  STG.E.64 desc[UR36][R2.64], R4 ;  /* 0x0000000402007986 */ /* 0x001fe2000c101b24 */
[----:B------:R-:W-:Y:S05]  /*8620*/  EXIT ;  /* 0x000000000000794d */ /* 0x000fea0003800000 */
.L_x_562:
[----:B----4-:R-:W-:-:S06]  /*8630*/  IMAD.U32 R19, R19, 0x10000, RZ ;  /* 0x0001000013137824 */ /* 0x010fcc00078e00ff */
[----:B------:R-:W0:Y:S02]  /*8640*/  F2I.FTZ.U32.TRUNC.NTZ R19, R19 ;  /* 0x0000001300137305 */ /* 0x000e24000021f000 */
[----:B0-----:R-:W-:Y:S01]  /*8650*/  STG.E desc[UR36][R2.64], R19 ;  /* 0x0000001302007986 */ /* 0x001fe2000c101924 */
[----:B------:R-:W-:Y:S05]  /*8660*/  EXIT ;  /* 0x000000000000794d */ /* 0x000fea0003800000 */
.L_x_552:
[----:B------:R-:W-:-:S13]  /*8670*/  ISETP.GT.AND P0, PT, R0, 0xe, PT ;  /* 0x0000000e0000780c */ /* 0x000fda0003f04270 */
[----:B------:R-:W-:Y:S05]  /*8680*/  @P0 BRA `(.L_x_564) ;  /* 0x00000000003c0947 */ /* 0x000fea0003800000 */
[----:B------:R-:W-:-:S13]  /*8690*/  ISETP.NE.AND P0, PT, R0, 0xa, PT ;  /* 0x0000000a0000780c */ /* 0x000fda0003f05270 */
[----:B------:R-:W-:Y:S05]  /*86a0*/  @!P0 BRA `(.L_x_565) ;  /* 0x00000000001c8947 */ /* 0x000fea0003800000 */
[----:B------:R-:W-:-:S13]  /*86b0*/  ISETP.NE.AND P0, PT, R0, 0xb, PT ;  /* 0x0000000b0000780c */ /* 0x000fda0003f05270 */
[----:B------:R-:W-:Y:S05]  /*86c0*/  @P0 BRA `(.L_x_545) ;  /* 0x0000000000440947 */ /* 0x000fea0003800000 */
[----:B----4-:R-:W-:-:S05]  /*86d0*/  IMAD.U32 R19, R19, 0x10000, RZ ;  /* 0x0001000013137824 */ /* 0x010fca00078e00ff */
[----:B------:R-:W-:-:S04]  /*86e0*/  FSETP.NEU.FTZ.AND P0, PT, R19, RZ, PT ;  /* 0x000000ff1300720b */ /* 0x000fc80003f1d000 */
[----:B------:R-:W-:-:S05]  /*86f0*/  SEL R5, RZ, 0x1, !P0 ;  /* 0x00000001ff057807 */ /* 0x000fca0004000000 */
[----:B------:R-:W-:Y:S01]  /*8700*/  STG.E.U8 desc[UR36][R2.64], R5 ;  /* 0x0000000502007986 */ /* 0x000fe2000c101124 */
[----:B------:R-:W-:Y:S05]  /*8710*/  EXIT ;  /* 0x000000000000794d */ /* 0x000fea0003800000 */
.L_x_565:
[----:B----4-:R-:W-:Y:S01]  /*8720*/  IMAD.U32 R19, R19, 0x10000, RZ ;  /* 0x0001000013137824 */ /* 0x010fe200078e00ff */
[----:B------:R-:W-:-:S03]  /*8730*/  CS2R R6, SRZ ;  /* 0x0000000000067805 */ /* 0x000fc6000001ff00 */
[----:B------:R-:W-:-:S06]  /*8740*/  FMUL.FTZ R4, R19, 1 ;  /* 0x3f80000013047820 */ /* 0x000fcc0000410000 */
[----:B------:R-:W0:Y:S02]  /*8750*/  F2F.F64.F32 R4, R4 ;  /* 0x0000000400047310 */ /* 0x000e240000201800 */
[----:B0-----:R-:W-:Y:S01]  /*8760*/  STG.E.128 desc[UR36][R2.64], R4 ;  /* 0x0000000402007986 */ /* 0x001fe2000c101d24 */
[----:B------:R-:W-:Y:S05]  /*8770*/  EXIT ;  /* 0x000000000000794d */ /* 0x000fea0003800000 */
.L_x_564:
[----:B------:R-:W-:-:S13]  /*8780*/  ISETP.NE.AND P0, PT, R0, 0xf, PT ;  /* 0x0000000f0000780c */ /* 0x000fda0003f05270 */
[----:B------:R-:W-:Y:S05]  /*8790*/  @!P0 BRA `(.L_x_566) ;  /* 0x0000000000e88947 */ /* 0x000fea0003800000 */
[----:B------:R-:W-:-:S13]  /*87a0*/  ISETP.NE.AND P0, PT, R0, 0x17, PT ;  /* 0x000000170000780c */ /* 0x000fda0003f05270 */
[----:B------:R-:W-:Y:S05]  /*87b0*/  @!P0 BRA `(.L_x_567) ;  /* 0x0000000000908947 */ /* 0x000fea0003800000 */
[----:B------:R-:W-:-:S13]  /*87c0*/  ISETP.NE.AND P0, PT, R0, 0x18, PT ;  /* 0x000000180000780c */ /* 0x000fda0003f05270 */
[----:B------:R-:W-:Y:S05]  /*87d0*/  @!P0 BRA `(.L_x_568) ;  /* 0x0000000000448947 */ /* 0x000fea0003800000 */
.L_x_545:
[----:B------:R-:W-:Y:S01]  /*87e0*/  MOV R0, 0x0 ;  /* 0x0000000000007802 */ /* 0x000fe20000000f00 */
[----:B------:R-:W0:Y:S01]  /*87f0*/  LDCU.64 UR4, c[0x4][0x128] ;  /* 0x01002500ff0477ac */ /* 0x000e220008000a00 */
[----:B------:R-:W-:Y:S02]  /*8800*/  IMAD.MOV.U32 R8, RZ, RZ, 0x65 ;  /* 0x00000065ff087424 */ /* 0x000fe400078e00ff */
[----:B------:R1:W2:Y:S01]  /*8810*/  LDC.64 R2, c[0x4][R0] ;  /* 0x0100000000027b82 */ /* 0x0002a20000000a00 */
[----:B------:R-:W3:Y:S01]  /*8820*/  LDCU.64 UR6, c[0x4][0x130] ;  /* 0x01002600ff0677ac */ /* 0x000ee20008000a00 */
[----:B------:R-:W-:Y:S02]  /*8830*/  IMAD.MOV.U32 R12, RZ, RZ, 0x1 ;  /* 0x00000001ff0c7424 */ /* 0x000fe400078e00ff */
[----:B------:R-:W-:Y:S01]  /*8840*/  IMAD.MOV.U32 R13, RZ, RZ, RZ ;  /* 0x000000ffff0d7224 */ /* 0x000fe200078e00ff */
[----:B------:R-:W5:Y:S01]  /*8850*/  LDCU.64 UR8, c[0x4][0x40] ;  /* 0x01000800ff0877ac */ /* 0x000f620008000a00 */
[----:B0-----:R-:W-:-:S02]  /*8860*/  IMAD.U32 R4, RZ, RZ, UR4 ;  /* 0x00000004ff047e24 */ /* 0x001fc4000f8e00ff */
[----:B------:R-:W-:Y:S02]  /*8870*/  IMAD.U32 R5, RZ, RZ, UR5 ;  /* 0x00000005ff057e24 */ /* 0x000fe4000f8e00ff */
[----:B---3--:R-:W-:Y:S02]  /*8880*/  IMAD.U32 R6, RZ, RZ, UR6 ;  /* 0x00000006ff067e24 */ /* 0x008fe4000f8e00ff */
[----:B------:R-:W-:Y:S02]  /*8890*/  IMAD.U32 R7, RZ, RZ, UR7 ;  /* 0x00000007ff077e24 */ /* 0x000fe4000f8e00ff */
[----:B-----5:R-:W-:Y:S02]  /*88a0*/  IMAD.U32 R10, RZ, RZ, UR8 ;  /* 0x00000008ff0a7e24 */ /* 0x020fe4000f8e00ff */
[----:B-1----:R-:W-:-:S07]  /*88b0*/  IMAD.U32 R11, RZ, RZ, UR9 ;  /* 0x00000009ff0b7e24 */ /* 0x002fce000f8e00ff */
[----:B------:R-:W-:-:S07]  /*88c0*/  LEPC R20, `(.L_x_569) ;  /* 0x000000001014794e */ /* 0x000fce0000000000 */
[----:B--2-4-:R-:W-:Y:S05]  /*88d0*/  CALL.ABS.NOINC R2 ;  /* 0x0000000002007343 */ /* 0x014fea0003c00000 */
.L_x_569:
[----:B------:R-:W-:Y:S05]  /*88e0*/  EXIT ;  /* 0x000000000000794d */ /* 0x000fea0003800000 */
.L_x_568:
[----:B----4-:R-:W-:Y:S01]  /*88f0*/  IMAD.U32 R19, R19, 0x10000, RZ ;  /* 0x0001000013137824 */ /* 0x010fe200078e00ff */
        /* <DEDUP_REMOVED lines=12> */
.L_x_571:
[----:B------:R-:W-:Y:S05]  /*89c0*/  BSYNC.RECONVERGENT B0 ;  /* 0x0000000000007941 */ /* 0x000fea0003800200 */
.L_x_570:
[----:B------:R-:W-:-:S05]  /*89d0*/  LOP3.LUT R5, R0, 0x80, R5, 0xf8, !PT ;  /* 0x0000008000057812 */ /* 0x000fca00078ef805 */
[----:B------:R-:W-:Y:S01]  /*89e0*/  STG.E.U8 desc[UR36][R2.64], R5 ;  /* 0x0000000502007986 */ /* 0x000fe2000c101124 */
[----:B------:R-:W-:Y:S05]  /*89f0*/  EXIT ;  /* 0x000000000000794d */ /* 0x000fea0003800000 */
.L_x_567:
[----:B----4-:R-:W-:Y:S01]  /*8a00*/  IMAD.U32 R5, R19, 0x10000, RZ ;  /* 0x0001000013057824 */ /* 0x010fe200078e00ff */
        /* <DEDUP_REMOVED lines=11> */
.L_x_573:
[----:B------:R-:W-:Y:S01]  /*8ac0*/  IMAD.MOV.U32 R0, RZ, RZ, 0x7f ;  /* 0x0000007fff007424 */ /* 0x000fe200078e00ff */
[----:B------:R-:W-:-:S04]  /*8ad0*/  ISETP.GT.U32.AND P0, PT, R4, 0x7f800000, PT ;  /* 0x7f8000000400780c */ /* 0x000fc80003f04070 */
[----:B------:R-:W-:-:S09]  /*8ae0*/  SEL R0, R0, 0x7c, P0 ;  /* 0x0000007c00007807 */ /* 0x000fd20000000000 */
.L_x_574:
[----:B------:R-:W-:Y:S05]  /*8af0*/  BSYNC.RECONVERGENT B0 ;  /* 0x0000000000007941 */ /* 0x000fea0003800200 */
.L_x_572:
[----:B------:R-:W-:-:S04]  /*8b00*/  SHF.R.U32.HI R5, RZ, 0x18, R5 ;  /* 0x00000018ff057819 */ /* 0x000fc80000011605 */
[----:B------:R-:W-:-:S05]  /*8b10*/  LOP3.LUT R5, R0, 0x80, R5, 0xf8, !PT ;  /* 0x0000008000057812 */ /* 0x000fca00078ef805 */
[----:B------:R-:W-:Y:S01]  /*8b20*/  STG.E.U8 desc[UR36][R2.64], R5 ;  /* 0x0000000502007986 */ /* 0x000fe2000c101124 */
[----:B------:R-:W-:Y:S05]  /*8b30*/  EXIT ;  /* 0x000000000000794d */ /* 0x000fea0003800000 */
.L_x_566:
[----:B----4-:R-:W-:Y:S01]  /*8b40*/  STG.E.U16 desc[UR36][R2.64], R19 ;  /* 0x0000001302007986 */ /* 0x010fe2000c101524 */
[----:B------:R-:W-:Y:S05]  /*8b50*/  EXIT ;  /* 0x000000000000794d */ /* 0x000fea0003800000 */
.L_x_575:
        /* <DEDUP_REMOVED lines=10> */
.L_x_2975:


//--------------------- .text._ZN2at6native18elementwise_kernelILi128ELi4EZNS0_22gpu_kernel_impl_nocastIZZZNS0_16sinh_kernel_cudaERNS_18TensorIteratorBaseEENKUlvE0_clEvENKUlvE2_clEvEUlN3c108BFloat16EE_EEvS4_RKT_EUliE_EEviT1_ --------------------------
	.section	.text._ZN2at6native18elementwise_kernelILi128ELi4EZNS0_22gpu_kernel_impl_nocastIZZZNS0_16sinh_kernel_cudaERNS_18TensorIteratorBaseEENKUlvE0_clEvENKUlvE2_clEvEUlN3c108BFloat16EE_EEvS4_RKT_EUliE_EEviT1_,"ax",@progbits
	.align	128
        .global         _ZN2at6native18elementwise_kernelILi128ELi4EZNS0_22gpu_kernel_impl_nocastIZZZNS0_16sinh_kernel_cudaERNS_18TensorIteratorBaseEENKUlvE0_clEvENKUlvE2_clEvEUlN3c108BFloat16EE_EEvS4_RKT_EUliE_EEviT1_
        .type           _ZN2at6native18elementwise_kernelILi128ELi4EZNS0_22gpu_kernel_impl_nocastIZZZNS0_16sinh_kernel_cudaERNS_18TensorIteratorBaseEENKUlvE0_clEvENKUlvE2_clEvEUlN3c108BFloat16EE_EEvS4_RKT_EUliE_EEviT1_,@function
        .size           _ZN2at6native18elementwise_kernelILi128ELi4EZNS0_22gpu_kernel_impl_nocastIZZZNS0_16sinh_kernel_cudaERNS_18TensorIteratorBaseEENKUlvE0_clEvENKUlvE2_clEvEUlN3c108BFloat16EE_EEvS4_RKT_EUliE_EEviT1_,(.L_x_2976 - _ZN2at6native18elementwise_kernelILi128ELi4EZNS0_22gpu_kernel_impl_nocastIZZZNS0_16sinh_kernel_cudaERNS_18TensorIteratorBaseEENKUlvE0_clEvENKUlvE2_clEvEUlN3c108BFloat16EE_EEvS4_RKT_EUliE_EEviT1_)
        .other          _ZN2at6native18elementwise_kernelILi128ELi4EZNS0_22gpu_kernel_impl_nocastIZZZNS0_16sinh_kernel_cudaERNS_18TensorIteratorBaseEENKUlvE0_clEvENKUlvE2_clEvEUlN3c108BFloat16EE_EEvS4_RKT_EUliE_EEviT1_,@"STO_CUDA_ENTRY STV_DEFAULT"
_ZN2at6native18elementwise_kernelILi128ELi4EZNS0_22gpu_kernel_impl_nocastIZZZNS0_16sinh_kernel_cudaERNS_18TensorIteratorBaseEENKUlvE0_clEvENKUlvE2_clEvEUlN3c108BFloat16EE_EEvS4_RKT_EUliE_EEviT1_:
.text._ZN2at6native18elementwise_kernelILi128ELi4EZNS0_22gpu_kernel_impl_nocastIZZZNS0_16sinh_kernel_cudaERNS_18TensorIteratorBaseEENKUlvE0_clEvENKUlvE2_clEvEUlN3c108BFloat16EE_EEvS4_RKT_EUliE_EEviT1_:
[----:B------:R-:W-:Y:S08]  /*0000*/  LDC R1, c[0x0][0x37c] ;  /* 0x0000df00ff017b82 */ /* 0x000ff00000000800 */
[----:B------:R-:W0:Y:S01]  /*0010*/  LDC R2, c[0x0][0x388] ;  /* 0x0000e200ff027b82 */ /* 0x000e220000000800 */
[----:B------:R-:W1:Y:S01]  /*0020*/  S2R R3, SR_TID.X ;  /* 0x0000000000037919 */ /* 0x000e620000002100 */
[----:B------:R-:W2:Y:S06]  /*0030*/  LDCU.64 UR6, c[0x0][0x358] ;  /* 0x00006b00ff0677ac */ /* 0x000eac0008000a00 */
[----:B------:R-:W3:Y:S01]  /*0040*/  S2UR UR4, SR_CTAID.X ;  /* 0x00000000000479c3 */ /* 0x000ee20000002500 */
[----:B0-----:R-:W-:Y:S01]  /*0050*/  ISETP.NE.AND P0, PT, R2, RZ, PT ;  /* 0x000000ff0200720c */ /* 0x001fe20003f05270 */
[----:B---3--:R-:W-:-:S06]  /*0060*/  USHF.L.U32 UR4, UR4, 0x9, URZ ;  /* 0x0000000904047899 */ /* 0x008fcc00080006ff */
[----:B-1----:R-:W-:-:S06]  /*0070*/  LOP3.LUT R3, R3, UR4, RZ, 0xfc, !PT ;  /* 0x0000000403037c12 */ /* 0x002fcc000f8efcff */
[----:B--2---:R-:W-:Y:S05]  /*0080*/  @P0 BRA `(.L_x_576) ;  /* 0x0000000800400947 */ /* 0x004fea0003800000 */
[----:B------:R-:W0:Y:S01]  /*0090*/  LDCU UR4, c[0x0][0x380] ;  /* 0x00007000ff0477ac */ /* 0x000e220008000800 */
[----:B------:R-:W-:Y:S04]  /*00a0*/  BSSY.RECONVERGENT B0, `(.L_x_577) ;  /* 0x000006b000007945 */ /* 0x000fe80003800200 */
[----:B------:R-:W-:Y:S01]  /*00b0*/  BSSY.RELIABLE B1, `(.L_x_578) ;  /* 0x0000049000017945 */ /* 0x000fe20003800100 */
[----:B0-----:R-:W-:-:S13]  /*00c0*/  ISETP.GE.AND P0, PT, R3, UR4, PT ;  /* 0x0000000403007c0c */ /* 0x001fda000bf06270 */
[----:B------:R-:W-:Y:S05]  /*00d0*/  @P0 BRA `(.L_x_579) ;  /* 0x00000004000c0947 */ /* 0x000fea0003800000 */
[----:B------:R-:W0:Y:S02]  /*00e0*/  LDC.64 R4, c[0x0][0x588] ;  /* 0x00016200ff047b82 */ /* 0x000e240000000a00 */
[----:B0-----:R0:W2:Y:S01]  /*00f0*/  LDG.E.U16 R4, desc[UR6][R4.64] ;  /* 0x0000000604047981 */ /* 0x0010a2000c1e1500 */
[----:B------:R-:W-:Y:S01]  /*0100*/  HFMA2 R7, -RZ, RZ, 3.4921875, 0 ;  /* 0x42fc0000ff077431 */ /* 0x000fe200000001ff */
[----:B------:R-:W-:Y:S02]  /*0110*/  IADD3 R3, PT, PT, R3, 0x80, RZ ;  /* 0x0000008003037810 */ /* 0x000fe40007ffe0ff */
[----:B0-----:R-:W-:Y:S02]  /*0120*/  MOV R5, 0x363d0ada ;  /* 0x363d0ada00057802 */ /* 0x001fe40000000f00 */
[----:B--2---:R-:W-:-:S05]  /*0130*/  SHF.L.U32 R0, R4, 0x10, RZ ;  /* 0x0000001004007819 */ /* 0x004fca00000006ff */
[C---:B------:R-:W-:Y:S01]  /*0140*/  FMUL.FTZ R2, |R0|.reuse, 1.4426950216293334961 ;  /* 0x3fb8aa3b00027820 */ /* 0x040fe20000410200 */
[----:B------:R-:W-:-:S04]  /*0150*/  FMUL.FTZ R8, R0, R0 ;  /* 0x0000000000087220 */ /* 0x000fc80000410000 */
[C---:B------:R-:W-:Y:S01]  /*0160*/  FFMA.FTZ R5, R8.reuse, R5, 0.00019836159481201320887 ;  /* 0x394fff4908057423 */ /* 0x040fe20000010005 */
[----:B------:R-:W0:Y:S03]  /*0170*/  FRND.TRUNC R2, R2 ;  /* 0x0000000200027307 */ /* 0x000e26000020d000 */
[C---:B------:R-:W-:Y:S02]  /*0180*/  FFMA.FTZ R11, R8.reuse, R5, 0.0083333496004343032837 ;  /* 0x3c08889a080b7423 */ /* 0x040fe40000010005 */
[----:B------:R-:W1:Y:S02]  /*0190*/  LDC.64 R4, c[0x0][0x580] ;  /* 0x00016000ff047b82 */ /* 0x000e640000000a00 */
        /* <DEDUP_REMOVED lines=18> */
[----:B------:R-:W-:-:S04]  /*02c0*/  ISETP.GE.AND P0, PT, R3, UR4, PT ;  /* 0x0000000403007c0c */ /* 0x000fc8000bf06270 */
[----:B------:R-:W-:-:S05]  /*02d0*/  F2FP.BF16.F32.PACK_AB R9, RZ, R9 ;  /* 0x00000009ff09723e */ /* 0x000fca00000010ff */
[----:B-1----:R0:W-:Y:S04]  /*02e0*/  STG.E.U16 desc[UR6][R4.64], R9 ;  /* 0x0000000904007986 */ /* 0x0021e8000c101506 */
[----:B------:R-:W-:Y:S05]  /*02f0*/  @P0 BREAK.RELIABLE B1 ;  /* 0x0000000000010942 */ /* 0x000fea0003800100 */
[----:B------:R-:W-:Y:S05]  /*0300*/  @P0 BRA `(.L_x_580) ;  /* 0x0000000400100947 */ /* 0x000fea0003800000 */
[----:B0-----:R-:W0:Y:S02]  /*0310*/  LDC.64 R4, c[0x0][0x588] ;  /* 0x00016200ff047b82 */ /* 0x001e240000000a00 */
[----:B0-----:R0:W2:Y:S01]  /*0320*/  LDG.E.U16 R4, desc[UR6][R4.64] ;  /* 0x0000000604047981 */ /* 0x0010a2000c1e1500 */
[----:B------:R-:W-:Y:S02]  /*0330*/  MOV R7, 0x42fc0000 ;  /* 0x42fc000000077802 */ /* 0x000fe40000000f00 */
        /* <DEDUP_REMOVED lines=26> */
[----:B------:R-:W-:-:S05]  /*04e0*/  @!P0 FFMA.FTZ R9, R0, R11, R0 ;  /* 0x0000000b00098223 */ /* 0x000fca0000010000 */
[----:B------:R-:W-:-:S05]  /*04f0*/  F2FP.BF16.F32.PACK_AB R9, RZ, R9 ;  /* 0x00000009ff09723e */ /* 0x000fca00000010ff */
[----:B-1----:R0:W-:Y:S02]  /*0500*/  STG.E.U16 desc[UR6][R4.64], R9 ;  /* 0x0000000904007986 */ /* 0x0021e4000c101506 */
.L_x_579:
[----:B------:R-:W-:-:S13]  /*0510*/  ISETP.GE.AND P0, PT, R3, UR4, PT ;  /* 0x0000000403007c0c */ /* 0x000fda000bf06270 */
[----:B------:R-:W-:Y:S05]  /*0520*/  @P0 BREAK.RELIABLE B1 ;  /* 0x0000000000010942 */ /* 0x000fea0003800100 */
[----:B------:R-:W-:Y:S05]  /*0530*/  @P0 BRA `(.L_x_580) ;  /* 0x0000000000840947 */ /* 0x000fea0003800000 */
[----:B------:R-:W-:Y:S05]  /*0540*/  BSYNC.RELIABLE B1 ;  /* 0x0000000000017941 */ /* 0x000fea0003800100 */
.L_x_578:
[----:B0-----:R-:W0:Y:S02]  /*0550*/  LDC.64 R4, c[0x0][0x588] ;  /* 0x00016200ff047b82 */ /* 0x001e240000000a00 */
        /* <DEDUP_REMOVED lines=31> */
.L_x_580:
[----:B------:R-:W-:Y:S05]  /*0750*/  BSYNC.RECONVERGENT B0 ;  /* 0x0000000000007941 */ /* 0x000fea0003800200 */
.L_x_577:
[----:B------:R-:W-:Y:S05]  /*0760*/  WARPSYNC.ALL ;  /* 0x0000000000007948 */ /* 0x000fea0003800000 */
[----:B------:R-:W-:-:S13]  /*0770*/  ISETP.GE.AND P0, PT, R3, UR4, PT ;  /* 0x0000000403007c0c */ /* 0x000fda000bf06270 */
[----:B------:R-:W-:Y:S05]  /*0780*/  @P0 EXIT ;  /* 0x000000000000094d */ /* 0x000fea0003800000 */
[----:B------:R-:W2:Y:S02]  /*0790*/  LDC.64 R2, c[0x0][0x588] ;  /* 0x00016200ff027b82 */ /* 0x000ea40000000a00 */
[----:B--2---:R2:W3:Y:S01]  /*07a0*/  LDG.E.U16 R2, desc[UR6][R2.64] ;  /* 0x0000000602027981 */ /* 0x0044e2000c1e1500 */
[----:B01----:R-:W-:Y:S01]  /*07b0*/  HFMA2 R5, -RZ, RZ, 3.4921875, 0 ;  /* 0x42fc0000ff057431 */ /* 0x003fe200000001ff */
[----:B--2---:R-:W-:Y:S02]  /*07c0*/  MOV R3, 0x363d0ada ;  /* 0x363d0ada00037802 */ /* 0x004fe40000000f00 */
[----:B---3--:R-:W-:-:S05]  /*07d0*/  SHF.L.U32 R0, R2, 0x10, RZ ;  /* 0x0000001002007819 */ /* 0x008fca00000006ff */
[----:B------:R-:W-:-:S06]  /*07e0*/  FMUL.FTZ R4, |R0|, 1.4426950216293334961 ;  /* 0x3fb8aa3b00047820 */ /* 0x000fcc0000410200 */
[----:B------:R-:W0:Y:S02]  /*07f0*/  FRND.TRUNC R4, R4 ;  /* 0x0000000400047307 */ /* 0x000e24000020d000 */
[----:B0-----:R-:W-:Y:S02]  /*0800*/  FSETP.GT.FTZ.AND P0, PT, |R4|, 126, PT ;  /* 0x42fc00000400780b */ /* 0x001fe40003f14200 */
[----:B------:R-:W-:-:S04]  /*0810*/  LOP3.LUT R5, R5, 0x80000000, R4, 0xb8, !PT ;  /* 0x8000000005057812 */ /* 0x000fc800078eb804 */
[----:B------:R-:W-:Y:S01]  /*0820*/  FSEL R5, R5, R4, P0 ;  /* 0x0000000405057208 */ /* 0x000fe20000000000 */
[C---:B------:R-:W-:Y:S01]  /*0830*/  FMUL.FTZ R4, R0.reuse, R0 ;  /* 0x0000000000047220 */ /* 0x040fe20000410000 */
[----:B------:R-:W-:-:S03]  /*0840*/  FSETP.GE.FTZ.AND P0, PT, |R0|, 1, PT ;  /* 0x3f8000000000780b */ /* 0x000fc60003f16200 */
[----:B------:R-:W-:Y:S01]  /*0850*/  FFMA.FTZ R6, R5, -0.69314718246459960938, |R0| ;  /* 0xbf31721805067823 */ /* 0x000fe20000010400 */
[----:B------:R-:W-:-:S03]  /*0860*/  FFMA.FTZ R3, R4, R3, 0.00019836159481201320887 ;  /* 0x394fff4904037423 */ /* 0x000fc60000010003 */
[C---:B------:R-:W-:Y:S01]  /*0870*/  FFMA.FTZ R6, R5.reuse, 1.9046542121259335545e-09, R6 ;  /* 0x3102e30805067823 */ /* 0x040fe20000010006 */
[----:B------:R-:W-:Y:S01]  /*0880*/  FADD.FTZ R5, R5, 12583037 ;  /* 0x4b40007d05057421 */ /* 0x000fe20000010000 */
[----:B------:R-:W-:Y:S02]  /*0890*/  FFMA.FTZ R9, R4, R3, 0.0083333496004343032837 ;  /* 0x3c08889a04097423 */ /* 0x000fe40000010003 */
[----:B------:R-:W-:Y:S02]  /*08a0*/  FMUL.FTZ R6, R6, 1.4426950216293334961 ;  /* 0x3fb8aa3b06067820 */ /* 0x000fe40000410000 */
[----:B------:R-:W-:Y:S01]  /*08b0*/  SHF.L.U32 R5, R5, 0x17, RZ ;  /* 0x0000001705057819 */ /* 0x000fe200000006ff */
[----:B------:R-:W-:-:S03]  /*08c0*/  FFMA.FTZ R9, R4, R9, 0.16666667163372039795 ;  /* 0x3e2aaaab04097423 */ /* 0x000fc60000010009 */
[----:B------:R-:W0:Y:S01]  /*08d0*/  MUFU.EX2 R6, R6 ;  /* 0x0000000600067308 */ /* 0x000e220000000800 */
[----:B------:R-:W-:Y:S01]  /*08e0*/  FMUL.FTZ R9, R4, R9 ;  /* 0x0000000904097220 */ /* 0x000fe20000410000 */
[----:B0-----:R-:W-:-:S06]  /*08f0*/  FMUL.FTZ R5, R5, R6 ;  /* 0x0000000605057220 */ /* 0x001fcc0000410000 */
[----:B------:R-:W0:Y:S02]  /*0900*/  MUFU.RCP R2, R5 ;  /* 0x0000000500027308 */ /* 0x000e240000001000 */
[----:B0-----:R-:W-:-:S04]  /*0910*/  FMUL.FTZ R2, R2, -0.125 ;  /* 0xbe00000002027820 */ /* 0x001fc80000410000 */
[----:B------:R-:W-:Y:S02]  /*0920*/  FFMA.FTZ R7, R5, 2, R2 ;  /* 0x4000000005077823 */ /* 0x000fe40000010002 */
[----:B------:R-:W0:Y:S03]  /*0930*/  LDC.64 R2, c[0x0][0x580] ;  /* 0x00016000ff027b82 */ /* 0x000e260000000a00 */
[--C-:B------:R-:W-:Y:S01]  /*0940*/  LOP3.LUT R7, R7, 0x80000000, R0.reuse, 0xb8, !PT ;  /* 0x8000000007077812 */ /* 0x100fe200078eb800 */
[----:B------:R-:W-:-:S05]  /*0950*/  @!P0 FFMA.FTZ R7, R0, R9, R0 ;  /* 0x0000000900078223 */ /* 0x000fca0000010000 */
[----:B------:R-:W-:-:S05]  /*0960*/  F2FP.BF16.F32.PACK_AB R7, RZ, R7 ;  /* 0x00000007ff07723e */ /* 0x000fca00000010ff */
[----:B0-----:R-:W-:Y:S01]  /*0970*/  STG.E.U16 desc[UR6][R2.64], R7 ;  /* 0x0000000702007986 */ /* 0x001fe2000c101506 */
[----:B------:R-:W-:Y:S05]  /*0980*/  EXIT ;  /* 0x000000000000794d */ /* 0x000fea0003800000 */
.L_x_576:
[----:B------:R-:W0:Y:S01]  /*0990*/  LDCU UR4, c[0x0][0x380] ;  /* 0x00007000ff0477ac */ /* 0x000e220008000800 */
[----:B------:R-:W-:Y:S01]  /*09a0*/  IADD3 R2, PT, PT, R2, -0x1, RZ ;  /* 0xffffffff02027810 */ /* 0x000fe20007ffe0ff */
[----:B------:R-:W-:Y:S04]  /*09b0*/  BSSY.RECONVERGENT B0, `(.L_x_581) ;  /* 0x00003f4000007945 */ /* 0x000fe80003800200 */
[----:B------:R-:W-:Y:S01]  /*09c0*/  BSSY.RELIABLE B1, `(.L_x_582) ;  /* 0x00002a5000017945 */ /* 0x000fe20003800100 */
[----:B------:R-:W-:-:S04]  /*09d0*/  VIMNMX.U32 R0, PT, PT, R2, 0x18, PT ;  /* 0x0000001802007848 */ /* 0x000fc80003fe0000 */
[----:B------:R-:W-:Y:S02]  /*09e0*/  IADD3 R0, PT, PT, R0, 0x1, RZ ;  /* 0x0000000100007810 */ /* 0x000fe40007ffe0ff */
[----:B0-----:R-:W-:-:S13]  /*09f0*/  ISETP.GE.AND P0, PT, R3, UR4, PT ;  /* 0x0000000403007c0c */ /* 0x001fda000bf06270 */
[----:B------:R-:W-:Y:S05]  /*0a00*/  @P0 BRA `(.L_x_583) ;  /* 0x0000002800740947 */ /* 0x000fea0003800000 */
[----:B------:R-:W0:Y:S01]  /*0a10*/  LDCU.64 UR8, c[0x0][0x390] ;  /* 0x00007200ff0877ac */ /* 0x000e220008000a00 */
[----:B------:R-:W-:Y:S01]  /*0a20*/  HFMA2 R4, -RZ, RZ, 0, 0 ;  /* 0x00000000ff047431 */ /* 0x000fe200000001ff */
[----:B------:R-:W-:Y:S01]  /*0a30*/  MOV R5, R3 ;  /* 0x0000000300057202 */ /* 0x000fe20000000f00 */
[----:B------:R-:W1:Y:S01]  /*0a40*/  LDCU UR5, c[0x0][0x38c] ;  /* 0x00007180ff0577ac */ /* 0x000e620008000800 */
[----:B------:R-:W-:Y:S01]  /*0a50*/  ISETP.NE.AND P0, PT, R2, RZ, PT ;  /* 0x000000ff0200720c */ /* 0x000fe20003f05270 */
[----:B------:R-:W2:Y:S01]  /*0a60*/  LDCU.64 UR10, c[0x0][0x4b8] ;  /* 0x00009700ff0a77ac */ /* 0x000ea20008000a00 */
[----:B0-----:R-:W-:-:S05]  /*0a70*/  IMAD.HI.U32 R6, R3, UR8, R4 ;  /* 0x0000000803067c27 */ /* 0x001fca000f8e0004 */
[----:B------:R-:W-:-:S04]  /*0a80*/  SHF.R.U32.HI R7, RZ, UR9, R6 ;  /* 0x00000009ff077c19 */ /* 0x000fc80008011606 */
[----:B------:R-:W-:-:S05]  /*0a90*/  IADD3 R4, PT, PT, -R7, RZ, RZ ;  /* 0x000000ff07047210 */ /* 0x000fca0007ffe1ff */
[----:B-1----:R-:W-:-:S04]  /*0aa0*/  IMAD R4, R4, UR5, R3 ;  /* 0x0000000504047c24 */ /* 0x002fc8000f8e0203 */
[C---:B--2---:R-:W-:Y:S02]  /*0ab0*/  IMAD R5, R4.reuse, UR10, RZ ;  /* 0x0000000a04057c24 */ /* 0x044fe4000f8e02ff */
[----:B------:R-:W-:Y:S01]  /*0ac0*/  IMAD R4, R4, UR11, RZ ;  /* 0x0000000b04047c24 */ /* 0x000fe2000f8e02ff */
[----:B------:R-:W-:Y:S06]  /*0ad0*/  @!P0 BRA `(.L_x_584) ;  /* 0x0000001000748947 */ /* 0x000fec0003800000 */
[----:B------:R-:W0:Y:S01]  /*0ae0*/  LDCU.64 UR8, c[0x0][0x398] ;  /* 0x00007300ff0877ac */ /* 0x000e220008000a00 */
[----:B------:R-:W-:Y:S02]  /*0af0*/  MOV R6, RZ ;  /* 0x000000ff00067202 */ /* 0x000fe40000000f00 */
[----:B------:R-:W-:Y:S01]  /*0b00*/  ISETP.NE.AND P0, PT, R0, 0x2, PT ;  /* 0x000000020000780c */ /* 0x000fe20003f05270 */
[----:B------:R-:W1:Y:S01]  /*0b10*/  LDCU UR5, c[0x0][0x3a0] ;  /* 0x00007400ff0577ac */ /* 0x000e620008000800 */
[----:B------:R-:W2:Y:S01]  /*0b20*/  LDCU.64 UR10, c[0x0][0x4c0] ;  /* 0x00009800ff0a77ac */ /* 0x000ea20008000a00 */
[----:B0-----:R-:W-:-:S05]  /*0b30*/  IMAD.HI.U32 R8, R7, UR9, R6 ;  /* 0x0000000907087c27 */ /* 0x001fca000f8e0006 */
[----:B-1----:R-:W-:-:S04]  /*0b40*/  SHF.R.U32.HI R9, RZ, UR5, R8 ;  /* 0x00000005ff097c19 */ /* 0x002fc80008011608 */
[----:B------:R-:W-:-:S05]  /*0b50*/  IADD3 R6, PT, PT, -R9, RZ, RZ ;  /* 0x000000ff09067210 */ /* 0x000fca0007ffe1ff */
[----:B------:R-:W-:-:S04]  /*0b60*/  IMAD R6, R6, UR8, R7 ;  /* 0x0000000806067c24 */ /* 0x000fc8000f8e0207 */
[C---:B--2---:R-:W-:Y:S02]  /*0b70*/  IMAD R5, R6.reuse, UR10, R5 ;  /* 0x0000000a06057c24 */ /* 0x044fe4000f8e0205 */
[----:B------:R-:W-:Y:S01]  /*0b80*/  IMAD R4, R6, UR11, R4 ;  /* 0x0000000b06047c24 */ /* 0x000fe2000f8e0204 */
[----:B------:R-:W-:Y:S06]  /*0b90*/  @!P0 BRA `(.L_x_584) ;  /* 0x0000001000448947 */ /* 0x000fec0003800000 */
[----:B------:R-:W0:Y:S01]  /*0ba0*/  LDCU.64 UR8, c[0x0][0x3a8] ;  /* 0x00007500ff0877ac */ /* 0x000e220008000a00 */
[----:B------:R-:W-:Y:S01]  /*0bb0*/  HFMA2 R8, -RZ, RZ, 0, 0 ;  /* 0x00000000ff087431 */ /* 0x000fe200000001ff */
[----:B------:R-:W-:Y:S01]  /*0bc0*/  ISETP.NE.AND P0, PT, R0, 0x3, PT ;  /* 0x000000030000780c */ /* 0x000fe20003f05270 */
[----:B------:R-:W1:Y:S01]  /*0bd0*/  LDCU UR5, c[0x0][0x3a4] ;  /* 0x00007480ff0577ac */ /* 0x000e620008000800 */
[----:B------:R-:W2:Y:S02]  /*0be0*/  LDCU.64 UR10, c[0x0][0x4c8] ;  /* 0x00009900ff0a77ac */ /* 0x000ea40008000a00 */
[----:B0-----:R-:W-:-:S05]  /*0bf0*/  IMAD.HI.U32 R6, R9, UR8, R8 ;  /* 0x0000000809067c27 */ /* 0x001fca000f8e0008 */
[----:B------:R-:W-:-:S04]  /*0c00*/  SHF.R.U32.HI R7, RZ, UR9, R6 ;  /* 0x00000009ff077c19 */ /* 0x000fc80008011606 */
[----:B------:R-:W-:-:S05]  /*0c10*/  IADD3 R8, PT, PT, -R7, RZ, RZ ;  /* 0x000000ff07087210 */ /* 0x000fca0007ffe1ff */
[----:B-1----:R-:W-:-:S04]  /*0c20*/  IMAD R8, R8, UR5, R9 ;  /* 0x0000000508087c24 */ /* 0x002fc8000f8e0209 */
[C---:B--2---:R-:W-:Y:S02]  /*0c30*/  IMAD R5, R8.reuse, UR10, R5 ;  /* 0x0000000a08057c24 */ /* 0x044fe4000f8e0205 */
[----:B------:R-:W-:Y:S01]  /*0c40*/  IMAD R4, R8, UR11, R4 ;  /* 0x0000000b08047c24 */ /* 0x000fe2000f8e0204 */
        /* <DEDUP_REMOVED lines=241> */
[----:B------:R-:W-:Y:S01]  /*1b60*/  ISETP.NE.AND P0, PT, R0, 0x18, PT ;  /* 0x000000180000780c */ /* 0x000fe20003f05270 */
[----:B------:R-:W0:Y:S01]  /*1b70*/  LDCU.64 UR8, c[0x0][0x4a0] ;  /* 0x00009400ff0877ac */ /* 0x000e220008000a00 */
[----:B------:R-:W-:Y:S01]  /*1b80*/  HFMA2 R6, -RZ, RZ, 0, 0 ;  /* 0x00000000ff067431 */ /* 0x000fe200000001ff */
[----:B------:R-:W1:Y:S01]  /*1b90*/  LDCU UR5, c[0x0][0x4a8] ;  /* 0x00009500ff0577ac */ /* 0x000e620008000800 */
[----:B------:R-:W2:Y:S09]  /*1ba0*/  LDCU.64 UR10, c[0x0][0x570] ;  /* 0x0000ae00ff0a77ac */ /* 0x000eb20008000a00 */
[----:B------:R-:W3:Y:S01]  /*1bb0*/  @P0 LDC.64 R14, c[0x0][0x4b0] ;  /* 0x00012c00ff0e0b82 */ /* 0x000ee20000000a00 */
[----:B0-----:R-:W-:-:S07]  /*1bc0*/  IMAD.HI.U32 R10, R7, UR9, R6 ;  /* 0x00000009070a7c27 */ /* 0x001fce000f8e0006 */
[----:B------:R-:W0:Y:S01]  /*1bd0*/  @P0 LDC R17, c[0x0][0x4ac] ;  /* 0x00012b00ff110b82 */ /* 0x000e220000000800 */
[----:B-1----:R-:W-:Y:S02]  /*1be0*/  SHF.R.U32.HI R11, RZ, UR5, R10 ;  /* 0x00000005ff0b7c19 */ /* 0x002fe4000801160a */
[----:B------:R-:W-:Y:S02]  /*1bf0*/  @P0 MOV R10, RZ ;  /* 0x000000ff000a0202 */ /* 0x000fe40000000f00 */
[----:B------:R-:W-:-:S03]  /*1c00*/  IADD3 R13, PT, PT, -R11, RZ, RZ ;  /* 0x000000ff0b0d7210 */ /* 0x000fc60007ffe1ff */
[----:B------:R-:W1:Y:S01]  /*1c10*/  @P0 LDC.64 R8, c[0x0][0x578] ;  /* 0x00015e00ff080b82 */ /* 0x000e620000000a00 */
[----:B---3--:R-:W-:-:S05]  /*1c20*/  @P0 IMAD.HI.U32 R6, R11, R14, R10 ;  /* 0x0000000e0b060227 */ /* 0x008fca00078e000a */
[----:B------:R-:W-:Y:S01]  /*1c30*/  @P0 SHF.R.U32.HI R10, RZ, R15, R6 ;  /* 0x0000000fff0a0219 */ /* 0x000fe20000011606 */
[----:B------:R-:W-:-:S03]  /*1c40*/  IMAD R6, R13, UR8, R7 ;  /* 0x000000080d067c24 */ /* 0x000fc6000f8e0207 */
[----:B------:R-:W-:Y:S01]  /*1c50*/  @P0 IADD3 R10, PT, PT, -R10, RZ, RZ ;  /* 0x000000ff0a0a0210 */ /* 0x000fe20007ffe1ff */
[C---:B--2---:R-:W-:Y:S02]  /*1c60*/  IMAD R5, R6.reuse, UR10, R5 ;  /* 0x0000000a06057c24 */ /* 0x044fe4000f8e0205 */
[----:B------:R-:W-:Y:S02]  /*1c70*/  IMAD R4, R6, UR11, R4 ;  /* 0x0000000b06047c24 */ /* 0x000fe4000f8e0204 */
[----:B0-----:R-:W-:-:S04]  /*1c80*/  @P0 IMAD R10, R10, R17, R11 ;  /* 0x000000110a0a0224 */ /* 0x001fc800078e020b */
[C---:B-1----:R-:W-:Y:S02]  /*1c90*/  @P0 IMAD R5, R10.reuse, R8, R5 ;  /* 0x000000080a050224 */ /* 0x042fe400078e0205 */
[----:B------:R-:W-:-:S07]  /*1ca0*/  @P0 IMAD R4, R10, R9, R4 ;  /* 0x000000090a040224 */ /* 0x000fce00078e0204 */
.L_x_584:
[----:B------:R-:W0:Y:S02]  /*1cb0*/  LDCU.128 UR8, c[0x0][0x580] ;  /* 0x0000b000ff0877ac */ /* 0x000e240008000c00 */
[----:B0-----:R-:W-:-:S04]  /*1cc0*/  IADD3 R6, P0, PT, R4, UR10, RZ ;  /* 0x0000000a04067c10 */ /* 0x001fc8000ff1e0ff */
[----:B------:R-:W-:-:S05]  /*1cd0*/  IADD3.X R7, PT, PT, RZ, UR11, RZ, P0, !PT ;  /* 0x0000000bff077c10 */ /* 0x000fca00087fe4ff */
[----:B------:R0:W2:Y:S01]  /*1ce0*/  LDG.E.U16 R6, desc[UR6][R6.64] ;  /* 0x0000000606067981 */ /* 0x0000a2000c1e1500 */
[----:B------:R-:W-:Y:S02]  /*1cf0*/  MOV R9, 0x42fc0000 ;  /* 0x42fc000000097802 */ /* 0x000fe40000000f00 */
[----:B------:R-:W-:Y:S02]  /*1d00*/  IADD3 R3, PT, PT, R3, 0x80, RZ ;  /* 0x0000008003037810 */ /* 0x000fe40007ffe0ff */
[----:B0-----:R-:W-:Y:S02]  /*1d10*/  MOV R7, 0x363d0ada ;  /* 0x363d0ada00077802 */ /* 0x001fe40000000f00 */
[----:B--2---:R-:W-:-:S05]  /*1d20*/  SHF.L.U32 R4, R6, 0x10, RZ ;  /* 0x0000001006047819 */ /* 0x004fca00000006ff */
        /* <DEDUP_REMOVED lines=20> */
[----:B------:R-:W-:-:S05]  /*1e70*/  FFMA.FTZ R7, R9, 2, R6 ;  /* 0x4000000009077823 */ /* 0x000fca0000010006 */
[--C-:B------:R-:W-:Y:S01]  /*1e80*/  LOP3.LUT R7, R7, 0x80000000, R4.reuse, 0xb8, !PT ;  /* 0x8000000007077812 */ /* 0x100fe200078eb804 */
[----:B------:R-:W-:Y:S01]  /*1e90*/  @!P0 FFMA.FTZ R7, R4, R11, R4 ;  /* 0x0000000b04078223 */ /* 0x000fe20000010004 */
[----:B------:R-:W-:-:S04]  /*1ea0*/  IADD3 R4, P0, PT, R5, UR8, RZ ;  /* 0x0000000805047c10 */ /* 0x000fc8000ff1e0ff */
[----:B------:R-:W-:Y:S02]  /*1eb0*/  F2FP.BF16.F32.PACK_AB R7, RZ, R7 ;  /* 0x00000007ff07723e */ /* 0x000fe400000010ff */
[----:B------:R-:W-:Y:S02]  /*1ec0*/  IADD3.X R5, PT, PT, RZ, UR9, RZ, P0, !PT ;  /* 0x00000009ff057c10 */ /* 0x000fe400087fe4ff */
[----:B------:R-:W-:-:S03]  /*1ed0*/  ISETP.GE.AND P0, PT, R3, UR4, PT ;  /* 0x0000000403007c0c */ /* 0x000fc6000bf06270 */
[----:B------:R0:W-:Y:S10]  /*1ee0*/  STG.E.U16 desc[UR6][R4.64], R7 ;  /* 0x0000000704007986 */ /* 0x0001f4000c101506 */
[----:B------:R-:W-:Y:S05]  /*1ef0*/  @P0 BREAK.RELIABLE B1 ;  /* 0x0000000000010942 */ /* 0x000fea0003800100 */
[----:B------:R-:W-:Y:S05]  /*1f00*/  @P0 BRA `(.L_x_585) ;  /* 0x0000002800780947 */ /* 0x000fea0003800000 */
[----:B------:R-:W1:Y:S01]  /*1f10*/  LDCU.64 UR8, c[0x0][0x390] ;  /* 0x00007200ff0877ac */ /* 0x000e620008000a00 */
[----:B0-----:R-:W-:Y:S01]  /*1f20*/  HFMA2 R4, -RZ, RZ, 0, 0 ;  /* 0x00000000ff047431 */ /* 0x001fe200000001ff */
[----:B------:R-:W-:Y:S01]  /*1f30*/  MOV R5, R3 ;  /* 0x0000000300057202 */ /* 0x000fe20000000f00 */
[----:B------:R-:W0:Y:S01]  /*1f40*/  LDCU UR5, c[0x0][0x38c] ;  /* 0x00007180ff0577ac */ /* 0x000e220008000800 */
[----:B------:R-:W-:Y:S01]  /*1f50*/  ISETP.NE.AND P0, PT, R2, RZ, PT ;  /* 0x000000ff0200720c */ /* 0x000fe20003f05270 */
[----:B------:R-:W2:Y:S01]  /*1f60*/  LDCU.64 UR10, c[0x0][0x4b8] ;  /* 0x00009700ff0a77ac */ /* 0x000ea20008000a00 */
[----:B-1----:R-:W-:-:S05]  /*1f70*/  IMAD.HI.U32 R6, R3, UR8, R4 ;  /* 0x0000000803067c27 */ /* 0x002fca000f8e0004 */
[----:B------:R-:W-:-:S04]  /*1f80*/  SHF.R.U32.HI R7, RZ, UR9, R6 ;  /* 0x00000009ff077c19 */ /* 0x000fc80008011606 */
[----:B------:R-:W-:-:S05]  /*1f90*/  IADD3 R4, PT, PT, -R7, RZ, RZ ;  /* 0x000000ff07047210 */ /* 0x000fca0007ffe1ff */
[----:B0-----:R-:W-:-:S04]  /*1fa0*/  IMAD R4, R4, UR5, R3 ;  /* 0x0000000504047c24 */ /* 0x001fc8000f8e0203 */
        /* <DEDUP_REMOVED lines=288> */
.L_x_586:
        /* <DEDUP_REMOVED lines=33> */
[----:B------:R-:W-:-:S05]  /*33c0*/  IADD3.X R5, PT, PT, RZ, UR9, RZ, P0, !PT ;  /* 0x00000009ff057c10 */ /* 0x000fca00087fe4ff */
[----:B------:R0:W-:Y:S02]  /*33d0*/  STG.E.U16 desc[UR6][R4.64], R7 ;  /* 0x0000000704007986 */ /* 0x0001e4000c101506 */
.L_x_583:
[----:B------:R-:W-:-:S13]  /*33e0*/  ISETP.GE.AND P0, PT, R3, UR4, PT ;  /* 0x0000000403007c0c */ /* 0x000fda000bf06270 */
[----:B------:R-:W-:Y:S05]  /*33f0*/  @P0 BREAK.RELIABLE B1 ;  /* 0x0000000000010942 */ /* 0x000fea0003800100 */
[----:B------:R-:W-:Y:S05]  /*3400*/  @P0 BRA `(.L_x_585) ;  /* 0x0000001400380947 */ /* 0x000fea0003800000 */
[----:B------:R-:W-:Y:S05]  /*3410*/  BSYNC.RELIABLE B1 ;  /* 0x0000000000017941 */ /* 0x000fea0003800100 */
.L_x_582:
        /* <DEDUP_REMOVED lines=298> */
.L_x_587:
        /* <DEDUP_REMOVED lines=35> */
.L_x_585:
[----:B------:R-:W-:Y:S05]  /*48f0*/  BSYNC.RECONVERGENT B0 ;  /* 0x0000000000007941 */ /* 0x000fea0003800200 */
.L_x_581:
[----:B------:R-:W-:Y:S05]  /*4900*/  WARPSYNC.ALL ;  /* 0x0000000000007948 */ /* 0x000fea0003800000 */
[----:B------:R-:W-:-:S13]  /*4910*/  ISETP.GE.AND P0, PT, R3, UR4, PT ;  /* 0x0000000403007c0c */ /* 0x000fda000bf06270 */
[----:B------:R-:W-:Y:S05]  /*4920*/  @P0 EXIT ;  /* 0x000000000000094d */ /* 0x000fea0003800000 */
[----:B------:R-:W2:Y:S01]  /*4930*/  LDCU.64 UR4, c[0x0][0x390] ;  /* 0x00007200ff0477ac */ /* 0x000ea20008000a00 */
[----:B01----:R-:W-:Y:S01]  /*4940*/  HFMA2 R4, -RZ, RZ, 0, 0 ;  /* 0x00000000ff047431 */ /* 0x003fe200000001ff */
[----:B------:R-:W-:Y:S01]  /*4950*/  MOV R5, R3 ;  /* 0x0000000300057202 */ /* 0x000fe20000000f00 */
[----:B------:R-:W0:Y:S01]  /*4960*/  LDCU UR8, c[0x0][0x38c] ;  /* 0x00007180ff0877ac */ /* 0x000e220008000800 */
[----:B------:R-:W-:Y:S01]  /*4970*/  ISETP.NE.AND P0, PT, R2, RZ, PT ;  /* 0x000000ff0200720c */ /* 0x000fe20003f05270 */
[----:B------:R-:W1:Y:S01]  /*4980*/  LDCU.64 UR10, c[0x0][0x4b8] ;  /* 0x00009700ff0a77ac */ /* 0x000e620008000a00 */
[----:B--2---:R-:W-:-:S05]  /*4990*/  IMAD.HI.U32 R4, R3, UR4, R4 ;  /* 0x0000000403047c27 */ /* 0x004fca000f8e0004 */
[----:B------:R-:W-:-:S04]  /*49a0*/  SHF.R.U32.HI R5, RZ, UR5, R4 ;  /* 0x00000005ff057c19 */ /* 0x000fc80008011604 */
[----:B------:R-:W-:-:S05]  /*49b0*/  IADD3 R6, PT, PT, -R5, RZ, RZ ;  /* 0x000000ff05067210 */ /* 0x000fca0007ffe1ff */
[----:B0-----:R-:W-:-:S04]  /*49c0*/  IMAD R2, R6, UR8, R3 ;  /* 0x0000000806027c24 */ /* 0x001fc8000f8e0203 */
[C---:B-1----:R-:W-:Y:S02]  /*49d0*/  IMAD R3, R2.reuse, UR10, RZ ;  /* 0x0000000a02037c24 */ /* 0x042fe4000f8e02ff */
        /* <DEDUP_REMOVED lines=269> */
[----:B------:R-:W1:Y:S10]  /*5ab0*/  LDCU UR4, c[0x0][0x4a8] ;  /* 0x00009500ff0477ac */ /* 0x000e740008000800 */
[----:B------:R-:W2:Y:S01]  /*5ac0*/  @P0 LDC.64 R8, c[0x0][0x4b0] ;  /* 0x00012c00ff080b82 */ /* 0x000ea20000000a00 */
[----:B0-----:R-:W-:-:S07]  /*5ad0*/  IMAD.HI.U32 R6, R5, UR9, R4 ;  /* 0x0000000905067c27 */ /* 0x001fce000f8e0004 */
[----:B------:R-:W0:Y:S01]  /*5ae0*/  @P0 LDC R11, c[0x0][0x4ac] ;  /* 0x00012b00ff0b0b82 */ /* 0x000e220000000800 */
[----:B-1----:R-:W-:Y:S01]  /*5af0*/  SHF.R.U32.HI R7, RZ, UR4, R6 ;  /* 0x00000004ff077c19 */ /* 0x002fe20008011606 */
[----:B------:R-:W1:Y:S01]  /*5b00*/  LDCU.64 UR4, c[0x0][0x570] ;  /* 0x0000ae00ff0477ac */ /* 0x000e620008000a00 */
[----:B------:R-:W-:Y:S02]  /*5b10*/  @P0 MOV R6, RZ ;  /* 0x000000ff00060202 */ /* 0x000fe40000000f00 */
[----:B------:R-:W-:-:S03]  /*5b20*/  IADD3 R4, PT, PT, -R7, RZ, RZ ;  /* 0x000000ff07047210 */ /* 0x000fc60007ffe1ff */
[----:B------:R-:W3:Y:S02]  /*5b30*/  @P0 LDC.64 R12, c[0x0][0x578] ;  /* 0x00015e00ff0c0b82 */ /* 0x000ee40000000a00 */
[----:B------:R-:W-:Y:S02]  /*5b40*/  IMAD R4, R4, UR8, R5 ;  /* 0x0000000804047c24 */ /* 0x000fe4000f8e0205 */
[----:B--2---:R-:W-:-:S05]  /*5b50*/  @P0 IMAD.HI.U32 R0, R7, R8, R6 ;  /* 0x0000000807000227 */ /* 0x004fca00078e0006 */
[----:B------:R-:W-:Y:S01]  /*5b60*/  @P0 SHF.R.U32.HI R0, RZ, R9, R0 ;  /* 0x00000009ff000219 */ /* 0x000fe20000011600 */
[C---:B-1----:R-:W-:Y:S02]  /*5b70*/  IMAD R3, R4.reuse, UR4, R3 ;  /* 0x0000000404037c24 */ /* 0x042fe4000f8e0203 */
[----:B------:R-:W-:Y:S01]  /*5b80*/  IMAD R2, R4, UR5, R2 ;  /* 0x0000000504027c24 */ /* 0x000fe2000f8e0202 */
[----:B------:R-:W-:-:S05]  /*5b90*/  @P0 IADD3 R6, PT, PT, -R0, RZ, RZ ;  /* 0x000000ff00060210 */ /* 0x000fca0007ffe1ff */
[----:B0-----:R-:W-:-:S04]  /*5ba0*/  @P0 IMAD R6, R11, R6, R7 ;  /* 0x000000060b060224 */ /* 0x001fc800078e0207 */
[C---:B---3--:R-:W-:Y:S02]  /*5bb0*/  @P0 IMAD R3, R6.reuse, R12, R3 ;  /* 0x0000000c06030224 */ /* 0x048fe400078e0203 */
[----:B------:R-:W-:-:S07]  /*5bc0*/  @P0 IMAD R2, R6, R13, R2 ;  /* 0x0000000d06020224 */ /* 0x000fce00078e0202 */
.L_x_588:
[----:B------:R-:W0:Y:S02]  /*5bd0*/  LDCU.128 UR8, c[0x0][0x580] ;  /* 0x0000b000ff0877ac */ /* 0x000e240008000c00 */
[----:B0-----:R-:W-:-:S04]  /*5be0*/  IADD3 R4, P0, PT, R2, UR10, RZ ;  /* 0x0000000a02047c10 */ /* 0x001fc8000ff1e0ff */
[----:B------:R-:W-:-:S05]  /*5bf0*/  IADD3.X R5, PT, PT, RZ, UR11, RZ, P0, !PT ;  /* 0x0000000bff057c10 */ /* 0x000fca00087fe4ff */
[----:B------:R0:W2:Y:S01]  /*5c00*/  LDG.E.U16 R4, desc[UR6][R4.64] ;  /* 0x0000000604047981 */ /* 0x0000a2000c1e1500 */
[----:B------:R-:W-:Y:S02]  /*5c10*/  MOV R7, 0x42fc0000 ;  /* 0x42fc000000077802 */ /* 0x000fe40000000f00 */
[----:B0-----:R-:W-:Y:S02]  /*5c20*/  MOV R5, 0x363d0ada ;  /* 0x363d0ada00057802 */ /* 0x001fe40000000f00 */
[----:B--2---:R-:W-:-:S05]  /*5c30*/  SHF.L.U32 R0, R4, 0x10, RZ ;  /* 0x0000001004007819 */ /* 0x004fca00000006ff */
[C---:B------:R-:W-:Y:S01]  /*5c40*/  FMUL.FTZ R2, |R0|.reuse, 1.4426950216293334961 ;  /* 0x3fb8aa3b00027820 */ /* 0x040fe20000410200 */
[----:B------:R-:W-:-:S04]  /*5c50*/  FMUL.FTZ R4, R0, R0 ;  /* 0x0000000000047220 */ /* 0x000fc80000410000 */
        /* <DEDUP_REMOVED lines=24> */
[----:B------:R-:W-:Y:S01]  /*5de0*/  STG.E.U16 desc[UR6][R2.64], R5 ;  /* 0x0000000502007986 */ /* 0x000fe2000c101506 */
[----:B------:R-:W-:Y:S05]  /*5df0*/  EXIT ;  /* 0x000000000000794d */ /* 0x000fea0003800000 */
.L_x_589:
        /* <DEDUP_REMOVED lines=16> */
.L_x_2976:


//--------------------- .text._ZN2at6native27unrolled_elementwise_kernelIZZZNS0_16sinh_kernel_cudaERNS_18TensorIteratorBaseEENKUlvE0_clEvENKUlvE2_clEvEUlN3c108BFloat16EE_St5arrayIPcLm2EELi4E23TrivialOffsetCalculatorILi1EjESD_NS0_6memory15LoadWithoutCastENSE_16StoreWithoutCastEEEviT_T0_T2_T3_T4_T5_ --------------------------
	.section	.text._ZN2at6native27unrolled_elementwise_kernelIZZZNS0_16sinh_kernel_cudaERNS_18TensorIteratorBaseEENKUlvE0_clEvENKUlvE2_clEvEUlN3c108BFloat16EE_St5arrayIPcLm2EELi4E23TrivialOffsetCalculatorILi1EjESD_NS0_6memory15LoadWithoutCastENSE_16StoreWithoutCastEEEviT_T0_T2_T3_T4_T5_,"ax",@progbits
	.align	128
        .global         _ZN2at6native27unrolled_elementwise_kernelIZZZNS0_16sinh_kernel_cudaERNS_18TensorIteratorBaseEENKUlvE0_clEvENKUlvE2_clEvEUlN3c108BFloat16EE_St5arrayIPcLm2EELi4E23TrivialOffsetCalculatorILi1EjESD_NS0_6memory15LoadWithoutCastENSE_16StoreWithoutCastEEEviT_T0_T2_T3_T4_T5_
        .type           _ZN2at6native27unrolled_elementwise_kernelIZZZNS0_16sinh_kernel_cudaERNS_18TensorIteratorBaseEENKUlvE0_clEvENKUlvE2_clEvEUlN3c108BFloat16EE_St5arrayIPcLm2EELi4E23TrivialOffsetCalculatorILi1EjESD_NS0_6memory15LoadWithoutCastENSE_16StoreWithoutCastEEEviT_T0_T2_T3_T4_T5_,@function
        .size           _ZN2at6native27unrolled_elementwise_kernelIZZZNS0_16sinh_kernel_cudaERNS_18TensorIteratorBaseEENKUlvE0_clEvENKUlvE2_clEvEUlN3c108BFloat16EE_St5arrayIPcLm2EELi4E23TrivialOffsetCalculatorILi1EjESD_NS0_6memory15LoadWithoutCastENSE_16StoreWithoutCastEEEviT_T0_T2_T3_T4_T5_,(.L_x_2977 - _ZN2at6native27unrolled_elementwise_kernelIZZZNS0_16sinh_kernel_cudaERNS_18TensorIteratorBaseEENKUlvE0_clEvENKUlvE2_clEvEUlN3c108BFloat16EE_St5arrayIPcLm2EELi4E23TrivialOffsetCalculatorILi1EjESD_NS0_6memory15LoadWithoutCastENSE_16StoreWithoutCastEEEviT_T0_T2_T3_T4_T5_)
        .other          _ZN2at6native27unrolled_elementwise_kernelIZZZNS0_16sinh_kernel_cudaERNS_18TensorIteratorBaseEENKUlvE0_clEvENKUlvE2_clEvEUlN3c108BFloat16EE_St5arrayIPcLm2EELi4E23TrivialOffsetCalculatorILi1EjESD_NS0_6memory15LoadWithoutCastENSE_16StoreWithoutCastEEEviT_T0_T2_T3_T4_T5_,@"STO_CUDA_ENTRY STV_DEFAULT"
_ZN2at6native27unrolled_elementwise_kernelIZZZNS0_16sinh_kernel_cudaERNS_18TensorIteratorBaseEENKUlvE0_clEvENKUlvE2_clEvEUlN3c108BFloat16EE_St5arrayIPcLm2EELi4E23TrivialOffsetCalculatorILi1EjESD_NS0_6memory15LoadWithoutCastENSE_16StoreWithoutCastEEEviT_T0_T2_T3_T4_T5_:
.text._ZN2at6native27unrolled_elementwise_kernelIZZZNS0_16sinh_kernel_cudaERNS_18TensorIteratorBaseEENKUlvE0_clEvENKUlvE2_clEvEUlN3c108BFloat16EE_St5arrayIPcLm2EELi4E23TrivialOffsetCalculatorILi1EjESD_NS0_6memory15LoadWithoutCastENSE_16StoreWithoutCastEEEviT_T0_T2_T3_T4_T5_:
[----:B------:R-:W-:Y:S01]  /*0000*/  LDC R1, c[0x0][0x37c] ;  /* 0x0000df00ff017b82 */ /* 0x000fe20000000800 */
[----:B------:R-:W0:Y:S07]  /*0010*/  S2R R0, SR_CTAID.X ;  /* 0x0000000000007919 */ /* 0x000e2e0000002500 */
[----:B------:R-:W0:Y:S01]  /*0020*/  LDC R3, c[0x0][0x380] ;  /* 0x0000e000ff037b82 */ /* 0x000e220000000800 */
[----:B------:R-:W1:Y:S01]  /*0030*/  LDCU.64 UR4, c[0x0][0x358] ;  /* 0x00006b00ff0477ac */ /* 0x000e620008000a00 */
[----:B------:R-:W-:Y:S01]  /*0040*/  PRMT R8, RZ, 0x7610, R8 ;  /* 0x00007610ff087816 */ /* 0x000fe20000000008 */
[----:B------:R-:W2:Y:S01]  /*0050*/  S2R R7, SR_TID.X ;  /* 0x0000000000077919 */ /* 0x000ea20000002100 */
[----:B------:R-:W-:Y:S01]  /*0060*/  PRMT R6, RZ, 0x7610, R6 ;  /* 0x00007610ff067816 */ /* 0x000fe20000000006 */
[----:B0-----:R-:W-:Y:S01]  /*0070*/  IMAD R2, R0, -0x200, R3 ;  /* 0xfffffe0000027824 */ /* 0x001fe200078e0203 */
[----:B--2---:R-:W-:-:S04]  /*0080*/  MOV R3, R7 ;  /* 0x0000000700037202 */ /* 0x004fc80000000f00 */
[----:B------:R-:W-:-:S13]  /*0090*/  ISETP.GE.AND P0, PT, R7, R2, PT ;  /* 0x000000020700720c */ /* 0x000fda0003f06270 */
[----:B------:R-:W-:-:S04]  /*00a0*/  @!P0 IADD3 R7, PT, PT, R3, 0x80, RZ ;  /* 0x0000008003078810 */ /* 0x000fc80007ffe0ff */
[----:B------:R-:W-:-:S13]  /*00b0*/  ISETP.GE.AND P1, PT, R7, R2, PT ;  /* 0x000000020700720c */ /* 0x000fda0003f26270 */
[----:B------:R-:W-:Y:S01]  /*00c0*/  @!P1 LEA R9, R0, R7, 0x9 ;  /* 0x0000000700099211 */ /* 0x000fe200078e48ff */
[----:B------:R-:W0:Y:S01]  /*00d0*/  @!P1 LDC.64 R10, c[0x0][0x390] ;  /* 0x0000e400ff0a9b82 */ /* 0x000e220000000a00 */
[----:B------:R-:W-:-:S04]  /*00e0*/  @!P1 IADD3 R7, PT, PT, R7, 0x80, RZ ;  /* 0x0000008007079810 */ /* 0x000fc80007ffe0ff */
[----:B------:R-:W-:-:S13]  /*00f0*/  ISETP.GE.AND P3, PT, R7, R2, PT ;  /* 0x000000020700720c */ /* 0x000fda0003f66270 */
[----:B------:R-:W2:Y:S01]  /*0100*/  @!P3 LDC.64 R4, c[0x0][0x390] ;  /* 0x0000e400ff04bb82 */ /* 0x000ea20000000a00 */
[----:B------:R-:W-:Y:S02]  /*0110*/  @!P3 LEA R17, R0, R7, 0x9 ;  /* 0x000000070011b211 */ /* 0x000fe400078e48ff */
[----:B------:R-:W-:Y:S01]  /*0120*/  @!P3 IADD3 R7, PT, PT, R7, 0x80, RZ ;  /* 0x000000800707b810 */ /* 0x000fe20007ffe0ff */
[----:B0-----:R-:W-:-:S03]  /*0130*/  @!P1 IMAD.WIDE.U32 R10, R9, 0x2, R10 ;  /* 0x00000002090a9825 */ /* 0x001fc600078e000a */
[----:B------:R-:W-:Y:S01]  /*0140*/  ISETP.GE.AND P2, PT, R7, R2, PT ;  /* 0x000000020700720c */ /* 0x000fe20003f46270 */
[----:B--2---:R-:W-:-:S12]  /*0150*/  @!P3 IMAD.WIDE.U32 R16, R17, 0x2, R4 ;  /* 0x000000021110b825 */ /* 0x004fd800078e0004 */
[----:B------:R-:W0:Y:S01]  /*0160*/  @!P2 LDC.64 R12, c[0x0][0x390] ;  /* 0x0000e400ff0cab82 */ /* 0x000e220000000a00 */
[C---:B------:R-:W-:Y:S01]  /*0170*/  @!P2 LEA R7, R0.reuse, R7, 0x9 ;  /* 0x000000070007a211 */ /* 0x040fe200078e48ff */
[----:B-1----:R1:W5:Y:S06]  /*0180*/  @!P1 LDG.E.U16 R8, desc[UR4][R10.64] ;  /* 0x000000040a089981 */ /* 0x00236c000c1e1500 */
[----:B------:R-:W2:Y:S01]  /*0190*/  @!P0 LDC.64 R4, c[0x0][0x390] ;  /* 0x0000e400ff048b82 */ /* 0x000ea20000000a00 */
[----:B------:R-:W-:Y:S01]  /*01a0*/  @!P0 IMAD R9, R0, 0x200, R3 ;  /* 0x0000020000098824 */ /* 0x000fe200078e0203 */
[----:B------:R-:W-:Y:S01]  /*01b0*/  IADD3 R19, PT, PT, R3, 0x80, RZ ;  /* 0x0000008003137810 */ /* 0x000fe20007ffe0ff */
[----:B------:R-:W-:Y:S01]  /*01c0*/  BSSY.RECONVERGENT B0, `(.L_x_590) ;  /* 0x000002f000007945 */ /* 0x000fe20003800200 */
[----:B0-----:R-:W-:Y:S01]  /*01d0*/  @!P2 IMAD.WIDE.U32 R12, R7, 0x2, R12 ;  /* 0x00000002070ca825 */ /* 0x001fe200078e000c */
[----:B------:R-:W-:-:S02]  /*01e0*/  PRMT R7, RZ, 0x7610, R7 ;  /* 0x00007610ff077816 */ /* 0x000fc40000000007 */
[----:B-1----:R-:W-:Y:S02]  /*01f0*/  IADD3 R11, PT, PT, R3, 0x100, RZ ;  /* 0x00000100030b7810 */ /* 0x002fe40007ffe0ff */
[----:B------:R-:W5:Y:S01]  /*0200*/  @!P2 LDG.E.U16 R6, desc[UR4][R12.64] ;  /* 0x000000040c06a981 */ /* 0x000f62000c1e1500 */
[----:B--2---:R-:W-:Y:S01]  /*0210*/  @!P0 IMAD.WIDE.U32 R4, R9, 0x2, R4 ;  /* 0x0000000209048825 */ /* 0x004fe200078e0004 */
[----:B------:R-:W-:Y:S02]  /*0220*/  PRMT R9, RZ, 0x7610, R9 ;  /* 0x00007610ff097816 */ /* 0x000fe40000000009 */
[----:B------:R0:W5:Y:S04]  /*0230*/  @!P3 LDG.E.U16 R7, desc[UR4][R16.64] ;  /* 0x000000041007b981 */ /* 0x000168000c1e1500 */
[----:B------:R1:W5:Y:S01]  /*0240*/  @!P0 LDG.E.U16 R9, desc[UR4][R4.64] ;  /* 0x0000000404098981 */ /* 0x000362000c1e1500 */
[----:B------:R-:W-:-:S13]  /*0250*/  ISETP.GE.AND P0, PT, R3, R2, PT ;  /* 0x000000020300720c */ /* 0x000fda0003f06270 */
[----:B------:R-:W1:Y:S01]  /*0260*/  @!P0 LDC.64 R14, c[0x0][0x388] ;  /* 0x0000e200ff0e8b82 */ /* 0x000e620000000a00 */
[----:B0-----:R-:W-:Y:S02]  /*0270*/  IADD3 R17, PT, PT, R3, 0x180, RZ ;  /* 0x0000018003117810 */ /* 0x001fe40007ffe0ff */
[----:B------:R-:W-:Y:S02]  /*0280*/  @!P0 LEA R13, R0, R3, 0x9 ;  /* 0x00000003000d8211 */ /* 0x000fe400078e48ff */
[----:B------:R-:W-:Y:S02]  /*0290*/  @!P0 MOV R3, R19 ;  /* 0x0000001300038202 */ /* 0x000fe40000000f00 */
[-C--:B------:R-:W-:Y:S02]  /*02a0*/  ISETP.GE.AND P1, PT, R19, R2.reuse, PT ;  /* 0x000000021300720c */ /* 0x080fe40003f26270 */
[-C--:B------:R-:W-:Y:S02]  /*02b0*/  ISETP.GE.AND P2, PT, R11, R2.reuse, PT ;  /* 0x000000020b00720c */ /* 0x080fe40003f46270 */
[----:B------:R-:W-:-:S02]  /*02c0*/  ISETP.GE.AND P3, PT, R17, R2, PT ;  /* 0x000000021100720c */ /* 0x000fc40003f66270 */
[----:B------:R-:W-:Y:S01]  /*02d0*/  ISETP.GE.AND P4, PT, R3, R2, PT ;  /* 0x000000020300720c */ /* 0x000fe20003f86270 */
[----:B-1----:R-:W-:Y:S01]  /*02e0*/  @!P0 IMAD.WIDE.U32 R4, R13, 0x2, R14 ;  /* 0x000000020d048825 */ /* 0x002fe200078e000e */
[----:B------:R-:W-:Y:S11]  /*02f0*/  @P0 BRA `(.L_x_591) ;  /* 0x00000000006c0947 */ /* 0x000ff60003800000 */
[----:B-----5:R-:W-:Y:S02]  /*0300*/  IMAD.U32 R9, R9, 0x10000, RZ ;  /* 0x0001000009097824 */ /* 0x020fe400078e00ff */
[----:B------:R-:W-:Y:S01]  /*0310*/  HFMA2 R11, -RZ, RZ, 3.4921875, 0 ;  /* 0x42fc0000ff0b7431 */ /* 0x000fe200000001ff */
[----:B------:R-:W-:Y:S01]  /*0320*/  MOV R15, 0x363d0ada ;  /* 0x363d0ada000f7802 */ /* 0x000fe20000000f00 */
        /* <DEDUP_REMOVED lines=23> */
[----:B------:R-:W-:-:S07]  /*04a0*/  F2FP.BF16.F32.PACK_AB R9, RZ, R10 ;  /* 0x0000000aff09723e */ /* 0x000fce00000010ff */
.L_x_591:
[----:B------:R-:W-:Y:S05]  /*04b0*/  BSYNC.RECONVERGENT B0 ;  /* 0x0000000000007941 */ /* 0x000fea0003800200 */
.L_x_590:
[----:B------:R-:W-:Y:S04]  /*04c0*/  BSSY.RECONVERGENT B0, `(.L_x_592) ;  /* 0x000001d000007945 */ /* 0x000fe80003800200 */
[----:B------:R-:W-:Y:S05]  /*04d0*/  @P1 BRA `(.L_x_593) ;  /* 0x00000000006c1947 */ /* 0x000fea0003800000 */
[----:B-----5:R-:W-:Y:S01]  /*04e0*/  SHF.L.U32 R8, R8, 0x10, RZ ;  /* 0x0000001008087819 */ /* 0x020fe200000006ff */
[----:B------:R-:W-:Y:S02]  /*04f0*/  HFMA2 R11, -RZ, RZ, 3.4921875, 0 ;  /* 0x42fc0000ff0b7431 */ /* 0x000fe400000001ff */
[----:B------:R-:W-:Y:S02]  /*0500*/  IMAD.MOV.U32 R13, RZ, RZ, 0x363d0ada ;  /* 0x363d0adaff0d7424 */ /* 0x000fe400078e00ff */
        /* <DEDUP_REMOVED lines=24> */
.L_x_593:
[----:B------:R-:W-:Y:S05]  /*0690*/  BSYNC.RECONVERGENT B0 ;  /* 0x0000000000007941 */ /* 0x000fea0003800200 */
.L_x_592:
[----:B------:R-:W-:Y:S04]  /*06a0*/  BSSY.RECONVERGENT B0, `(.L_x_594) ;  /* 0x000001d000007945 */ /* 0x000fe80003800200 */
[----:B------:R-:W-:Y:S05]  /*06b0*/  @P2 BRA `(.L_x_595) ;  /* 0x00000000006c2947 */ /* 0x000fea0003800000 */
[----:B-----5:R-:W-:Y:S01]  /*06c0*/  SHF.L.U32 R7, R7, 0x10, RZ ;  /* 0x0000001007077819 */ /* 0x020fe200000006ff */
[----:B------:R-:W-:Y:S01]  /*06d0*/  HFMA2 R15, -RZ, RZ, 0.389892578125, 0.0002090930938720703125 ;  /* 0x363d0adaff0f7431 */ /* 0x000fe200000001ff */
[----:B------:R-:W-:-:S03]  /*06e0*/  MOV R11, 0x42fc0000 ;  /* 0x42fc0000000b7802 */ /* 0x000fc60000000f00 */
[C---:B------:R-:W-:Y:S01]  /*06f0*/  FMUL.FTZ R10, |R7|.reuse, 1.4426950216293334961 ;  /* 0x3fb8aa3b070a7820 */ /* 0x040fe20000410200 */
[----:B------:R-:W-:-:S05]  /*0700*/  FMUL.FTZ R14, R7, R7 ;  /* 0x00000007070e7220 */ /* 0x000fca0000410000 */
        /* <DEDUP_REMOVED lines=22> */
.L_x_595:
[----:B------:R-:W-:Y:S05]  /*0870*/  BSYNC.RECONVERGENT B0 ;  /* 0x0000000000007941 */ /* 0x000fea0003800200 */
.L_x_594:
        /* <DEDUP_REMOVED lines=29> */
.L_x_597:
[----:B------:R-:W-:Y:S05]  /*0a50*/  BSYNC.RECONVERGENT B0 ;  /* 0x0000000000007941 */ /* 0x000fea0003800200 */
.L_x_596:
[----:B-----5:R0:W-:Y:S01]  /*0a60*/  @!P0 STG.E.U16 desc[UR4][R4.64], R9 ;  /* 0x0000000904008986 */ /* 0x0201e2000c101504 */
[----:B------:R-:W-:Y:S04]  /*0a70*/  BSSY.RECONVERGENT B0, `(.L_x_598) ;  /* 0x000000d000007945 */ /* 0x000fe80003800200 */
[----:B------:R-:W-:Y:S05]  /*0a80*/  @P4 BRA `(.L_x_599) ;  /* 0x00000000002c4947 */ /* 0x000fea0003800000 */
[----:B0-----:R-:W0:Y:S01]  /*0a90*/  LDC.64 R4, c[0x0][0x388] ;  /* 0x0000e200ff047b82 */ /* 0x001e220000000a00 */
[----:B------:R-:W-:Y:S02]  /*0aa0*/  LEA R9, R0, R3, 0x9 ;  /* 0x0000000300097211 */ /* 0x000fe400078e48ff */
[----:B------:R-:W-:Y:S02]  /*0ab0*/  IADD3 R3, PT, PT, R3, 0x80, RZ ;  /* 0x0000008003037810 */ /* 0x000fe40007ffe0ff */
[----:B------:R-:W-:Y:S02]  /*0ac0*/  PRMT R6, R8, 0x7610, R6 ;  /* 0x0000761008067816 */ /* 0x000fe40000000006 */
[----:B------:R-:W-:-:S13]  /*0ad0*/  ISETP.GE.AND P0, PT, R3, R2, PT ;  /* 0x000000020300720c */ /* 0x000fda0003f06270 */
[----:B------:R-:W-:Y:S02]  /*0ae0*/  @!P0 LEA R11, R0, R3, 0x9 ;  /* 0x00000003000b8211 */ /* 0x000fe400078e48ff */
[----:B------:R-:W-:Y:S01]  /*0af0*/  @!P0 IADD3 R3, PT, PT, R3, 0x80, RZ ;  /* 0x0000008003038810 */ /* 0x000fe20007ffe0ff */
[----:B0-----:R-:W-:-:S04]  /*0b00*/  IMAD.WIDE.U32 R8, R9, 0x2, R4 ;  /* 0x0000000209087825 */ /* 0x001fc800078e0004 */
[----:B------:R-:W-:Y:S01]  /*0b10*/  @!P0 IMAD.WIDE.U32 R4, R11, 0x2, R4 ;  /* 0x000000020b048825 */ /* 0x000fe200078e0004 */
[----:B------:R1:W-:Y:S04]  /*0b20*/  STG.E.U16 desc[UR4][R8.64], R6 ;  /* 0x0000000608007986 */ /* 0x0003e8000c101504 */
[----:B------:R1:W-:Y:S02]  /*0b30*/  @!P0 STG.E.U16 desc[UR4][R4.64], R7 ;  /* 0x0000000704008986 */ /* 0x0003e4000c101504 */
.L_x_599:
[----:B------:R-:W-:Y:S05]  /*0b40*/  BSYNC.RECONVERGENT B0 ;  /* 0x0000000000007941 */ /* 0x000fea0003800200 */
.L_x_598:
[----:B------:R-:W-:-:S13]  /*0b50*/  ISETP.GE.AND P0, PT, R3, R2, PT ;  /* 0x000000020300720c */ /* 0x000fda0003f06270 */
[----:B------:R-:W-:Y:S05]  /*0b60*/  @P0 EXIT ;  /* 0x000000000000094d */ /* 0x000fea0003800000 */
[----:B01----:R-:W0:Y:S01]  /*0b70*/  LDC.64 R4, c[0x0][0x388] ;  /* 0x0000e200ff047b82 */ /* 0x003e220000000a00 */
[----:B------:R-:W-:-:S05]  /*0b80*/  LEA R3, R0, R3, 0x9 ;  /* 0x0000000300037211 */ /* 0x000fca00078e48ff */
[----:B0-----:R-:W-:-:S05]  /*0b90*/  IMAD.WIDE.U32 R2, R3, 0x2, R4 ;  /* 0x0000000203027825 */ /* 0x001fca00078e0004 */
[----:B------:R-:W-:Y:S01]  /*0ba0*/  STG.E.U16 desc[UR4][R2.64], R13 ;  /* 0x0000000d02007986 */ /* 0x000fe2000c101504 */
[----:B------:R-:W-:Y:S05]  /*0bb0*/  EXIT ;  /* 0x000000000000794d */ /* 0x000fea0003800000 */
.L_x_600:
        /* <DEDUP_REMOVED lines=12> */
.L_x_2977:


//--------------------- .text._ZN2at6native29vectorized_elementwise_kernelILi2EZZZNS0_16sinh_kernel_cudaERNS_18TensorIteratorBaseEENKUlvE0_clEvENKUlvE2_clEvEUlN3c108BFloat16EE_St5arrayIPcLm2EEEEviT0_T1_ --------------------------
	.section	.text._ZN2at6native29vectorized_elementwise_kernelILi2EZZZNS0_16sinh_kernel_cudaERNS_18TensorIteratorBaseEENKUlvE0_clEvENKUlvE2_clEvEUlN3c108BFloat16EE_St5arrayIPcLm2EEEEviT0_T1_,"ax",@progbits
	.align	128
        .global         _ZN2at6native29vectorized_elementwise_kernelILi2EZZZNS0_16sinh_kernel_cudaERNS_18TensorIteratorBaseEENKUlvE0_clEvENKUlvE2_clEvEUlN3c108BFloat16EE_St5arrayIPcLm2EEEEviT0_T1_
        .type           _ZN2at6native29vectorized_elementwise_kernelILi2EZZZNS0_16sinh_kernel_cudaERNS_18TensorIteratorBaseEENKUlvE0_clEvENKUlvE2_clEvEUlN3c108BFloat16EE_St5arrayIPcLm2EEEEviT0_T1_,@function
        .size           _ZN2at6native29vectorized_elementwise_kernelILi2EZZZNS0_16sinh_kernel_cudaERNS_18TensorIteratorBaseEENKUlvE0_clEvENKUlvE2_clEvEUlN3c108BFloat16EE_St5arrayIPcLm2EEEEviT0_T1_,(.L_x_2978 - _ZN2at6native29vectorized_elementwise_kernelILi2EZZZNS0_16sinh_kernel_cudaERNS_18TensorIteratorBaseEENKUlvE0_clEvENKUlvE2_clEvEUlN3c108BFloat16EE_St5arrayIPcLm2EEEEviT0_T1_)
        .other          _ZN2at6native29vectorized_elementwise_kernelILi2EZZZNS0_16sinh_kernel_cudaERNS_18TensorIteratorBaseEENKUlvE0_clEvENKUlvE2_clEvEUlN3c108BFloat16EE_St5arrayIPcLm2EEEEviT0_T1_,@"STO_CUDA_ENTRY STV_DEFAULT"
_ZN2at6native29vectorized_elementwise_kernelILi2EZZZNS0_16sinh_kernel_cudaERNS_18TensorIteratorBaseEENKUlvE0_clEvENKUlvE2_clEvEUlN3c108BFloat16EE_St5arrayIPcLm2EEEEviT0_T1_:
.text._ZN2at6native29vectorized_elementwise_kernelILi2EZZZNS0_16sinh_kernel_cudaERNS_18TensorIteratorBaseEENKUlvE0_clEvENKUlvE2_clEvEUlN3c108BFloat16EE_St5arrayIPcLm2EEEEviT0_T1_:
[----:B------:R-:W-:Y:S01]  /*0000*/  LDC R1, c[0x0][0x37c] ;  /* 0x0000df00ff017b82 */ /* 0x000fe20000000800 */
[----:B------:R-:W0:Y:S01]  /*0010*/  S2R R0, SR_CTAID.X ;  /* 0x0000000000007919 */ /* 0x000e220000002500 */
[----:B------:R-:W1:Y:S01]  /*0020*/  LDCU UR6, c[0x0][0x380] ;  /* 0x00007000ff0677ac */ /* 0x000e620008000800 */
[----:B------:R-:W2:Y:S01]  /*0030*/  LDCU.64 UR4, c[0x0][0x358] ;  /* 0x00006b00ff0477ac */ /* 0x000ea20008000a00 */
[----:B0-----:R-:W-:-:S04]  /*0040*/  SHF.L.U32 R0, R0, 0xa, RZ ;  /* 0x0000000a00007819 */ /* 0x001fc800000006ff */
[----:B-1----:R-:W-:-:S04]  /*0050*/  IADD3 R2, PT, PT, -R0, UR6, RZ ;  /* 0x0000000600027c10 */ /* 0x002fc8000fffe1ff */
[----:B------:R-:W-:-:S13]  /*0060*/  ISETP.GT.U32.AND P0, PT, R2, 0x3ff, PT ;  /* 0x000003ff0200780c */ /* 0x000fda0003f04070 */
[----:B--2---:R-:W-:Y:S05]  /*0070*/  @P0 BRA `(.L_x_601) ;  /* 0x0000001400cc0947 */ /* 0x004fea0003800000 */
[----:B------:R-:W0:Y:S01]  /*0080*/  S2R R27, SR_TID.X ;  /* 0x00000000001b7919 */ /* 0x000e220000002100 */
[----:B------:R-:W-:Y:S02]  /*0090*/  PRMT R9, RZ, 0x7610, R9 ;  /* 0x00007610ff097816 */ /* 0x000fe40000000009 */
[----:B0-----:R-:W-:Y:S02]  /*00a0*/  ISETP.GE.U32.AND P0, PT, R27, R2, PT ;  /* 0x000000021b00720c */ /* 0x001fe40003f06070 */
[----:B------:R-:W-:-:S11]  /*00b0*/  MOV R3, R27 ;  /* 0x0000001b00037202 */ /* 0x000fd60000000f00 */
[----:B------:R-:W-:-:S04]  /*00c0*/  @!P0 IADD3 R27, PT, PT, R3, 0x80, RZ ;  /* 0x00000080031b8810 */ /* 0x000fc80007ffe0ff */
[----:B------:R-:W-:-:S13]  /*00d0*/  ISETP.GE.U32.AND P6, PT, R27, R2, PT ;  /* 0x000000021b00720c */ /* 0x000fda0003fc6070 */
[----:B------:R-:W-:Y:S01]  /*00e0*/  @!P6 IADD3 R5, PT, PT, R0, R27, RZ ;  /* 0x0000001b0005e210 */ /* 0x000fe20007ffe0ff */
[----:B------:R-:W0:Y:S01]  /*00f0*/  @!P6 LDC.64 R28, c[0x0][0x390] ;  /* 0x0000e400ff1ceb82 */ /* 0x000e220000000a00 */
[----:B------:R-:W-:-:S04]  /*0100*/  @!P6 IADD3 R27, PT, PT, R27, 0x80, RZ ;  /* 0x000000801b1be810 */ /* 0x000fc80007ffe0ff */
[----:B------:R-:W-:-:S13]  /*0110*/  ISETP.GE.U32.AND P5, PT, R27, R2, PT ;  /* 0x000000021b00720c */ /* 0x000fda0003fa6070 */
[----:B------:R-:W-:Y:S01]  /*0120*/  @!P5 IADD3 R8, PT, PT, R0, R27, RZ ;  /* 0x0000001b0008d210 */ /* 0x000fe20007ffe0ff */
[----:B------:R-:W1:Y:S01]  /*0130*/  @!P5 LDC.64 R20, c[0x0][0x390] ;  /* 0x0000e400ff14db82 */ /* 0x000e620000000a00 */
[----:B------:R-:W-:-:S04]  /*0140*/  @!P5 IADD3 R27, PT, PT, R27, 0x80, RZ ;  /* 0x000000801b1bd810 */ /* 0x000fc80007ffe0ff */
[----:B------:R-:W-:Y:S01]  /*0150*/  ISETP.GE.U32.AND P4, PT, R27, R2, PT ;  /* 0x000000021b00720c */ /* 0x000fe20003f86070 */
[----:B0-----:R-:W-:-:S05]  /*0160*/  @!P6 IMAD.WIDE.U32 R28, R5, 0x2, R28 ;  /* 0x00000002051ce825 */ /* 0x001fca00078e001c */
[----:B------:R-:W5:Y:S07]  /*0170*/  @!P6 LDG.E.U16 R9, desc[UR4][R28.64] ;  /* 0x000000041c09e981 */ /* 0x000f6e000c1e1500 */
[----:B------:R-:W-:Y:S01]  /*0180*/  @!P4 IADD3 R25, PT, PT, R0, R27, RZ ;  /* 0x0000001b0019c210 */ /* 0x000fe20007ffe0ff */
[----:B------:R-:W0:Y:S01]  /*0190*/  @!P4 LDC.64 R4, c[0x0][0x390] ;  /* 0x0000e400ff04cb82 */ /* 0x000e220000000a00 */
[----:B------:R-:W-:-:S04]  /*01a0*/  @!P4 IADD3 R27, PT, PT, R27, 0x80, RZ ;  /* 0x000000801b1bc810 */ /* 0x000fc80007ffe0ff */
[----:B------:R-:W-:-:S13]  /*01b0*/  ISETP.GE.U32.AND P3, PT, R27, R2, PT ;  /* 0x000000021b00720c */ /* 0x000fda0003f66070 */
[----:B------:R-:W-:Y:S02]  /*01c0*/  @!P3 IADD3 R23, PT, PT, R0, R27, RZ ;  /* 0x0000001b0017b210 */ /* 0x000fe40007ffe0ff */
[----:B------:R-:W-:Y:S01]  /*01d0*/  PRMT R16, RZ, 0x7610, R16 ;  /* 0x00007610ff107816 */ /* 0x000fe20000000010 */
[----:B-1----:R-:W-:Y:S01]  /*01e0*/  @!P5 IMAD.WIDE.U32 R20, R8, 0x2, R20 ;  /* 0x000000020814d825 */ /* 0x002fe200078e0014 */
[----:B------:R-:W-:Y:S01]  /*01f0*/  @!P3 IADD3 R27, PT, PT, R27, 0x80, RZ ;  /* 0x000000801b1bb810 */ /* 0x000fe20007ffe0ff */
[----:B------:R-:W1:Y:S03]  /*0200*/  @!P3 LDC.64 R6, c[0x0][0x390] ;  /* 0x0000e400ff06bb82 */ /* 0x000e660000000a00 */
[----:B------:R-:W-:-:S13]  /*0210*/  ISETP.GE.U32.AND P2, PT, R27, R2, PT ;  /* 0x000000021b00720c */ /* 0x000fda0003f46070 */
[----:B------:R-:W-:Y:S01]  /*0220*/  @!P2 IADD3 R19, PT, PT, R0, R27, RZ ;  /* 0x0000001b0013a210 */ /* 0x000fe20007ffe0ff */
[----:B------:R-:W2:Y:S01]  /*0230*/  @!P2 LDC.64 R10, c[0x0][0x390] ;  /* 0x0000e400ff0aab82 */ /* 0x000ea20000000a00 */
[----:B------:R-:W-:-:S04]  /*0240*/  @!P2 IADD3 R27, PT, PT, R27, 0x80, RZ ;  /* 0x000000801b1ba810 */ /* 0x000fc80007ffe0ff */
[----:B------:R-:W-:-:S13]  /*0250*/  ISETP.GE.U32.AND P1, PT, R27, R2, PT ;  /* 0x000000021b00720c */ /* 0x000fda0003f26070 */
[C---:B------:R-:W-:Y:S02]  /*0260*/  @!P1 IADD3 R17, PT, PT, R0.reuse, R27, RZ ;  /* 0x0000001b00119210 */ /* 0x040fe40007ffe0ff */
[----:B------:R-:W-:Y:S01]  /*0270*/  PRMT R8, RZ, 0x7610, R8 ;  /* 0x00007610ff087816 */ /* 0x000fe20000000008 */
[----:B-1----:R-:W-:Y:S01]  /*0280*/  @!P3 IMAD.WIDE.U32 R6, R23, 0x2, R6 ;  /* 0x000000021706b825 */ /* 0x002fe200078e0006 */
[----:B------:R-:W-:Y:S01]  /*0290*/  @!P1 IADD3 R27, PT, PT, R27, 0x80, RZ ;  /* 0x000000801b1b9810 */ /* 0x000fe20007ffe0ff */
[----:B------:R-:W1:Y:S03]  /*02a0*/  @!P1 LDC.64 R14, c[0x0][0x390] ;  /* 0x0000e400ff0e9b82 */ /* 0x000e660000000a00 */
[----:B------:R-:W-:Y:S01]  /*02b0*/  ISETP.GE.U32.AND P6, PT, R27, R2, PT ;  /* 0x000000021b00720c */ /* 0x000fe20003fc6070 */
[----:B------:R3:W5:Y:S04]  /*02c0*/  @!P5 LDG.E.U16 R8, desc[UR4][R20.64] ;  /* 0x000000041408d981 */ /* 0x000768000c1e1500 */
[----:B---3--:R-:W3:Y:S08]  /*02d0*/  @!P0 LDC.64 R20, c[0x0][0x390] ;  /* 0x0000e400ff148b82 */ /* 0x008ef00000000a00 */
[----:B------:R-:W4:Y:S01]  /*02e0*/  @!P6 LDC.64 R12, c[0x0][0x390] ;  /* 0x0000e400ff0ceb82 */ /* 0x000f220000000a00 */
[----:B------:R-:W-:-:S05]  /*02f0*/  @!P6 IADD3 R27, PT, PT, R0, R27, RZ ;  /* 0x0000001b001be210 */ /* 0x000fca0007ffe0ff */
[----:B----4-:R-:W-:-:S05]  /*0300*/  @!P6 IMAD.WIDE.U32 R12, R27, 0x2, R12 ;  /* 0x000000021b0ce825 */ /* 0x010fca00078e000c */
[----:B------:R-:W5:Y:S01]  /*0310*/  @!P6 LDG.E.U16 R16, desc[UR4][R12.64] ;  /* 0x000000040c10e981 */ /* 0x000f62000c1e1500 */
[----:B------:R-:W-:-:S05]  /*0320*/  @!P0 IADD3 R23, PT, PT, R0, R3, RZ ;  /* 0x0000000300178210 */ /* 0x000fca0007ffe0ff */
[----:B---3--:R-:W-:Y:S01]  /*0330*/  @!P0 IMAD.WIDE.U32 R20, R23, 0x2, R20 ;  /* 0x0000000217148825 */ /* 0x008fe200078e0014 */
[----:B------:R-:W-:-:S06]  /*0340*/  PRMT R23, RZ, 0x7610, R23 ;  /* 0x00007610ff177816 */ /* 0x000fcc0000000017 */
[----:B------:R-:W5:Y:S01]  /*0350*/  @!P0 LDG.E.U16 R23, desc[UR4][R20.64] ;  /* 0x0000000414178981 */ /* 0x000f62000c1e1500 */
[----:B------:R-:W-:Y:S01]  /*0360*/  ISETP.GE.U32.AND P0, PT, R3, R2, PT ;  /* 0x000000020300720c */ /* 0x000fe20003f06070 */
[----:B0-----:R-:W-:Y:S01]  /*0370*/  @!P4 IMAD.WIDE.U32 R4, R25, 0x2, R4 ;  /* 0x000000021904c825 */ /* 0x001fe200078e0004 */
[----:B------:R-:W-:-:S06]  /*0380*/  PRMT R22, RZ, 0x7610, R22 ;  /* 0x00007610ff167816 */ /* 0x000fcc0000000016 */
[----:B------:R0:W5:Y:S01]  /*0390*/  @!P4 LDG.E.U16 R22, desc[UR4][R4.64] ;  /* 0x000000040416c981 */ /* 0x000162000c1e1500 */
[----:B--2---:R-:W-:Y:S01]  /*03a0*/  @!P2 IMAD.WIDE.U32 R10, R19, 0x2, R10 ;  /* 0x00000002130aa825 */ /* 0x004fe200078e000a */
[----:B------:R-:W-:Y:S02]  /*03b0*/  PRMT R19, RZ, 0x7610, R19 ;  /* 0x00007610ff137816 */ /* 0x000fe40000000013 */
[----:B------:R-:W-:Y:S01]  /*03c0*/  PRMT R18, RZ, 0x7610, R18 ;  /* 0x00007610ff127816 */ /* 0x000fe20000000012 */
[----:B-1----:R-:W-:Y:S01]  /*03d0*/  @!P1 IMAD.WIDE.U32 R14, R17, 0x2, R14 ;  /* 0x00000002110e9825 */ /* 0x002fe200078e000e */
[----:B0-----:R-:W0:Y:S01]  /*03e0*/  @!P0 LDC.64 R4, c[0x0][0x388] ;  /* 0x0000e200ff048b82 */ /* 0x001e220000000a00 */
[----:B------:R-:W-:Y:S01]  /*03f0*/  PRMT R17, RZ, 0x7610, R17 ;  /* 0x00007610ff117816 */ /* 0x000fe20000000011 */
[----:B------:R1:W5:Y:S01]  /*0400*/  @!P3 LDG.E.U16 R19, desc[UR4][R6.64] ;  /* 0x000000040613b981 */ /* 0x000362000c1e1500 */
[----:B------:R-:W-:Y:S03]  /*0410*/  BSSY.RECONVERGENT B0, `(.L_x_602) ;  /* 0x0000027000007945 */ /* 0x000fe60003800200 */
[----:B------:R2:W5:Y:S04]  /*0420*/  @!P2 LDG.E.U16 R18, desc[UR4][R10.64] ;  /* 0x000000040a12a981 */ /* 0x000568000c1e1500 */
[----:B------:R3:W5:Y:S01]  /*0430*/  @!P1 LDG.E.U16 R17, desc[UR4][R14.64] ;  /* 0x000000040e119981 */ /* 0x000762000c1e1500 */
[----:B-1----:R-:W-:-:S02]  /*0440*/  IADD3 R7, PT, PT, R3, 0x100, RZ ;  /* 0x0000010003077810 */ /* 0x002fc40007ffe0ff */
[C---:B--2---:R-:W-:Y:S02]  /*0450*/  IADD3 R11, PT, PT, R3.reuse, 0x180, RZ ;  /* 0x00000180030b7810 */ /* 0x044fe40007ffe0ff */
[----:B---3--:R-:W-:Y:S02]  /*0460*/  IADD3 R15, PT, PT, R3, 0x200, RZ ;  /* 0x00000200030f7810 */ /* 0x008fe40007ffe0ff */
[-C--:B------:R-:W-:Y:S02]  /*0470*/  ISETP.GE.U32.AND P3, PT, R7, R2.reuse, PT ;  /* 0x000000020700720c */ /* 0x080fe40003f66070 */
[-C--:B------:R-:W-:Y:S02]  /*0480*/  ISETP.GE.U32.AND P1, PT, R11, R2.reuse, PT ;  /* 0x000000020b00720c */ /* 0x080fe40003f26070 */
[----:B------:R-:W-:Y:S02]  /*0490*/  ISETP.GE.U32.AND P2, PT, R15, R2, PT ;  /* 0x000000020f00720c */ /* 0x000fe40003f46070 */
[----:B------:R-:W-:-:S02]  /*04a0*/  IADD3 R7, PT, PT, R3, 0x80, RZ ;  /* 0x0000008003077810 */ /* 0x000fc40007ffe0ff */
[----:B------:R-:W-:Y:S01]  /*04b0*/  IADD3 R11, PT, PT, R3, 0x280, RZ ;  /* 0x00000280030b7810 */ /* 0x000fe20007ffe0ff */
[----:B------:R-:W-:Y:S08]  /*04c0*/  @P0 BRA `(.L_x_603) ;  /* 0x00000000006c0947 */ /* 0x000ff00003800000 */
[----:B-----5:R-:W-:Y:S01]  /*04d0*/  SHF.L.U32 R6, R23, 0x10, RZ ;  /* 0x0000001017067819 */ /* 0x020fe200000006ff */
[----:B------:R-:W-:Y:S01]  /*04e0*/  HFMA2 R13, -RZ, RZ, 3.4921875, 0 ;  /* 0x42fc0000ff0d7431 */ /* 0x000fe200000001ff */
[----:B------:R-:W-:-:S03]  /*04f0*/  MOV R15, 0x363d0ada ;  /* 0x363d0ada000f7802 */ /* 0x000fc60000000f00 */
[C---:B------:R-:W-:Y:S01]  /*0500*/  FMUL.FTZ R10, |R6|.reuse, 1.4426950216293334961 ;  /* 0x3fb8aa3b060a7820 */ /* 0x040fe20000410200 */
[----:B------:R-:W-:-:S04]  /*0510*/  FMUL.FTZ R14, R6, R6 ;  /* 0x00000006060e7220 */ /* 0x000fc80000410000 */
[C---:B------:R-:W-:Y:S01]  /*0520*/  FFMA.FTZ R15, R14.reuse, R15, 0.00019836159481201320887 ;  /* 0x394fff490e0f7423 */ /* 0x040fe2000001000f */
[----:B------:R-:W1:Y:S03]  /*0530*/  FRND.TRUNC R10, R10 ;  /* 0x0000000a000a7307 */ /* 0x000e66000020d000 */
        /* <DEDUP_REMOVED lines=12> */
[----:B------:R-:W1:Y:S02]  /*0600*/  MUFU.EX2 R12, R12 ;  /* 0x0000000c000c7308 */ /* 0x000e640000000800 */
[----:B-1----:R-:W-:-:S06]  /*0610*/  FMUL.FTZ R13, R13, R12 ;  /* 0x0000000c0d0d7220 */ /* 0x002fcc0000410000 */
[----:B------:R-:W1:Y:S02]  /*0620*/  MUFU.RCP R10, R13 ;  /* 0x0000000d000a7308 */ /* 0x000e640000001000 */
[----:B-1----:R-:W-:-:S04]  /*0630*/  FMUL.FTZ R10, R10, -0.125 ;  /* 0xbe0000000a0a7820 */ /* 0x002fc80000410000 */
[----:B------:R-:W-:-:S05]  /*0640*/  FFMA.FTZ R15, R13, 2, R10 ;  /* 0x400000000d0f7823 */ /* 0x000fca000001000a */
[--C-:B------:R-:W-:Y:S01]  /*0650*/  LOP3.LUT R15, R15, 0x80000000, R6.reuse, 0xb8, !PT ;  /* 0x800000000f0f7812 */ /* 0x100fe200078eb806 */
[----:B------:R-:W-:-:S05]  /*0660*/  @!P4 FFMA.FTZ R15, R6, R21, R6 ;  /* 0x00000015060fc223 */ /* 0x000fca0000010006 */
[----:B------:R-:W-:-:S07]  /*0670*/  F2FP.BF16.F32.PACK_AB R6, RZ, R15 ;  /* 0x0000000fff06723e */ /* 0x000fce00000010ff */
.L_x_603:
[----:B------:R-:W-:Y:S05]  /*0680*/  BSYNC.RECONVERGENT B0 ;  /* 0x0000000000007941 */ /* 0x000fea0003800200 */
.L_x_602:
[-C--:B------:R-:W-:Y:S01]  /*0690*/  ISETP.GE.U32.AND P5, PT, R7, R2.reuse, PT ;  /* 0x000000020700720c */ /* 0x080fe20003fa6070 */
[----:B------:R-:W-:Y:S01]  /*06a0*/  BSSY.RECONVERGENT B0, `(.L_x_604) ;  /* 0x000001f000007945 */ /* 0x000fe20003800200 */
[----:B------:R-:W-:Y:S02]  /*06b0*/  ISETP.GE.U32.AND P4, PT, R11, R2, PT ;  /* 0x000000020b00720c */ /* 0x000fe40003f86070 */
[----:B------:R-:W-:-:S09]  /*06c0*/  IADD3 R11, PT, PT, R3, 0x300, RZ ;  /* 0x00000300030b7810 */ /* 0x000fd20007ffe0ff */
[----:B------:R-:W-:Y:S05]  /*06d0*/  @P5 BRA `(.L_x_605) ;  /* 0x00000000006c5947 */ /* 0x000fea0003800000 */
        /* <DEDUP_REMOVED lines=27> */
.L_x_605:
[----:B------:R-:W-:Y:S05]  /*0890*/  BSYNC.RECONVERGENT B0 ;  /* 0x0000000000007941 */ /* 0x000fea0003800200 */
.L_x_604:
[----:B------:R-:W-:Y:S01]  /*08a0*/  BSSY.RECONVERGENT B0, `(.L_x_606) ;  /* 0x000001f000007945 */ /* 0x000fe20003800200 */
[----:B------:R-:W-:Y:S02]  /*08b0*/  ISETP.GE.U32.AND P5, PT, R11, R2, PT ;  /* 0x000000020b00720c */ /* 0x000fe40003fa6070 */
[----:B------:R-:W-:Y:S01]  /*08c0*/  IADD3 R11, PT, PT, R3, 0x380, RZ ;  /* 0x00000380030b7810 */ /* 0x000fe20007ffe0ff */
[----:B------:R-:W-:Y:S10]  /*08d0*/  @P3 BRA `(.L_x_607) ;  /* 0x00000000006c3947 */ /* 0x000ff40003800000 */
        /* <DEDUP_REMOVED lines=27> */
.L_x_607:
[----:B------:R-:W-:Y:S05]  /*0a90*/  BSYNC.RECONVERGENT B0 ;  /* 0x0000000000007941 */ /* 0x000fea0003800200 */
.L_x_606:
[----:B------:R-:W-:Y:S01]  /*0aa0*/  ISETP.GE.U32.AND P3, PT, R11, R2, PT ;  /* 0x000000020b00720c */ /* 0x000fe20003f66070 */
[----:B------:R-:W-:Y:S01]  /*0ab0*/  BSSY.RECONVERGENT B0, `(.L_x_608) ;  /* 0x000001f000007945 */ /* 0x000fe20003800200 */
[----:B------:R-:W-:-:S05]  /*0ac0*/  @!P0 IADD3 R11, PT, PT, R0, R3, RZ ;  /* 0x00000003000b8210 */ /* 0x000fca0007ffe0ff */
[----:B0-----:R-:W-:Y:S01]  /*0ad0*/  @!P0 IMAD.WIDE.U32 R4, R11, 0x2, R4 ;  /* 0x000000020b048825 */ /* 0x001fe200078e0004 */
[----:B------:R-:W-:Y:S06]  /*0ae0*/  @P1 BRA `(.L_x_609) ;  /* 0x00000000006c1947 */ /* 0x000fec0003800000 */
[----:B-----5:R-:W-:Y:S01]  /*0af0*/  SHF.L.U32 R22, R22, 0x10, RZ ;  /* 0x0000001016167819 */ /* 0x020fe200000006ff */
[----:B------:R-:W-:Y:S01]  /*0b00*/  HFMA2 R11, -RZ, RZ, 3.4921875, 0 ;  /* 0x42fc0000ff0b7431 */ /* 0x000fe200000001ff */
[----:B------:R-:W-:-:S03]  /*0b10*/  MOV R13, 0x363d0ada ;  /* 0x363d0ada000d7802 */ /* 0x000fc60000000f00 */
        /* <DEDUP_REMOVED lines=24> */
.L_x_609:
[----:B------:R-:W-:Y:S05]  /*0ca0*/  BSYNC.RECONVERGENT B0 ;  /* 0x0000000000007941 */ /* 0x000fea0003800200 */
.L_x_608:
[----:B------:R-:W-:Y:S04]  /*0cb0*/  BSSY.RECONVERGENT B0, `(.L_x_610) ;  /* 0x000001d000007945 */ /* 0x000fe80003800200 */
[----:B------:R-:W-:Y:S05]  /*0cc0*/  @P2 BRA `(.L_x_611) ;  /* 0x00000000006c2947 */ /* 0x000fea0003800000 */
        /* <DEDUP_REMOVED lines=27> */
.L_x_611:
[----:B------:R-:W-:Y:S05]  /*0e80*/  BSYNC.RECONVERGENT B0 ;  /* 0x0000000000007941 */ /* 0x000fea0003800200 */
.L_x_610:
        /* <DEDUP_REMOVED lines=29> */
.L_x_613:
[----:B------:R-:W-:Y:S05]  /*1060*/  BSYNC.RECONVERGENT B0 ;  /* 0x0000000000007941 */ /* 0x000fea0003800200 */
.L_x_612:
        /* <DEDUP_REMOVED lines=29> */
.L_x_615:
[----:B------:R-:W-:Y:S05]  /*1240*/  BSYNC.RECONVERGENT B0 ;  /* 0x0000000000007941 */ /* 0x000fea0003800200 */
.L_x_614:
        /* <DEDUP_REMOVED lines=29> */
.L_x_617:
[----:B------:R-:W-:Y:S05]  /*1420*/  BSYNC.RECONVERGENT B0 ;  /* 0x0000000000007941 */ /* 0x000fea0003800200 */
.L_x_616:
[----:B------:R-:W-:Y:S01]  /*1430*/  @!P0 MOV R3, R7 ;  /* 0x0000000700038202 */ /* 0x000fe20000000f00 */
[----:B------:R0:W-:Y:S01]  /*1440*/  @!P0 STG.E.U16 desc[UR4][R4.64], R6 ;  /* 0x0000000604008986 */ /* 0x0001e2000c101504 */
[----:B------:R-:W-:Y:S04]  /*1450*/  BSSY.RECONVERGENT B0, `(.L_x_618) ;  /* 0x000002d000007945 */ /* 0x000fe80003800200 */
[----:B------:R-:W-:Y:S01]  /*1460*/  BSSY.RELIABLE B1, `(.L_x_619) ;  /* 0x0000025000017945 */ /* 0x000fe20003800100 */
[----:B------:R-:W-:-:S13]  /*1470*/  ISETP.GE.U32.AND P0, PT, R3, R2, PT ;  /* 0x000000020300720c */ /* 0x000fda0003f06070 */
[----:B0-----:R-:W-:Y:S05]  /*1480*/  @P0 BRA `(.L_x_620) ;  /* 0x0000000000300947 */ /* 0x001fea0003800000 */
[----:B------:R-:W0:Y:S01]  /*1490*/  LDC.64 R4, c[0x0][0x388] ;  /* 0x0000e200ff047b82 */ /* 0x000e220000000a00 */
[----:B------:R-:W-:Y:S02]  /*14a0*/  IADD3 R7, PT, PT, R0, R3, RZ ;  /* 0x0000000300077210 */ /* 0x000fe40007ffe0ff */
[----:B------:R-:W-:-:S04]  /*14b0*/  IADD3 R3, PT, PT, R3, 0x80, RZ ;  /* 0x0000008003037810 */ /* 0x000fc80007ffe0ff */
[----:B------:R-:W-:Y:S01]  /*14c0*/  ISETP.GE.U32.AND P0, PT, R3, R2, PT ;  /* 0x000000020300720c */ /* 0x000fe20003f06070 */
[----:B0-----:R-:W-:-:S05]  /*14d0*/  IMAD.WIDE.U32 R4, R7, 0x2, R4 ;  /* 0x0000000207047825 */ /* 0x001fca00078e0004 */
[----:B-----5:R0:W-:Y:S07]  /*14e0*/  STG.E.U16 desc[UR4][R4.64], R9 ;  /* 0x0000000904007986 */ /* 0x0201ee000c101504 */
[----:B------:R-:W-:Y:S05]  /*14f0*/  @P0 BRA `(.L_x_621) ;  /* 0x0000000000300947 */ /* 0x000fea0003800000 */
[----:B0-----:R-:W0:Y:S01]  /*1500*/  LDC.64 R4, c[0x0][0x388] ;  /* 0x0000e200ff047b82 */ /* 0x001e220000000a00 */
[----:B------:R-:W-:Y:S02]  /*1510*/  IADD3 R7, PT, PT, R0, R3, RZ ;  /* 0x0000000300077210 */ /* 0x000fe40007ffe0ff */
[----:B------:R-:W-:-:S03]  /*1520*/  IADD3 R3, PT, PT, R3, 0x80, RZ ;  /* 0x0000008003037810 */ /* 0x000fc60007ffe0ff */
[----:B0-----:R-:W-:-:S05]  /*1530*/  IMAD.WIDE.U32 R4, R7, 0x2, R4 ;  /* 0x0000000207047825 */ /* 0x001fca00078e0004 */
[----:B------:R0:W-:Y:S02]  /*1540*/  STG.E.U16 desc[UR4][R4.64], R8 ;  /* 0x0000000804007986 */ /* 0x0001e4000c101504 */
.L_x_620:
[----:B------:R-:W-:-:S13]  /*1550*/  ISETP.GE.U32.AND P0, PT, R3, R2, PT ;  /* 0x000000020300720c */ /* 0x000fda0003f06070 */
[----:B------:R-:W-:Y:S05]  /*1560*/  @P0 BRA `(.L_x_622) ;  /* 0x0000000000300947 */ /* 0x000fea0003800000 */
[----:B0-----:R-:W0:Y:S01]  /*1570*/  LDC.64 R4, c[0x0][0x388] ;  /* 0x0000e200ff047b82 */ /* 0x001e220000000a00 */
[----:B------:R-:W-:Y:S02]  /*1580*/  IADD3 R7, PT, PT, R0, R3, RZ ;  /* 0x0000000300077210 */ /* 0x000fe40007ffe0ff */
[----:B------:R-:W-:-:S03]  /*1590*/  IADD3 R3, PT, PT, R3, 0x80, RZ ;  /* 0x0000008003037810 */ /* 0x000fc60007ffe0ff */
[----:B0-----:R-:W-:-:S05]  /*15a0*/  IMAD.WIDE.U32 R4, R7, 0x2, R4 ;  /* 0x0000000207047825 */ /* 0x001fca00078e0004 */
[----:B------:R1:W-:Y:S02]  /*15b0*/  STG.E.U16 desc[UR4][R4.64], R10 ;  /* 0x0000000a04007986 */ /* 0x0003e4000c101504 */
.L_x_621:
[----:B------:R-:W-:-:S13]  /*15c0*/  ISETP.GE.U32.AND P0, PT, R3, R2, PT ;  /* 0x000000020300720c */ /* 0x000fda0003f06070 */
[----:B------:R-:W-:Y:S05]  /*15d0*/  @P0 BRA `(.L_x_623) ;  /* 0x0000000000340947 */ /* 0x000fea0003800000 */
[----:B01----:R-:W0:Y:S01]  /*15e0*/  LDC.64 R4, c[0x0][0x388] ;  /* 0x0000e200ff047b82 */ /* 0x003e220000000a00 */
[----:B------:R-:W-:Y:S02]  /*15f0*/  IADD3 R7, PT, PT, R0, R3, RZ ;  /* 0x0000000300077210 */ /* 0x000fe40007ffe0ff */
[----:B------:R-:W-:-:S03]  /*1600*/  IADD3 R3, PT, PT, R3, 0x80, RZ ;  /* 0x0000008003037810 */ /* 0x000fc60007ffe0ff */
[----:B0-----:R-:W-:-:S05]  /*1610*/  IMAD.WIDE.U32 R4, R7, 0x2, R4 ;  /* 0x0000000207047825 */ /* 0x001fca00078e0004 */
[----:B------:R1:W-:Y:S02]  /*1620*/  STG.E.U16 desc[UR4][R4.64], R11 ;  /* 0x0000000b04007986 */ /* 0x0003e4000c101504 */
.L_x_622:
[----:B------:R-:W-:-:S13]  /*1630*/  ISETP.GE.U32.AND P0, PT, R3, R2, PT ;  /* 0x000000020300720c */ /* 0x000fda0003f06070 */
[----:B------:R-:W-:Y:S05]  /*1640*/  @P0 BREAK.RELIABLE B1 ;  /* 0x0000000000010942 */ /* 0x000fea0003800100 */
[----:B------:R-:W-:Y:S05]  /*1650*/  @P0 BRA `(.L_x_624) ;  /* 0x0000000000300947 */ /* 0x000fea0003800000 */
[----:B01----:R-:W0:Y:S01]  /*1660*/  LDC.64 R4, c[0x0][0x388] ;  /* 0x0000e200ff047b82 */ /* 0x003e220000000a00 */
[----:B------:R-:W-:Y:S02]  /*1670*/  IADD3 R7, PT, PT, R0, R3, RZ ;  /* 0x0000000300077210 */ /* 0x000fe40007ffe0ff */
[----:B------:R-:W-:-:S03]  /*1680*/  IADD3 R3, PT, PT, R3, 0x80, RZ ;  /* 0x0000008003037810 */ /* 0x000fc60007ffe0ff */
[----:B0-----:R-:W-:-:S05]  /*1690*/  IMAD.WIDE.U32 R4, R7, 0x2, R4 ;  /* 0x0000000207047825 */ /* 0x001fca00078e0004 */
[----:B------:R2:W-:Y:S02]  /*16a0*/  STG.E.U16 desc[UR4][R4.64], R12 ;  /* 0x0000000c04007986 */ /* 0x0005e4000c101504 */
.L_x_623:
[----:B------:R-:W-:Y:S05]  /*16b0*/  BSYNC.RELIABLE B1 ;  /* 0x0000000000017941 */ /* 0x000fea0003800100 */
.L_x_619:
[----:B------:R-:W-:-:S13]  /*16c0*/  ISETP.GE.U32.AND P0, PT, R3, R2, PT ;  /* 0x000000020300720c */ /* 0x000fda0003f06070 */
[----:B012---:R-:W0:Y:S01]  /*16d0*/  @!P0 LDC.64 R4, c[0x0][0x388] ;  /* 0x0000e200ff048b82 */ /* 0x007e220000000a00 */
[----:B------:R-:W-:Y:S02]  /*16e0*/  @!P0 IADD3 R7, PT, PT, R0, R3, RZ ;  /* 0x0000000300078210 */ /* 0x000fe40007ffe0ff */
[----:B------:R-:W-:-:S03]  /*16f0*/  @!P0 IADD3 R3, PT, PT, R3, 0x80, RZ ;  /* 0x0000008003038810 */ /* 0x000fc60007ffe0ff */
[----:B0-----:R-:W-:-:S05]  /*1700*/  @!P0 IMAD.WIDE.U32 R4, R7, 0x2, R4 ;  /* 0x0000000207048825 */ /* 0x001fca00078e0004 */
[----:B------:R2:W-:Y:S02]  /*1710*/  @!P0 STG.E.U16 desc[UR4][R4.64], R13 ;  /* 0x0000000d04008986 */ /* 0x0005e4000c101504 */
.L_x_624:
[----:B------:R-:W-:Y:S05]  /*1720*/  BSYNC.RECONVERGENT B0 ;  /* 0x0000000000007941 */ /* 0x000fea0003800200 */
.L_x_618:
[----:B------:R-:W-:Y:S05]  /*1730*/  WARPSYNC.ALL ;  /* 0x0000000000007948 */ /* 0x000fea0003800000 */
[----:B------:R-:W-:-:S13]  /*1740*/  ISETP.GE.U32.AND P0, PT, R3, R2, PT ;  /* 0x000000020300720c */ /* 0x000fda0003f06070 */
[----:B------:R-:W-:Y:S05]  /*1750*/  @P0 EXIT ;  /* 0x000000000000094d */ /* 0x000fea0003800000 */
[----:B012---:R-:W0:Y:S01]  /*1760*/  LDC.64 R4, c[0x0][0x388] ;  /* 0x0000e200ff047b82 */ /* 0x007e220000000a00 */
[----:B------:R-:W-:-:S05]  /*1770*/  IADD3 R3, PT, PT, R0, R3, RZ ;  /* 0x0000000300037210 */ /* 0x000fca0007ffe0ff */
[----:B0-----:R-:W-:-:S05]  /*1780*/  IMAD.WIDE.U32 R2, R3, 0x2, R4 ;  /* 0x0000000203027825 */ /* 0x001fca00078e0004 */
[----:B------:R-:W-:Y:S01]  /*1790*/  STG.E.U16 desc[UR4][R2.64], R14 ;  /* 0x0000000e02007986 */ /* 0x000fe2000c101504 */
[----:B------:R-:W-:Y:S05]  /*17a0*/  EXIT ;  /* 0x000000000000794d */ /* 0x000fea0003800000 */
.L_x_601:
[----:B------:R-:W0:Y:S01]  /*17b0*/  S2R R5, SR_TID.X ;  /* 0x0000000000057919 */ /* 0x000e220000002100 */
[----:B------:R-:W1:Y:S02]  /*17c0*/  LDC.64 R2, c[0x0][0x390] ;  /* 0x0000e400ff027b82 */ /* 0x000e640000000a00 */
[----:B-1----:R-:W-:-:S04]  /*17d0*/  IMAD.WIDE.U32 R2, R0, 0x2, R2 ;  /* 0x0000000200027825 */ /* 0x002fc800078e0002 */
[----:B0-----:R-:W-:-:S05]  /*17e0*/  IMAD.WIDE.U32 R12, R5, 0x4, R2 ;  /* 0x00000004050c7825 */ /* 0x001fca00078e0002 */
[----:B------:R-:W2:Y:S04]  /*17f0*/  LDG.E R2, desc[UR4][R12.64] ;  /* 0x000000040c027981 */ /* 0x000ea8000c1e1900 */
[----:B------:R-:W3:Y:S04]  /*1800*/  LDG.E R6, desc[UR4][R12.64+0x200] ;  /* 0x000200040c067981 */ /* 0x000ee8000c1e1900 */
[----:B------:R-:W4:Y:S04]  /*1810*/  LDG.E R7, desc[UR4][R12.64+0x400] ;  /* 0x000400040c077981 */ /* 0x000f28000c1e1900 */
[----:B------:R3:W5:Y:S01]  /*1820*/  LDG.E R3, desc[UR4][R12.64+0x600] ;  /* 0x000600040c037981 */ /* 0x000762000c1e1900 */
[----:B--2---:R-:W-:-:S02]  /*1830*/  SHF.L.U32 R9, R2, 0x10, RZ ;  /* 0x0000001002097819 */ /* 0x004fc400000006ff */
[----:B------:R-:W-:Y:S01]  /*1840*/  PRMT R11, R2, 0x7632, R11 ;  /* 0x00007632020b7816 */ /* 0x000fe2000000000b */
[----:B------:R-:W-:Y:S01]  /*1850*/  HFMA2 R2, -RZ, RZ, 3.4921875, 0 ;  /* 0x42fc0000ff027431 */ /* 0x000fe200000001ff */
[C---:B---3--:R-:W-:Y:S01]  /*1860*/  SHF.L.U32 R13, R6.reuse, 0x10, RZ ;  /* 0x00000010060d7819 */ /* 0x048fe200000006ff */
[----:B------:R-:W-:Y:S01]  /*1870*/  FMUL.FTZ R4, |R9|, 1.4426950216293334961 ;  /* 0x3fb8aa3b09047820 */ /* 0x000fe20000410200 */
[----:B------:R-:W-:Y:S01]  /*1880*/  SHF.L.U32 R11, R11, 0x10, RZ ;  /* 0x000000100b0b7819 */ /* 0x000fe200000006ff */
[----:B------:R-:W-:Y:S01]  /*1890*/  FMUL.FTZ R21, R9, R9 ;  /* 0x0000000909157220 */ /* 0x000fe20000410000 */
[----:B------:R-:W-:Y:S01]  /*18a0*/  PRMT R12, R6, 0x7632, R12 ;  /* 0x00007632060c7816 */ /* 0x000fe2000000000c */
[----:B------:R0:W1:Y:S02]  /*18b0*/  FRND.TRUNC R15, R4 ;  /* 0x00000004000f7307 */ /* 0x000064000020d000 */
[----:B------:R-:W-:Y:S01]  /*18c0*/  FMUL.FTZ R14, |R11|, 1.4426950216293334961 ;  /* 0x3fb8aa3b0b0e7820 */ /* 0x000fe20000410200 */
[----:B------:R-:W-:-:S05]  /*18d0*/  SHF.L.U32 R12, R12, 0x10, RZ ;  /* 0x000000100c0c7819 */ /* 0x000fca00000006ff */
[----:B------:R-:W2:Y:S01]  /*18e0*/  FRND.TRUNC R19, R14 ;  /* 0x0000000e00137307 */ /* 0x000ea2000020d000 */
[----:B0-----:R-:W-:Y:S01]  /*18f0*/  MOV R4, 0x363d0ada ;  /* 0x363d0ada00047802 */ /* 0x001fe20000000f00 */
[----:B------:R-:W-:-:S04]  /*1900*/  FMUL.FTZ R22, |R12|, 1.4426950216293334961 ;  /* 0x3fb8aa3b0c167820 */ /* 0x000fc80000410200 */
[----:B------:R-:W-:Y:S01]  /*1910*/  FFMA.FTZ R6, R21, R4, 0.00019836159481201320887 ;  /* 0x394fff4915067423 */ /* 0x000fe20000010004 */
[----:B-1----:R-:W-:Y:S02]  /*1920*/  FSETP.GT.FTZ.AND P0, PT, |R15|, 126, PT ;  /* 0x42fc00000f00780b */ /* 0x002fe40003f14200 */
[----:B------:R-:W-:-:S04]  /*1930*/  LOP3.LUT R8, R2, 0x80000000, R15, 0xb8, !PT ;  /* 0x8000000002087812 */ /* 0x000fc800078eb80f */
[----:B------:R-:W-:Y:S01]  /*1940*/  FSEL R10, R8, R15, P0 ;  /* 0x0000000f080a7208 */ /* 0x000fe20000000000 */
[----:B------:R-:W-:Y:S01]  /*1950*/  FMUL.FTZ R15, |R13|, 1.4426950216293334961 ;  /* 0x3fb8aa3b0d0f7820 */ /* 0x000fe20000410200 */
[----:B--2---:R-:W-:Y:S02]  /*1960*/  FSETP.GT.FTZ.AND P0, PT, |R19|, 126, PT ;  /* 0x42fc00001300780b */ /* 0x004fe40003f14200 */
[----:B------:R-:W-:Y:S01]  /*1970*/  LOP3.LUT R8, R2, 0x80000000, R19, 0xb8, !PT ;  /* 0x8000000002087812 */ /* 0x000fe200078eb813 */
[----:B------:R-:W-:Y:S02]  /*1980*/  FFMA.FTZ R17, R10, -0.69314718246459960938, |R9| ;  /* 0xbf3172180a117823 */ /* 0x000fe40000010409 */
[----:B------:R-:W0:Y:S01]  /*1990*/  FRND.TRUNC R15, R15 ;  /* 0x0000000f000f7307 */ /* 0x000e22000020d000 */
[----:B------:R-:W-:Y:S01]  /*19a0*/  FSEL R8, R8, R19, P0 ;  /* 0x0000001308087208 */ /* 0x000fe20000000000 */
[C---:B------:R-:W-:Y:S01]  /*19b0*/  FFMA.FTZ R17, R10.reuse, 1.9046542121259335545e-09, R17 ;  /* 0x3102e3080a117823 */ /* 0x040fe20000010011 */
[----:B------:R-:W-:-:S03]  /*19c0*/  FADD.FTZ R10, R10, 12583037 ;  /* 0x4b40007d0a0a7421 */ /* 0x000fc60000010000 */
[----:B------:R-:W-:Y:S01]  /*19d0*/  FFMA.FTZ R19, R8, -0.69314718246459960938, |R11| ;  /* 0xbf31721808137823 */ /* 0x000fe2000001040b */
[----:B------:R-:W-:-:S03]  /*19e0*/  FMUL.FTZ R17, R17, 1.4426950216293334961 ;  /* 0x3fb8aa3b11117820 */ /* 0x000fc60000410000 */
[C---:B------:R-:W-:Y:S01]  /*19f0*/  FFMA.FTZ R14, R8.reuse, 1.9046542121259335545e-09, R19 ;  /* 0x3102e308080e7823 */ /* 0x040fe20000010013 */
[----:B------:R-:W-:Y:S01]  /*1a00*/  FADD.FTZ R8, R8, 12583037 ;  /* 0x4b40007d08087421 */ /* 0x000fe20000010000 */
[----:B------:R-:W1:Y:S02]  /*1a10*/  MUFU.EX2 R19, R17 ;  /* 0x0000001100137308 */ /* 0x000e640000000800 */
[----:B------:R-:W-:Y:S01]  /*1a20*/  FMUL.FTZ R16, R14, 1.4426950216293334961 ;  /* 0x3fb8aa3b0e107820 */ /* 0x000fe20000410000 */
[C---:B------:R-:W-:Y:S01]  /*1a30*/  FFMA.FTZ R14, R21.reuse, R6, 0.0083333496004343032837 ;  /* 0x3c08889a150e7423 */ /* 0x040fe20000010006 */
[----:B------:R-:W-:Y:S02]  /*1a40*/  SHF.L.U32 R6, R10, 0x17, RZ ;  /* 0x000000170a067819 */ /* 0x000fe400000006ff */
[----:B------:R-:W-:Y:S01]  /*1a50*/  SHF.L.U32 R8, R8, 0x17, RZ ;  /* 0x0000001708087819 */ /* 0x000fe200000006ff */
[----:B------:R-:W-:Y:S01]  /*1a60*/  FFMA.FTZ R14, R21, R14, 0.16666667163372039795 ;  /* 0x3e2aaaab150e7423 */ /* 0x000fe2000001000e */
[----:B------:R-:W2:Y:S01]  /*1a70*/  MUFU.EX2 R23, R16 ;  /* 0x0000001000177308 */ /* 0x000ea20000000800 */
[----:B0-----:R-:W-:-:S02]  /*1a80*/  FSETP.GT.FTZ.AND P0, PT, |R15|, 126, PT ;  /* 0x42fc00000f00780b */ /* 0x001fc40003f14200 */
[----:B------:R-:W-:Y:S01]  /*1a90*/  FMUL.FTZ R18, R21, R14 ;  /* 0x0000000e15127220 */ /* 0x000fe20000410000 */
[----:B------:R-:W-:Y:S02]  /*1aa0*/  LOP3.LUT R14, R2, 0x80000000, R15, 0xb8, !PT ;  /* 0x80000000020e7812 */ /* 0x000fe400078eb80f */
[----:B----4-:R-:W-:Y:S02]  /*1ab0*/  SHF.L.U32 R10, R7, 0x10, RZ ;  /* 0x00000010070a7819 */ /* 0x010fe400000006ff */
[----:B------:R0:W3:Y:S01]  /*1ac0*/  FRND.TRUNC R17, R22 ;  /* 0x0000001600117307 */ /* 0x0000e2000020d000 */
[----:B-1----:R-:W-:Y:S01]  /*1ad0*/  FMUL.FTZ R6, R6, R19 ;  /* 0x0000001306067220 */ /* 0x002fe20000410000 */
[----:B------:R-:W-:Y:S01]  /*1ae0*/  FSEL R14, R14, R15, P0 ;  /* 0x0000000f0e0e7208 */ /* 0x000fe20000000000 */
[----:B------:R-:W-:Y:S01]  /*1af0*/  FMUL.FTZ R19, |R10|, 1.4426950216293334961 ;  /* 0x3fb8aa3b0a137820 */ /* 0x000fe20000410200 */
[----:B------:R-:W-:-:S03]  /*1b00*/  FSETP.GE.FTZ.AND P0, PT, |R9|, 1, PT ;  /* 0x3f8000000900780b */ /* 0x000fc60003f16200 */
[----:B------:R-:W-:Y:S01]  /*1b10*/  FFMA.FTZ R25, R14, -0.69314718246459960938, |R13| ;  /* 0xbf3172180e197823 */ /* 0x000fe2000001040d */
[----:B------:R-:W1:Y:S01]  /*1b20*/  MUFU.RCP R20, R6 ;  /* 0x0000000600147308 */ /* 0x000e620000001000 */
[----:B--2---:R-:W-:Y:S01]  /*1b30*/  FMUL.FTZ R21, R8, R23 ;  /* 0x0000001708157220 */ /* 0x004fe20000410000 */
[----:B------:R-:W-:Y:S01]  /*1b40*/  FMUL.FTZ R23, R11, R11 ;  /* 0x0000000b0b177220 */ /* 0x000fe20000410000 */
[C---:B------:R-:W-:Y:S01]  /*1b50*/  FFMA.FTZ R25, R14.reuse, 1.9046542121259335545e-09, R25 ;  /* 0x3102e3080e197823 */ /* 0x040fe20000010019 */
[----:B------:R-:W-:Y:S02]  /*1b60*/  FADD.FTZ R14, R14, 12583037 ;  /* 0x4b40007d0e0e7421 */ /* 0x000fe40000010000 */
[----:B0-----:R-:W-:Y:S01]  /*1b70*/  FFMA.FTZ R22, R23, R4, 0.00019836159481201320887 ;  /* 0x394fff4917167423 */ /* 0x001fe20000010004 */
[----:B---3--:R-:W-:Y:S01]  /*1b80*/  FSETP.GT.FTZ.AND P1, PT, |R17|, 126, PT ;  /* 0x42fc00001100780b */ /* 0x008fe20003f34200 */
[----:B------:R-:W0:Y:S01]  /*1b90*/  MUFU.RCP R16, R21 ;  /* 0x0000001500107308 */ /* 0x000e220000001000 */
[----:B------:R-:W-:Y:S01]  /*1ba0*/  LOP3.LUT R8, R2, 0x80000000, R17, 0xb8, !PT ;  /* 0x8000000002087812 */ /* 0x000fe200078eb811 */
[----:B------:R-:W-:Y:S01]  /*1bb0*/  FFMA.FTZ R22, R23, R22, 0.0083333496004343032837 ;  /* 0x3c08889a17167423 */ /* 0x000fe20000010016 */
[----:B------:R-:W-:-:S02]  /*1bc0*/  FMUL.FTZ R25, R25, 1.4426950216293334961 ;  /* 0x3fb8aa3b19197820 */ /* 0x000fc40000410000 */
[----:B------:R-:W-:Y:S02]  /*1bd0*/  FSEL R15, R8, R17, P1 ;  /* 0x00000011080f7208 */ /* 0x000fe40000800000 */
[----:B------:R-:W-:Y:S01]  /*1be0*/  FSETP.GE.FTZ.AND P1, PT, |R11|, 1, PT ;  /* 0x3f8000000b00780b */ /* 0x000fe20003f36200 */
[----:B------:R-:W2:Y:S01]  /*1bf0*/  FRND.TRUNC R19, R19 ;  /* 0x0000001300137307 */ /* 0x000ea2000020d000 */
[----:B-1----:R-:W-:Y:S01]  /*1c00*/  FMUL.FTZ R17, R20, -0.125 ;  /* 0xbe00000014117820 */ /* 0x002fe20000410000 */
[----:B------:R-:W-:Y:S01]  /*1c10*/  FFMA.FTZ R24, R15, -0.69314718246459960938, |R12| ;  /* 0xbf3172180f187823 */ /* 0x000fe2000001040c */
[----:B------:R-:W-:Y:S01]  /*1c20*/  FFMA.FTZ R20, R23, R22, 0.16666667163372039795 ;  /* 0x3e2aaaab17147423 */ /* 0x000fe20000010016 */
[----:B-----5:R-:W-:Y:S01]  /*1c30*/  SHF.L.U32 R8, R3, 0x10, RZ ;  /* 0x0000001003087819 */ /* 0x020fe200000006ff */
[----:B------:R-:W-:Y:S01]  /*1c40*/  FFMA.FTZ R6, R6, 2, R17 ;  /* 0x4000000006067823 */ /* 0x000fe20000010011 */
[----:B------:R-:W-:Y:S01]  /*1c50*/  FFMA.FTZ R24, R15, 1.9046542121259335545e-09, R24 ;  /* 0x3102e3080f187823 */ /* 0x000fe20000010018 */
[----:B------:R-:W-:Y:S01]  /*1c60*/  FMUL.FTZ R20, R23, R20 ;  /* 0x0000001417147220 */ /* 0x000fe20000410000 */
[----:B------:R-:W-:Y:S01]  /*1c70*/  PRMT R3, R3, 0x7632, R3 ;  /* 0x0000763203037816 */ /* 0x000fe20000000003 */
[----:B0-----:R-:W-:Y:S01]  /*1c80*/  FMUL.FTZ R22, R16, -0.125 ;  /* 0xbe00000010167820 */ /* 0x001fe20000410000 */
[--C-:B------:R-:W-:Y:S01]  /*1c90*/  LOP3.LUT R6, R6, 0x80000000, R9.reuse, 0xb8, !PT ;  /* 0x8000000006067812 */ /* 0x100fe200078eb809 */
[--C-:B------:R-:W-:Y:S01]  /*1ca0*/  @!P0 FFMA.FTZ R6, R9, R18, R9.reuse ;  /* 0x0000001209068223 */ /* 0x100fe20000010009 */
[----:B------:R-:W-:Y:S01]  /*1cb0*/  PRMT R9, R7, 0x7632, R9 ;  /* 0x0000763207097816 */ /* 0x000fe20000000009 */
[----:B------:R-:W-:Y:S01]  /*1cc0*/  FFMA.FTZ R22, R21, 2, R22 ;  /* 0x4000000015167823 */ /* 0x000fe20000010016 */
[----:B------:R-:W-:Y:S01]  /*1cd0*/  FMUL.FTZ R18, R24, 1.4426950216293334961 ;  /* 0x3fb8aa3b18127820 */ /* 0x000fe20000410000 */
[----:B------:R-:W-:Y:S01]  /*1ce0*/  FMUL.FTZ R26, |R8|, 1.4426950216293334961 ;  /* 0x3fb8aa3b081a7820 */ /* 0x000fe20000410200 */
[----:B------:R-:W-:Y:S01]  /*1cf0*/  SHF.L.U32 R9, R9, 0x10, RZ ;  /* 0x0000001009097819 */ /* 0x000fe200000006ff */
[----:B------:R0:W1:Y:S01]  /*1d00*/  MUFU.EX2 R16, R25 ;  /* 0x0000001900107308 */ /* 0x0000620000000800 */
[--C-:B------:R-:W-:Y:S01]  /*1d10*/  LOP3.LUT R7, R22, 0x80000000, R11.reuse, 0xb8, !PT ;  /* 0x8000000016077812 */ /* 0x100fe200078eb80b */
[----:B------:R-:W-:Y:S01]  /*1d20*/  @!P1 FFMA.FTZ R7, R11, R20, R11 ;  /* 0x000000140b079223 */ /* 0x000fe2000001000b */
[----:B------:R-:W-:Y:S01]  /*1d30*/  SHF.L.U32 R11, R3, 0x10, RZ ;  /* 0x00000010030b7819 */ /* 0x000fe200000006ff */
[----:B------:R-:W-:Y:S01]  /*1d40*/  FMUL.FTZ R23, |R9|, 1.4426950216293334961 ;  /* 0x3fb8aa3b09177820 */ /* 0x000fe20000410200 */
[----:B------:R-:W-:Y:S01]  /*1d50*/  FMUL.FTZ R21, R13, R13 ;  /* 0x0000000d0d157220 */ /* 0x000fe20000410000 */
[----:B------:R-:W-:Y:S01]  /*1d60*/  FADD.FTZ R15, R15, 12583037 ;  /* 0x4b40007d0f0f7421 */ /* 0x000fe20000010000 */
[----:B--2---:R-:W-:Y:S01]  /*1d70*/  FSETP.GT.FTZ.AND P0, PT, |R19|, 126, PT ;  /* 0x42fc00001300780b */ /* 0x004fe20003f14200 */
[----:B------:R-:W2:Y:S01]  /*1d80*/  MUFU.EX2 R18, R18 ;  /* 0x0000001200127308 */ /* 0x000ea20000000800 */
[----:B0-----:R-:W-:Y:S01]  /*1d90*/  FMUL.FTZ R25, |R11|, 1.4426950216293334961 ;  /* 0x3fb8aa3b0b197820 */ /* 0x001fe20000410200 */
[----:B------:R-:W-:Y:S01]  /*1da0*/  LOP3.LUT R24, R2, 0x80000000, R19, 0xb8, !PT ;  /* 0x8000000002187812 */ /* 0x000fe200078eb813 */
[----:B------:R-:W-:Y:S01]  /*1db0*/  FFMA.FTZ R22, R21, R4, 0.00019836159481201320887 ;  /* 0x394fff4915167423 */ /* 0x000fe20000010004 */
[----:B------:R-:W-:-:S02]  /*1dc0*/  SHF.L.U32 R3, R14, 0x17, RZ ;  /* 0x000000170e037819 */ /* 0x000fc400000006ff */
[----:B------:R-:W-:Y:S01]  /*1dd0*/  FSEL R19, R24, R19, P0 ;  /* 0x0000001318137208 */ /* 0x000fe20000000000 */
[----:B------:R-:W-:Y:S01]  /*1de0*/  FFMA.FTZ R22, R21, R22, 0.0083333496004343032837 ;  /* 0x3c08889a15167423 */ /* 0x000fe20000010016 */
[----:B------:R-:W0:Y:S01]  /*1df0*/  FRND.TRUNC R17, R26 ;  /* 0x0000001a00117307 */ /* 0x000e22000020d000 */
[----:B------:R-:W-:Y:S01]  /*1e00*/  SHF.L.U32 R15, R15, 0x17, RZ ;  /* 0x000000170f0f7819 */ /* 0x000fe200000006ff */
[----:B-1----:R-:W-:Y:S01]  /*1e10*/  FMUL.FTZ R14, R3, R16 ;  /* 0x00000010030e7220 */ /* 0x002fe20000410000 */
[----:B------:R-:W-:Y:S01]  /*1e20*/  FFMA.FTZ R20, R21, R22, 0.16666667163372039795 ;  /* 0x3e2aaaab15147423 */ /* 0x000fe20000010016 */
[----:B------:R-:W-:Y:S01]  /*1e30*/  FFMA.FTZ R16, R19, -0.69314718246459960938, |R10| ;  /* 0xbf31721813107823 */ /* 0x000fe2000001040a */
[----:B------:R-:W-:Y:S02]  /*1e40*/  FSETP.GE.FTZ.AND P2, PT, |R8|, 1, PT ;  /* 0x3f8000000800780b */ /* 0x000fe40003f56200 */
[----:B------:R-:W-:Y:S01]  /*1e50*/  FMUL.FTZ R20, R21, R20 ;  /* 0x0000001415147220 */ /* 0x000fe20000410000 */
[----:B------:R-:W1:Y:S01]  /*1e60*/  FRND.TRUNC R23, R23 ;  /* 0x0000001700177307 */ /* 0x000e62000020d000 */
[----:B--2---:R-:W-:Y:S01]  /*1e70*/  FMUL.FTZ R3, R15, R18 ;  /* 0x000000120f037220 */ /* 0x004fe20000410000 */
[C---:B------:R-:W-:Y:S01]  /*1e80*/  FFMA.FTZ R16, R19.reuse, 1.9046542121259335545e-09, R16 ;  /* 0x3102e30813107823 */ /* 0x040fe20000010010 */
[----:B------:R-:W-:Y:S01]  /*1e90*/  FMUL.FTZ R21, R12, R12 ;  /* 0x0000000c0c157220 */ /* 0x000fe20000410000 */
[----:B------:R-:W-:Y:S01]  /*1ea0*/  FADD.FTZ R19, R19, 12583037 ;  /* 0x4b40007d13137421 */ /* 0x000fe20000010000 */
[----:B------:R-:W-:Y:S01]  /*1eb0*/  FSETP.GE.FTZ.AND P3, PT, |R11|, 1, PT ;  /* 0x3f8000000b00780b */ /* 0x000fe20003f76200 */
[----:B------:R-:W-:Y:S01]  /*1ec0*/  FMUL.FTZ R15, R16, 1.4426950216293334961 ;  /* 0x3fb8aa3b100f7820 */ /* 0x000fe20000410000 */
[----:B0-----:R-:W-:Y:S01]  /*1ed0*/  FSETP.GT.FTZ.AND P1, PT, |R17|, 126, PT ;  /* 0x42fc00001100780b */ /* 0x001fe20003f34200 */
[----:B------:R-:W0:Y:S01]  /*1ee0*/  FRND.TRUNC R25, R25 ;  /* 0x0000001900197307 */ /* 0x000e22000020d000 */
[----:B------:R-:W-:Y:S01]  /*1ef0*/  LOP3.LUT R18, R2, 0x80000000, R17, 0xb8, !PT ;  /* 0x8000000002127812 */ /* 0x000fe200078eb811 */
[----:B------:R-:W-:Y:S01]  /*1f00*/  FFMA.FTZ R16, R21, R4, 0.00019836159481201320887 ;  /* 0x394fff4915107423 */ /* 0x000fe20000010004 */
[----:B------:R-:W-:-:S02]  /*1f10*/  F2FP.BF16.F32.PACK_AB R7, R7, R6 ;  /* 0x000000060707723e */ /* 0x000fc400000010ff */
[----:B------:R-:W-:Y:S01]  /*1f20*/  FSEL R17, R18, R17, P1 ;  /* 0x0000001112117208 */ /* 0x000fe20000800000 */
[----:B------:R-:W-:Y:S01]  /*1f30*/  FFMA.FTZ R18, R21, R16, 0.0083333496004343032837 ;  /* 0x3c08889a15127423 */ /* 0x000fe20000010010 */
[----:B-1----:R-:W-:Y:S01]  /*1f40*/  FSETP.GT.FTZ.AND P0, PT, |R23|, 126, PT ;  /* 0x42fc00001700780b */ /* 0x002fe20003f14200 */
[----:B------:R-:W1:Y:S01]  /*1f50*/  MUFU.RCP R24, R14 ;  /* 0x0000000e00187308 */ /* 0x000e620000001000 */
[----:B------:R-:W-:Y:S01]  /*1f60*/  LOP3.LUT R22, R2, 0x80000000, R23, 0xb8, !PT ;  /* 0x8000000002167812 */ /* 0x000fe200078eb817 */
[C---:B------:R-:W-:Y:S01]  /*1f70*/  FFMA.FTZ R18, R21.reuse, R18, 0.16666667163372039795 ;  /* 0x3e2aaaab15127423 */ /* 0x040fe20000010012 */
[----:B------:R-:W-:Y:S02]  /*1f80*/  FSETP.GE.FTZ.AND P1, PT, |R12|, 1, PT ;  /* 0x3f8000000c00780b */ /* 0x000fe40003f36200 */
[----:B------:R-:W-:Y:S01]  /*1f90*/  FSEL R22, R22, R23, P0 ;  /* 0x0000001716167208 */ /* 0x000fe20000000000 */
[----:B------:R-:W-:Y:S01]  /*1fa0*/  FMUL.FTZ R21, R21, R18 ;  /* 0x0000001215157220 */ /* 0x000fe20000410000 */
[----:B0-----:R-:W-:Y:S01]  /*1fb0*/  LOP3.LUT R26, R2, 0x80000000, R25, 0xb8, !PT ;  /* 0x80000000021a7812 */ /* 0x001fe200078eb819 */
[----:B------:R-:W-:Y:S01]  /*1fc0*/  FFMA.FTZ R2, R17, -0.69314718246459960938, |R8| ;  /* 0xbf31721811027823 */ /* 0x000fe20000010408 */
[----:B------:R-:W-:Y:S01]  /*1fd0*/  FSETP.GT.FTZ.AND P0, PT, |R25|, 126, PT ;  /* 0x42fc00001900780b */ /* 0x000fe20003f14200 */
[----:B------:R-:W-:Y:S01]  /*1fe0*/  FFMA.FTZ R23, R22, -0.69314718246459960938, |R9| ;  /* 0xbf31721816177823 */ /* 0x000fe20000010409 */
[----:B------:R-:W0:Y:S02]  /*1ff0*/  MUFU.EX2 R15, R15 ;  /* 0x0000000f000f7308 */ /* 0x000e240000000800 */
[----:B------:R-:W-:Y:S01]  /*2000*/  FSEL R16, R26, R25, P0 ;  /* 0x000000191a107208 */ /* 0x000fe20000000000 */
[----:B------:R-:W-:Y:S01]  /*2010*/  FFMA.FTZ R25, R17, 1.9046542121259335545e-09, R2 ;  /* 0x3102e30811197823 */ /* 0x000fe20000010002 */
[----:B------:R-:W-:Y:S01]  /*2020*/  FSETP.GE.FTZ.AND P0, PT, |R13|, 1, PT ;  /* 0x3f8000000d00780b */ /* 0x000fe20003f16200 */
[----:B------:R-:W-:-:S02]  /*2030*/  FADD.FTZ R17, R17, 12583037 ;  /* 0x4b40007d11117421 */ /* 0x000fc40000010000 */
[----:B------:R-:W-:Y:S01]  /*2040*/  FMUL.FTZ R27, R25, 1.4426950216293334961 ;  /* 0x3fb8aa3b191b7820 */ /* 0x000fe20000410000 */
[----:B------:R-:W2:Y:S01]  /*2050*/  MUFU.RCP R2, R3 ;  /* 0x0000000300027308 */ /* 0x000ea20000001000 */
[----:B------:R-:W-:Y:S01]  /*2060*/  FFMA.FTZ R25, R22, 1.9046542121259335545e-09, R23 ;  /* 0x3102e30816197823 */ /* 0x000fe20000010017 */
[----:B-1----:R-:W-:Y:S01]  /*2070*/  FMUL.FTZ R23, R24, -0.125 ;  /* 0xbe00000018177820 */ /* 0x002fe20000410000 */
[----:B------:R-:W-:Y:S01]  /*2080*/  FFMA.FTZ R29, R16, -0.69314718246459960938, |R11| ;  /* 0xbf317218101d7823 */ /* 0x000fe2000001040b */
[----:B------:R-:W-:Y:S01]  /*2090*/  FADD.FTZ R22, R22, 12583037 ;  /* 0x4b40007d16167421 */ /* 0x000fe20000010000 */
[----:B------:R-:W-:Y:S01]  /*20a0*/  FMUL.FTZ R26, R25, 1.4426950216293334961 ;  /* 0x3fb8aa3b191a7820 */ /* 0x000fe20000410000 */
[----:B------:R-:W-:Y:S01]  /*20b0*/  FFMA.FTZ R14, R14, 2, R23 ;  /* 0x400000000e0e7823 */ /* 0x000fe20000010017 */
[----:B------:R-:W-:Y:S01]  /*20c0*/  FFMA.FTZ R29, R16, 1.9046542121259335545e-09, R29 ;  /* 0x3102e308101d7823 */ /* 0x000fe2000001001d */
[----:B------:R-:W-:Y:S01]  /*20d0*/  SHF.L.U32 R24, R19, 0x17, RZ ;  /* 0x0000001713187819 */ /* 0x000fe200000006ff */
[----:B------:R-:W1:Y:S01]  /*20e0*/  MUFU.EX2 R23, R26 ;  /* 0x0000001a00177308 */ /* 0x000e620000000800 */
[----:B------:R-:W-:Y:S01]  /*20f0*/  SHF.L.U32 R22, R22, 0x17, RZ ;  /* 0x0000001716167819 */ /* 0x000fe200000006ff */
[----:B------:R-:W-:Y:S01]  /*2100*/  FMUL.FTZ R29, R29, 1.4426950216293334961 ;  /* 0x3fb8aa3b1d1d7820 */ /* 0x000fe20000410000 */
[--C-:B------:R-:W-:Y:S01]  /*2110*/  LOP3.LUT R14, R14, 0x80000000, R13.reuse, 0xb8, !PT ;  /* 0x800000000e0e7812 */ /* 0x100fe200078eb80d */
[----:B0-----:R-:W-:Y:S01]  /*2120*/  FMUL.FTZ R15, R24, R15 ;  /* 0x0000000f180f7220 */ /* 0x001fe20000410000 */
[----:B------:R-:W-:Y:S01]  /*2130*/  @!P0 FFMA.FTZ R14, R13, R20, R13 ;  /* 0x000000140d0e8223 */ /* 0x000fe2000001000d */
[----:B------:R-:W-:Y:S01]  /*2140*/  FSETP.GE.FTZ.AND P0, PT, |R10|, 1, PT ;  /* 0x3f8000000a00780b */ /* 0x000fe20003f16200 */
[----:B--2---:R-:W-:Y:S01]  /*2150*/  FMUL.FTZ R2, R2, -0.125 ;  /* 0xbe00000002027820 */ /* 0x004fe20000410000 */
[----:B------:R-:W0:Y:S03]  /*2160*/  MUFU.EX2 R18, R27 ;  /* 0x0000001b00127308 */ /* 0x000e260000000800 */
[----:B------:R-:W-:-:S02]  /*2170*/  FFMA.FTZ R25, R3, 2, R2 ;  /* 0x4000000003197823 */ /* 0x000fc40000010002 */
[----:B------:R-:W2:Y:S03]  /*2180*/  LDC.64 R2, c[0x0][0x388] ;  /* 0x0000e200ff027b82 */ /* 0x000ea60000000a00 */
[----:B------:R-:W3:Y:S01]  /*2190*/  MUFU.EX2 R19, R29 ;  /* 0x0000001d00137308 */ /* 0x000ee20000000800 */
[----:B-1----:R-:W-:Y:S01]  /*21a0*/  FMUL.FTZ R23, R22, R23 ;  /* 0x0000001716177220 */ /* 0x002fe20000410000 */
[----:B------:R-:W-:Y:S01]  /*21b0*/  FADD.FTZ R22, R16, 12583037 ;  /* 0x4b40007d10167421 */ /* 0x000fe20000010000 */
[--C-:B------:R-:W-:Y:S01]  /*21c0*/  LOP3.LUT R13, R25, 0x80000000, R12.reuse, 0xb8, !PT ;  /* 0x80000000190d7812 */ /* 0x100fe200078eb80c */
[----:B------:R-:W-:Y:S01]  /*21d0*/  FMUL.FTZ R25, R10, R10 ;  /* 0x0000000a0a197220 */ /* 0x000fe20000410000 */
[----:B------:R-:W-:Y:S01]  /*21e0*/  @!P1 FFMA.FTZ R13, R12, R21, R12 ;  /* 0x000000150c0d9223 */ /* 0x000fe2000001000c */
[----:B------:R-:W-:Y:S01]  /*21f0*/  SHF.L.U32 R21, R17, 0x17, RZ ;  /* 0x0000001711157819 */ /* 0x000fe200000006ff */
[----:B------:R-:W-:Y:S01]  /*2200*/  FMUL.FTZ R17, R9, R9 ;  /* 0x0000000909117220 */ /* 0x000fe20000410000 */
[----:B------:R-:W1:Y:S01]  /*2210*/  MUFU.RCP R20, R15 ;  /* 0x0000000f00147308 */ /* 0x000e620000001000 */
[----:B------:R-:W-:Y:S01]  /*2220*/  SHF.L.U32 R26, R22, 0x17, RZ ;  /* 0x00000017161a7819 */ /* 0x000fe200000006ff */
[-C--:B------:R-:W-:Y:S01]  /*2230*/  FFMA.FTZ R12, R25, R4.reuse, 0.00019836159481201320887 ;  /* 0x394fff49190c7423 */ /* 0x080fe20000010004 */
[----:B------:R-:W-:Y:S01]  /*2240*/  FFMA.FTZ R24, R17, R4, 0.00019836159481201320887 ;  /* 0x394fff4911187423 */ /* 0x000fe20000010004 */
[----:B0-----:R-:W-:Y:S01]  /*2250*/  FMUL.FTZ R18, R21, R18 ;  /* 0x0000001215127220 */ /* 0x001fe20000410000 */
[----:B------:R-:W-:Y:S01]  /*2260*/  FMUL.FTZ R21, R8, R8 ;  /* 0x0000000808157220 */ /* 0x000fe20000410000 */
[----:B------:R-:W-:Y:S01]  /*2270*/  FFMA.FTZ R22, R25, R12, 0.0083333496004343032837 ;  /* 0x3c08889a19167423 */ /* 0x000fe2000001000c */
[----:B------:R-:W-:Y:S01]  /*2280*/  FFMA.FTZ R24, R17, R24, 0.0083333496004343032837 ;  /* 0x3c08889a11187423 */ /* 0x000fe20000010018 */
[----:B------:R-:W0:Y:S01]  /*2290*/  MUFU.RCP R16, R23 ;  /* 0x0000001700107308 */ /* 0x000e220000001000 */
[----:B---3--:R-:W-:Y:S01]  /*22a0*/  FMUL.FTZ R19, R26, R19 ;  /* 0x000000131a137220 */ /* 0x008fe20000410000 */
[----:B------:R-:W-:Y:S01]  /*22b0*/  FFMA.FTZ R22, R25, R22, 0.16666667163372039795 ;  /* 0x3e2aaaab19167423 */ /* 0x000fe20000010016 */
[----:B------:R-:W-:Y:S01]  /*22c0*/  FFMA.FTZ R24, R17, R24, 0.16666667163372039795 ;  /* 0x3e2aaaab11187423 */ /* 0x000fe20000010018 */
[----:B------:R-:W-:Y:S01]  /*22d0*/  FSETP.GE.FTZ.AND P1, PT, |R9|, 1, PT ;  /* 0x3f8000000900780b */ /* 0x000fe20003f36200 */
[----:B--2---:R-:W-:-:S04]  /*22e0*/  IMAD.WIDE.U32 R2, R0, 0x2, R2 ;  /* 0x0000000200027825 */ /* 0x004fc800078e0002 */
[----:B------:R-:W-:Y:S01]  /*22f0*/  FMUL.FTZ R25, R25, R22 ;  /* 0x0000001619197220 */ /* 0x000fe20000410000 */
[----:B------:R-:W-:Y:S01]  /*2300*/  F2FP.BF16.F32.PACK_AB R13, R13, R14 ;  /* 0x0000000e0d0d723e */ /* 0x000fe200000010ff */
[----:B------:R-:W2:Y:S01]  /*2310*/  MUFU.RCP R12, R18 ;  /* 0x00000012000c7308 */ /* 0x000ea20000001000 */
[----:B-1----:R-:W-:Y:S01]  /*2320*/  FMUL.FTZ R20, R20, -0.125 ;  /* 0xbe00000014147820 */ /* 0x002fe20000410000 */
[----:B------:R-:W-:-:S04]  /*2330*/  IMAD.WIDE.U32 R2, R5, 0x4, R2 ;  /* 0x0000000405027825 */ /* 0x000fc800078e0002 */
[----:B------:R-:W-:Y:S02]  /*2340*/  FFMA.FTZ R15, R15, 2, R20 ;  /* 0x400000000f0f7823 */ /* 0x000fe40000010014 */
[----:B------:R-:W1:Y:S01]  /*2350*/  MUFU.RCP R0, R19 ;  /* 0x0000001300007308 */ /* 0x000e620000001000 */
[----:B0-----:R-:W-:Y:S01]  /*2360*/  FMUL.FTZ R22, R16, -0.125 ;  /* 0xbe00000010167820 */ /* 0x001fe20000410000 */
[----:B------:R-:W-:Y:S01]  /*2370*/  FMUL.FTZ R16, R17, R24 ;  /* 0x0000001811107220 */ /* 0x000fe20000410000 */
[----:B------:R-:W-:Y:S01]  /*2380*/  FMUL.FTZ R17, R11, R11 ;  /* 0x0000000b0b117220 */ /* 0x000fe20000410000 */
[----:B------:R-:W-:Y:S01]  /*2390*/  LOP3.LUT R15, R15, 0x80000000, R10, 0xb8, !PT ;  /* 0x800000000f0f7812 */ /* 0x000fe200078eb80a */
[----:B------:R-:W-:Y:S01]  /*23a0*/  FFMA.FTZ R20, R23, 2, R22 ;  /* 0x4000000017147823 */ /* 0x000fe20000010016 */
[-C--:B------:R-:W-:Y:S01]  /*23b0*/  FFMA.FTZ R22, R21, R4.reuse, 0.00019836159481201320887 ;  /* 0x394fff4915167423 */ /* 0x080fe20000010004 */
[----:B------:R-:W-:Y:S01]  /*23c0*/  FFMA.FTZ R4, R17, R4, 0.00019836159481201320887 ;  /* 0x394fff4911047423 */ /* 0x000fe20000010004 */
[----:B------:R-:W-:Y:S01]  /*23d0*/  @!P0 FFMA.FTZ R15, R10, R25, R10 ;  /* 0x000000190a0f8223 */ /* 0x000fe2000001000a */
[----:B--2---:R-:W-:Y:S01]  /*23e0*/  FMUL.FTZ R23, R12, -0.125 ;  /* 0xbe0000000c177820 */ /* 0x004fe20000410000 */
[----:B------:R-:W-:Y:S01]  /*23f0*/  FFMA.FTZ R22, R21, R22, 0.0083333496004343032837 ;  /* 0x3c08889a15167423 */ /* 0x000fe20000010016 */
[----:B------:R-:W-:Y:S01]  /*2400*/  FFMA.FTZ R4, R17, R4, 0.0083333496004343032837 ;  /* 0x3c08889a11047423 */ /* 0x000fe20000010004 */
[----:B------:R-:W-:Y:S01]  /*2410*/  LOP3.LUT R20, R20, 0x80000000, R9, 0xb8, !PT ;  /* 0x8000000014147812 */ /* 0x000fe200078eb809 */
[----:B------:R-:W-:Y:S01]  /*2420*/  FFMA.FTZ R23, R18, 2, R23 ;  /* 0x4000000012177823 */ /* 0x000fe20000010017 */
[----:B------:R-:W-:Y:S01]  /*2430*/  FFMA.FTZ R22, R21, R22, 0.16666667163372039795 ;  /* 0x3e2aaaab15167423 */ /* 0x000fe20000010016 */
[----:B------:R-:W-:Y:S01]  /*2440*/  FFMA.FTZ R4, R17, R4, 0.16666667163372039795 ;  /* 0x3e2aaaab11047423 */ /* 0x000fe20000010004 */
[----:B------:R-:W-:Y:S01]  /*2450*/  @!P1 FFMA.FTZ R20, R9, R16, R9 ;  /* 0x0000001009149223 */ /* 0x000fe20000010009 */
[----:B-1----:R-:W-:Y:S01]  /*2460*/  FMUL.FTZ R0, R0, -0.125 ;  /* 0xbe00000000007820 */ /* 0x002fe20000410000 */
[----:B------:R-:W-:Y:S01]  /*2470*/  FMUL.FTZ R21, R21, R22 ;  /* 0x0000001615157220 */ /* 0x000fe20000410000 */
[----:B------:R-:W-:Y:S01]  /*2480*/  FMUL.FTZ R4, R17, R4 ;  /* 0x0000000411047220 */ /* 0x000fe20000410000 */
[----:B------:R-:W-:Y:S01]  /*2490*/  LOP3.LUT R23, R23, 0x80000000, R8, 0xb8, !PT ;  /* 0x8000000017177812 */ /* 0x000fe200078eb808 */
[----:B------:R-:W-:Y:S01]  /*24a0*/  FFMA.FTZ R0, R19, 2, R0 ;  /* 0x4000000013007823 */ /* 0x000fe20000010000 */
[----:B------:R-:W-:Y:S01]  /*24b0*/  @!P2 FFMA.FTZ R23, R8, R21, R8 ;  /* 0x000000150817a223 */ /* 0x000fe20000010008 */
[----:B------:R-:W-:Y:S01]  /*24c0*/  F2FP.BF16.F32.PACK_AB R15, R20, R15 ;  /* 0x0000000f140f723e */ /* 0x000fe200000010ff */
[----:B------:R-:W-:Y:S02]  /*24d0*/  STG.E desc[UR4][R2.64], R7 ;  /* 0x0000000702007986 */ /* 0x000fe4000c101904 */
[--C-:B------:R-:W-:Y:S01]  /*24e0*/  LOP3.LUT R0, R0, 0x80000000, R11.reuse, 0xb8, !PT ;  /* 0x8000000000007812 */ /* 0x100fe200078eb80b */
[----:B------:R-:W-:Y:S01]  /*24f0*/  @!P3 FFMA.FTZ R0, R11, R4, R11 ;  /* 0x000000040b00b223 */ /* 0x000fe2000001000b */
[----:B------:R-:W-:Y:S04]  /*2500*/  STG.E desc[UR4][R2.64+0x200], R13 ;  /* 0x0002000d02007986 */ /* 0x000fe8000c101904 */
[----:B------:R-:W-:Y:S01]  /*2510*/  F2FP.BF16.F32.PACK_AB R23, R0, R23 ;  /* 0x000000170017723e */ /* 0x000fe200000010ff */
[----:B------:R-:W-:Y:S04]  /*2520*/  STG.E desc[UR4][R2.64+0x400], R15 ;  /* 0x0004000f02007986 */ /* 0x000fe8000c101904 */
[----:B------:R-:W-:Y:S01]  /*2530*/  STG.E desc[UR4][R2.64+0x600], R23 ;  /* 0x0006001702007986 */ /* 0x000fe2000c101904 */
[----:B------:R-:W-:Y:S05]  /*2540*/  EXIT ;  /* 0x000000000000794d */ /* 0x000fea0003800000 */
.L_x_625:
        /* <DEDUP_REMOVED lines=11> */
.L_x_2978:


//--------------------- .text._ZN2at6native29vectorized_elementwise_kernelILi4EZZZNS0_16sinh_kernel_cudaERNS_18TensorIteratorBaseEENKUlvE0_clEvENKUlvE2_clEvEUlN3c108BFloat16EE_St5arrayIPcLm2EEEEviT0_T1_ --------------------------
	.section	.text._ZN2at6native29vectorized_elementwise_kernelILi4EZZZNS0_16sinh_kernel_cudaERNS_18TensorIteratorBaseEENKUlvE0_clEvENKUlvE2_clEvEUlN3c108BFloat16EE_St5arrayIPcLm2EEEEviT0_T1_,"ax",@progbits
	.align	128
        .global         _ZN2at6native29vectorized_elementwise_kernelILi4EZZZNS0_16sinh_kernel_cudaERNS_18TensorIteratorBaseEENKUlvE0_clEvENKUlvE2_clEvEUlN3c108BFloat16EE_St5arrayIPcLm2EEEEviT0_T1_
        .type           _ZN2at6native29vectorized_elementwise_kernelILi4EZZZNS0_16sinh_kernel_cudaERNS_18TensorIteratorBaseEENKUlvE0_clEvENKUlvE2_clEvEUlN3c108BFloat16EE_St5arrayIPcLm2EEEEviT0_T1_,@function
        .size           _ZN2at6native29vectorized_elementwise_kernelILi4EZZZNS0_16sinh_kernel_cudaERNS_18TensorIteratorBaseEENKUlvE0_clEvENKUlvE2_clEvEUlN3c108BFloat16EE_St5arrayIPcLm2EEEEviT0_T1_,(.L_x_2979 - _ZN2at6native29vectorized_elementwise_kernelILi4EZZZNS0_16sinh_kernel_cudaERNS_18TensorIteratorBaseEENKUlvE0_clEvENKUlvE2_clEvEUlN3c108BFloat16EE_St5arrayIPcLm2EEEEviT0_T1_)
        .other          _ZN2at6native29vectorized_elementwise_kernelILi4EZZZNS0_16sinh_kernel_cudaERNS_18TensorIteratorBaseEENKUlvE0_clEvENKUlvE2_clEvEUlN3c108BFloat16EE_St5arrayIPcLm2EEEEviT0_T1_,@"STO_CUDA_ENTRY STV_DEFAULT"
_ZN2at6native29vectorized_elementwise_kernelILi4EZZZNS0_16sinh_kernel_cudaERNS_18TensorIteratorBaseEENKUlvE0_clEvENKUlvE2_clEvEUlN3c108BFloat16EE_St5arrayIPcLm2EEEEviT0_T1_:
.text._ZN2at6native29vectorized_elementwise_kernelILi4EZZZNS0_16sinh_kernel_cudaERNS_18TensorIteratorBaseEENKUlvE0_clEvENKUlvE2_clEvEUlN3c108BFloat16EE_St5arrayIPcLm2EEEEviT0_T1_:
        /* <DEDUP_REMOVED lines=104> */
.L_x_628:
[----:B------:R-:W-:Y:S05]  /*0680*/  BSYNC.RECONVERGENT B0 ;  /* 0x0000000000007941 */ /* 0x000fea0003800200 */
.L_x_627:
        /* <DEDUP_REMOVED lines=32> */
.L_x_630:
[----:B------:R-:W-:Y:S05]  /*0890*/  BSYNC.RECONVERGENT B0 ;  /* 0x0000000000007941 */ /* 0x000fea0003800200 */
.L_x_629:
        /* <DEDUP_REMOVED lines=31> */
.L_x_632:
[----:B------:R-:W-:Y:S05]  /*0a90*/  BSYNC.RECONVERGENT B0 ;  /* 0x0000000000007941 */ /* 0x000fea0003800200 */
.L_x_631:
        /* <DEDUP_REMOVED lines=32> */
.L_x_634:
[----:B------:R-:W-:Y:S05]  /*0ca0*/  BSYNC.RECONVERGENT B0 ;  /* 0x0000000000007941 */ /* 0x000fea0003800200 */
.L_x_633:
        /* <DEDUP_REMOVED lines=29> */
.L_x_636:
[----:B------:R-:W-:Y:S05]  /*0e80*/  BSYNC.RECONVERGENT B0 ;  /* 0x0000000000007941 */ /* 0x000fea0003800200 */
.L_x_635:
        /* <DEDUP_REMOVED lines=29> */
.L_x_638:
[----:B------:R-:W-:Y:S05]  /*1060*/  BSYNC.RECONVERGENT B0 ;  /* 0x0000000000007941 */ /* 0x000fea0003800200 */
.L_x_637:
        /* <DEDUP_REMOVED lines=29> */
.L_x_640:
[----:B------:R-:W-:Y:S05]  /*1240*/  BSYNC.RECONVERGENT B0 ;  /* 0x0000000000007941 */ /* 0x000fea0003800200 */
.L_x_639:
        /* <DEDUP_REMOVED lines=29> */
.L_x_642:
[----:B------:R-:W-:Y:S05]  /*1420*/  BSYNC.RECONVERGENT B0 ;  /* 0x0000000000007941 */ /* 0x000fea0003800200 */
.L_x_641:
        /* <DEDUP_REMOVED lines=18> */
.L_x_645:
[----:B------:R-:W-:-:S13]  /*1550*/  ISETP.GE.U32.AND P0, PT, R3, R2, PT ;  /* 0x000000020300720c */ /* 0x000fda0003f06070 */
[----:B------:R-:W-:Y:S05]  /*1560*/  @P0 BRA `(.L_x_647) ;  /* 0x0000000000300947 */ /* 0x000fea0003800000 */
[----:B0-----:R-:W0:Y:S01]  /*1570*/  LDC.64 R4, c[0x0][0x388] ;  /* 0x0000e200ff047b82 */ /* 0x001e220000000a00 */
[----:B------:R-:W-:Y:S02]  /*1580*/  IADD3 R7, PT, PT, R0, R3, RZ ;  /* 0x0000000300077210 */ /* 0x000fe40007ffe0ff */
[----:B------:R-:W-:-:S03]  /*1590*/  IADD3 R3, PT, PT, R3, 0x80, RZ ;  /* 0x0000008003037810 */ /* 0x000fc60007ffe0ff */
[----:B0-----:R-:W-:-:S05]  /*15a0*/  IMAD.WIDE.U32 R4, R7, 0x2, R4 ;  /* 0x0000000207047825 */ /* 0x001fca00078e0004 */
[----:B------:R1:W-:Y:S02]  /*15b0*/  STG.E.U16 desc[UR4][R4.64], R10 ;  /* 0x0000000a04007986 */ /* 0x0003e4000c101504 */
.L_x_646:
[----:B------:R-:W-:-:S13]  /*15c0*/  ISETP.GE.U32.AND P0, PT, R3, R2, PT ;  /* 0x000000020300720c */ /* 0x000fda0003f06070 */
[----:B------:R-:W-:Y:S05]  /*15d0*/  @P0 BRA `(.L_x_648) ;  /* 0x0000000000340947 */ /* 0x000fea0003800000 */
[----:B01----:R-:W0:Y:S01]  /*15e0*/  LDC.64 R4, c[0x0][0x388] ;  /* 0x0000e200ff047b82 */ /* 0x003e220000000a00 */
[----:B------:R-:W-:Y:S02]  /*15f0*/  IADD3 R7, PT, PT, R0, R3, RZ ;  /* 0x0000000300077210 */ /* 0x000fe40007ffe0ff */
[----:B------:R-:W-:-:S03]  /*1600*/  IADD3 R3, PT, PT, R3, 0x80, RZ ;  /* 0x0000008003037810 */ /* 0x000fc60007ffe0ff */
[----:B0-----:R-:W-:-:S05]  /*1610*/  IMAD.WIDE.U32 R4, R7, 0x2, R4 ;  /* 0x0000000207047825 */ /* 0x001fca00078e0004 */
[----:B------:R1:W-:Y:S02]  /*1620*/  STG.E.U16 desc[UR4][R4.64], R11 ;  /* 0x0000000b04007986 */ /* 0x0003e4000c101504 */
.L_x_647:
        /* <DEDUP_REMOVED lines=8> */
.L_x_648:
[----:B------:R-:W-:Y:S05]  /*16b0*/  BSYNC.RELIABLE B1 ;  /* 0x0000000000017941 */ /* 0x000fea0003800100 */
.L_x_644:
[----:B------:R-:W-:-:S13]  /*16c0*/  ISETP.GE.U32.AND P0, PT, R3, R2, PT ;  /* 0x000000020300720c */ /* 0x000fda0003f06070 */
[----:B012---:R-:W0:Y:S01]  /*16d0*/  @!P0 LDC.64 R4, c[0x0][0x388] ;  /* 0x0000e200ff048b82 */ /* 0x007e220000000a00 */
[----:B------:R-:W-:Y:S02]  /*16e0*/  @!P0 IADD3 R7, PT, PT, R0, R3, RZ ;  /* 0x0000000300078210 */ /* 0x000fe40007ffe0ff */
[----:B------:R-:W-:-:S03]  /*16f0*/  @!P0 IADD3 R3, PT, PT, R3, 0x80, RZ ;  /* 0x0000008003038810 */ /* 0x000fc60007ffe0ff */
[----:B0-----:R-:W-:-:S05]  /*1700*/  @!P0 IMAD.WIDE.U32 R4, R7, 0x2, R4 ;  /* 0x0000000207048825 */ /* 0x001fca00078e0004 */
[----:B------:R2:W-:Y:S02]  /*1710*/  @!P0 STG.E.U16 desc[UR4][R4.64], R13 ;  /* 0x0000000d04008986 */ /* 0x0005e4000c101504 */
.L_x_649:
[----:B------:R-:W-:Y:S05]  /*1720*/  BSYNC.RECONVERGENT B0 ;  /* 0x0000000000007941 */ /* 0x000fea0003800200 */
.L_x_643:
        /* <DEDUP_REMOVED lines=8> */
.L_x_626:
[----:B------:R-:W0:Y:S01]  /*17b0*/  S2R R4, SR_TID.X ;  /* 0x0000000000047919 */ /* 0x000e220000002100 */
[----:B------:R-:W1:Y:S02]  /*17c0*/  LDC.64 R2, c[0x0][0x390] ;  /* 0x0000e400ff027b82 */ /* 0x000e640000000a00 */
[----:B-1----:R-:W-:-:S04]  /*17d0*/  IMAD.WIDE.U32 R2, R0, 0x2, R2 ;  /* 0x0000000200027825 */ /* 0x002fc800078e0002 */
[----:B0-----:R-:W-:-:S05]  /*17e0*/  IMAD.WIDE.U32 R6, R4, 0x8, R2 ;  /* 0x0000000804067825 */ /* 0x001fca00078e0002 */
[----:B------:R-:W2:Y:S04]  /*17f0*/  LDG.E.64 R8, desc[UR4][R6.64] ;  /* 0x0000000406087981 */ /* 0x000ea8000c1e1b00 */
[----:B------:R0:W3:Y:S01]  /*1800*/  LDG.E.64 R2, desc[UR4][R6.64+0x400] ;  /* 0x0004000406027981 */ /* 0x0000e2000c1e1b00 */
[----:B------:R-:W-:Y:S01]  /*1810*/  HFMA2 R12, -RZ, RZ, 3.4921875, 0 ;  /* 0x42fc0000ff0c7431 */ /* 0x000fe200000001ff */
[C---:B--2---:R-:W-:Y:S02]  /*1820*/  SHF.L.U32 R14, R8.reuse, 0x10, RZ ;  /* 0x00000010080e7819 */ /* 0x044fe400000006ff */
[----:B------:R-:W-:Y:S02]  /*1830*/  PRMT R8, R8, 0x7632, R8 ;  /* 0x0000763208087816 */ /* 0x000fe40000000008 */
[----:B------:R-:W-:Y:S01]  /*1840*/  SHF.L.U32 R13, R9, 0x10, RZ ;  /* 0x00000010090d7819 */ /* 0x000fe200000006ff */
[----:B------:R-:W-:Y:S01]  /*1850*/  FMUL.FTZ R5, |R14|, 1.4426950216293334961 ;  /* 0x3fb8aa3b0e057820 */ /* 0x000fe20000410200 */
[----:B------:R-:W-:-:S02]  /*1860*/  SHF.L.U32 R8, R8, 0x10, RZ ;  /* 0x0000001008087819 */ /* 0x000fc400000006ff */
[----:B------:R-:W-:Y:S01]  /*1870*/  PRMT R9, R9, 0x7632, R9 ;  /* 0x0000763209097816 */ /* 0x000fe20000000009 */
[----:B------:R-:W-:Y:S02]  /*1880*/  FMUL.FTZ R10, |R13|, 1.4426950216293334961 ;  /* 0x3fb8aa3b0d0a7820 */ /* 0x000fe40000410200 */
[----:B------:R-:W1:Y:S01]  /*1890*/  FRND.TRUNC R5, R5 ;  /* 0x0000000500057307 */ /* 0x000e62000020d000 */
[C---:B------:R-:W-:Y:S01]  /*18a0*/  FMUL.FTZ R11, |R8|.reuse, 1.4426950216293334961 ;  /* 0x3fb8aa3b080b7820 */ /* 0x040fe20000410200 */
[----:B------:R-:W-:Y:S01]  /*18b0*/  SHF.L.U32 R9, R9, 0x10, RZ ;  /* 0x0000001009097819 */ /* 0x000fe200000006ff */
[----:B------:R-:W-:-:S04]  /*18c0*/  FMUL.FTZ R24, R8, R8 ;  /* 0x0000000808187220 */ /* 0x000fc80000410000 */
[----:B------:R-:W-:Y:S01]  /*18d0*/  FMUL.FTZ R17, |R9|, 1.4426950216293334961 ;  /* 0x3fb8aa3b09117820 */ /* 0x000fe20000410200 */
[----:B------:R-:W2:Y:S01]  /*18e0*/  FRND.TRUNC R15, R10 ;  /* 0x0000000a000f7307 */ /* 0x000ea2000020d000 */
[----:B-1----:R-:W-:-:S07]  /*18f0*/  FSETP.GT.FTZ.AND P0, PT, |R5|, 126, PT ;  /* 0x42fc00000500780b */ /* 0x002fce0003f14200 */
[----:B------:R-:W1:Y:S01]  /*1900*/  FRND.TRUNC R11, R11 ;  /* 0x0000000b000b7307 */ /* 0x000e62000020d000 */
[----:B0-----:R-:W-:-:S04]  /*1910*/  LOP3.LUT R6, R12, 0x80000000, R5, 0xb8, !PT ;  /* 0x800000000c067812 */ /* 0x001fc800078eb805 */
[----:B------:R-:W-:Y:S02]  /*1920*/  FSEL R5, R6, R5, P0 ;  /* 0x0000000506057208 */ /* 0x000fe40000000000 */
[----:B--2---:R-:W-:Y:S01]  /*1930*/  FSETP.GT.FTZ.AND P0, PT, |R15|, 126, PT ;  /* 0x42fc00000f00780b */ /* 0x004fe20003f14200 */
[----:B------:R-:W0:Y:S01]  /*1940*/  FRND.TRUNC R17, R17 ;  /* 0x0000001100117307 */ /* 0x000e22000020d000 */
[----:B------:R-:W-:Y:S01]  /*1950*/  LOP3.LUT R10, R12, 0x80000000, R15, 0xb8, !PT ;  /* 0x800000000c0a7812 */ /* 0x000fe200078eb80f */
[----:B------:R-:W-:-:S03]  /*1960*/  FFMA.FTZ R6, R5, -0.69314718246459960938, |R14| ;  /* 0xbf31721805067823 */ /* 0x000fc6000001040e */
[----:B------:R-:W-:Y:S01]  /*1970*/  FSEL R10, R10, R15, P0 ;  /* 0x0000000f0a0a7208 */ /* 0x000fe20000000000 */
[----:B------:R-:W-:Y:S01]  /*1980*/  FFMA.FTZ R6, R5, 1.9046542121259335545e-09, R6 ;  /* 0x3102e30805067823 */ /* 0x000fe20000010006 */
[----:B-1----:R-:W-:Y:S01]  /*1990*/  FSETP.GT.FTZ.AND P0, PT, |R11|, 126, PT ;  /* 0x42fc00000b00780b */ /* 0x002fe20003f14200 */
[----:B------:R-:W-:Y:S01]  /*19a0*/  FADD.FTZ R5, R5, 12583037 ;  /* 0x4b40007d05057421 */ /* 0x000fe20000010000 */
[----:B------:R-:W-:Y:S01]  /*19b0*/  LOP3.LUT R16, R12, 0x80000000, R11, 0xb8, !PT ;  /* 0x800000000c107812 */ /* 0x000fe200078eb80b */
[----:B------:R-:W-:-:S03]  /*19c0*/  FMUL.FTZ R21, R6, 1.4426950216293334961 ;  /* 0x3fb8aa3b06157820 */ /* 0x000fc60000410000 */
[----:B------:R-:W-:Y:S01]  /*19d0*/  FSEL R7, R16, R11, P0 ;  /* 0x0000000b10077208 */ /* 0x000fe20000000000 */
[----:B------:R-:W-:Y:S01]  /*19e0*/  FFMA.FTZ R11, R10, -0.69314718246459960938, |R13| ;  /* 0xbf3172180a0b7823 */ /* 0x000fe2000001040d */
[----:B0-----:R-:W-:Y:S01]  /*19f0*/  FSETP.GT.FTZ.AND P0, PT, |R17|, 126, PT ;  /* 0x42fc00001100780b */ /* 0x001fe20003f14200 */
[----:B------:R-:W0:Y:S01]  /*1a00*/  MUFU.EX2 R21, R21 ;  /* 0x0000001500157308 */ /* 0x000e220000000800 */
[----:B------:R-:W-:Y:S01]  /*1a10*/  LOP3.LUT R6, R12, 0x80000000, R17, 0xb8, !PT ;  /* 0x800000000c067812 */ /* 0x000fe200078eb811 */
[C---:B------:R-:W-:Y:S01]  /*1a20*/  FFMA.FTZ R16, R7.reuse, -0.69314718246459960938, |R8| ;  /* 0xbf31721807107823 */ /* 0x040fe20000010408 */
[----:B------:R-:W-:Y:S02]  /*1a30*/  FFMA.FTZ R11, R10, 1.9046542121259335545e-09, R11 ;  /* 0x3102e3080a0b7823 */ /* 0x000fe4000001000b */
[----:B------:R-:W-:Y:S01]  /*1a40*/  FSEL R6, R6, R17, P0 ;  /* 0x0000001106067208 */ /* 0x000fe20000000000 */
[----:B------:R-:W-:Y:S01]  /*1a50*/  FFMA.FTZ R16, R7, 1.9046542121259335545e-09, R16 ;  /* 0x3102e30807107823 */ /* 0x000fe20000010010 */
[----:B------:R-:W-:Y:S01]  /*1a60*/  FMUL.FTZ R11, R11, 1.4426950216293334961 ;  /* 0x3fb8aa3b0b0b7820 */ /* 0x000fe20000410000 */
[----:B------:R-:W-:Y:S01]  /*1a70*/  FADD.FTZ R7, R7, 12583037 ;  /* 0x4b40007d07077421 */ /* 0x000fe20000010000 */
[----:B------:R-:W-:Y:S01]  /*1a80*/  FSETP.GE.FTZ.AND P0, PT, |R14|, 1, PT ;  /* 0x3f8000000e00780b */ /* 0x000fe20003f16200 */
[----:B------:R-:W-:Y:S01]  /*1a90*/  FMUL.FTZ R16, R16, 1.4426950216293334961 ;  /* 0x3fb8aa3b10107820 */ /* 0x000fe20000410000 */
[----:B------:R-:W-:Y:S01]  /*1aa0*/  FFMA.FTZ R15, R6, -0.69314718246459960938, |R9| ;  /* 0xbf317218060f7823 */ /* 0x000fe20000010409 */
[----:B------:R1:W2:Y:S01]  /*1ab0*/  MUFU.EX2 R20, R11 ;  /* 0x0000000b00147308 */ /* 0x0002a20000000800 */
[----:B------:R-:W-:-:S02]  /*1ac0*/  SHF.L.U32 R7, R7, 0x17, RZ ;  /* 0x0000001707077819 */ /* 0x000fc400000006ff */
[C---:B------:R-:W-:Y:S01]  /*1ad0*/  FFMA.FTZ R15, R6.reuse, 1.9046542121259335545e-09, R15 ;  /* 0x3102e308060f7823 */ /* 0x040fe2000001000f */
[----:B------:R-:W-:-:S03]  /*1ae0*/  FADD.FTZ R6, R6, 12583037 ;  /* 0x4b40007d06067421 */ /* 0x000fc60000010000 */
[----:B------:R-:W-:Y:S01]  /*1af0*/  FMUL.FTZ R18, R15, 1.4426950216293334961 ;  /* 0x3fb8aa3b0f127820 */ /* 0x000fe20000410000 */
[----:B------:R-:W4:Y:S01]  /*1b00*/  MUFU.EX2 R16, R16 ;  /* 0x0000001000107308 */ /* 0x000f220000000800 */
[----:B------:R-:W-:Y:S01]  /*1b10*/  FADD.FTZ R15, R10, 12583037 ;  /* 0x4b40007d0a0f7421 */ /* 0x000fe20000010000 */
[----:B------:R-:W-:Y:S02]  /*1b20*/  SHF.L.U32 R10, R5, 0x17, RZ ;  /* 0x00000017050a7819 */ /* 0x000fe400000006ff */
[----:B------:R-:W-:Y:S02]  /*1b30*/  MOV R5, 0x363d0ada ;  /* 0x363d0ada00057802 */ /* 0x000fe40000000f00 */
[----:B------:R-:W-:Y:S01]  /*1b40*/  SHF.L.U32 R15, R15, 0x17, RZ ;  /* 0x000000170f0f7819 */ /* 0x000fe200000006ff */
[----:B0-----:R-:W-:Y:S01]  /*1b50*/  FMUL.FTZ R21, R10, R21 ;  /* 0x000000150a157220 */ /* 0x001fe20000410000 */
[----:B------:R-:W0:Y:S01]  /*1b60*/  MUFU.EX2 R18, R18 ;  /* 0x0000001200127308 */ /* 0x000e220000000800 */
[----:B------:R-:W-:Y:S01]  /*1b70*/  FMUL.FTZ R10, R13, R13 ;  /* 0x0000000d0d0a7220 */ /* 0x000fe20000410000 */
[----:B-1----:R-:W-:Y:S01]  /*1b80*/  SHF.L.U32 R11, R6, 0x17, RZ ;  /* 0x00000017060b7819 */ /* 0x002fe200000006ff */
[----:B--2---:R-:W-:Y:S01]  /*1b90*/  FMUL.FTZ R20, R15, R20 ;  /* 0x000000140f147220 */ /* 0x004fe20000410000 */
[----:B---3--:R-:W-:Y:S01]  /*1ba0*/  SHF.L.U32 R6, R2, 0x10, RZ ;  /* 0x0000001002067819 */ /* 0x008fe200000006ff */
[----:B------:R-:W-:Y:S01]  /*1bb0*/  FFMA.FTZ R15, R10, R5, 0.00019836159481201320887 ;  /* 0x394fff490a0f7423 */ /* 0x000fe20000010005 */
[----:B------:R-:W-:-:S02]  /*1bc0*/  PRMT R2, R2, 0x7632, R2 ;  /* 0x0000763202027816 */ /* 0x000fc40000000002 */
[----:B------:R-:W1:Y:S01]  /*1bd0*/  MUFU.RCP R19, R21 ;  /* 0x0000001500137308 */ /* 0x000e620000001000 */
[----:B----4-:R-:W-:Y:S01]  /*1be0*/  FMUL.FTZ R17, R7, R16 ;  /* 0x0000001007117220 */ /* 0x010fe20000410000 */
[----:B------:R-:W-:Y:S01]  /*1bf0*/  FMUL.FTZ R16, R14, R14 ;  /* 0x0000000e0e107220 */ /* 0x000fe20000410000 */
[----:B------:R-:W-:Y:S01]  /*1c00*/  FFMA.FTZ R15, R10, R15, 0.0083333496004343032837 ;  /* 0x3c08889a0a0f7423 */ /* 0x000fe2000001000f */
[----:B------:R-:W-:Y:S01]  /*1c10*/  FMUL.FTZ R26, |R6|, 1.4426950216293334961 ;  /* 0x3fb8aa3b061a7820 */ /* 0x000fe20000410200 */
[----:B------:R-:W-:Y:S01]  /*1c20*/  SHF.L.U32 R2, R2, 0x10, RZ ;  /* 0x0000001002027819 */ /* 0x000fe200000006ff */
[----:B------:R-:W-:Y:S01]  /*1c30*/  FFMA.FTZ R7, R16, R5, 0.00019836159481201320887 ;  /* 0x394fff4910077423 */ /* 0x000fe20000010005 */
[----:B------:R-:W-:Y:S01]  /*1c40*/  FFMA.FTZ R25, R10, R15, 0.16666667163372039795 ;  /* 0x3e2aaaab0a197423 */ /* 0x000fe2000001000f */
[----:B------:R-:W2:Y:S01]  /*1c50*/  MUFU.RCP R23, R20 ;  /* 0x0000001400177308 */ /* 0x000ea20000001000 */
[----:B0-----:R-:W-:Y:S01]  /*1c60*/  FMUL.FTZ R18, R11, R18 ;  /* 0x000000120b127220 */ /* 0x001fe20000410000 */
[----:B------:R-:W-:Y:S01]  /*1c70*/  FFMA.FTZ R7, R16, R7, 0.0083333496004343032837 ;  /* 0x3c08889a10077423 */ /* 0x000fe20000010007 */
[----:B------:R-:W-:Y:S01]  /*1c80*/  FFMA.FTZ R11, R24, R5, 0.00019836159481201320887 ;  /* 0x394fff49180b7423 */ /* 0x000fe20000010005 */
[----:B------:R-:W-:-:S02]  /*1c90*/  FMUL.FTZ R10, R10, R25 ;  /* 0x000000190a0a7220 */ /* 0x000fc40000410000 */
[----:B------:R-:W-:Y:S01]  /*1ca0*/  FFMA.FTZ R7, R16, R7, 0.16666667163372039795 ;  /* 0x3e2aaaab10077423 */ /* 0x000fe20000010007 */
[----:B------:R-:W-:Y:S01]  /*1cb0*/  FFMA.FTZ R11, R24, R11, 0.0083333496004343032837 ;  /* 0x3c08889a180b7423 */ /* 0x000fe2000001000b */
[----:B------:R-:W0:Y:S02]  /*1cc0*/  MUFU.RCP R22, R17 ;  /* 0x0000001100167308 */ /* 0x000e240000001000 */
[----:B------:R-:W-:Y:S01]  /*1cd0*/  FMUL.FTZ R15, R16, R7 ;  /* 0x00000007100f7220 */ /* 0x000fe20000410000 */
[C---:B------:R-:W-:Y:S01]  /*1ce0*/  FFMA.FTZ R11, R24.reuse, R11, 0.16666667163372039795 ;  /* 0x3e2aaaab180b7423 */ /* 0x040fe2000001000b */
[C---:B------:R-:W-:Y:S02]  /*1cf0*/  SHF.L.U32 R7, R3.reuse, 0x10, RZ ;  /* 0x0000001003077819 */ /* 0x040fe400000006ff */
[----:B------:R-:W-:Y:S01]  /*1d00*/  PRMT R3, R3, 0x7632, R3 ;  /* 0x0000763203037816 */ /* 0x000fe20000000003 */
[----:B------:R-:W-:Y:S01]  /*1d10*/  FMUL.FTZ R11, R24, R11 ;  /* 0x0000000b180b7220 */ /* 0x000fe20000410000 */
[----:B------:R-:W3:Y:S01]  /*1d20*/  MUFU.RCP R16, R18 ;  /* 0x0000001200107308 */ /* 0x000ee20000001000 */
[----:B-1----:R-:W-:Y:S01]  /*1d30*/  FMUL.FTZ R24, R19, -0.125 ;  /* 0xbe00000013187820 */ /* 0x002fe20000410000 */
[----:B--2---:R-:W-:Y:S01]  /*1d40*/  FMUL.FTZ R25, R23, -0.125 ;  /* 0xbe00000017197820 */ /* 0x004fe20000410000 */
[----:B------:R-:W-:-:S02]  /*1d50*/  SHF.L.U32 R3, R3, 0x10, RZ ;  /* 0x0000001003037819 */ /* 0x000fc400000006ff */
[----:B------:R-:W-:Y:S01]  /*1d60*/  FFMA.FTZ R21, R21, 2, R24 ;  /* 0x4000000015157823 */ /* 0x000fe20000010018 */
[C---:B------:R-:W-:Y:S01]  /*1d70*/  FMUL.FTZ R24, |R7|.reuse, 1.4426950216293334961 ;  /* 0x3fb8aa3b07187820 */ /* 0x040fe20000410200 */
[----:B------:R-:W-:Y:S01]  /*1d80*/  FFMA.FTZ R20, R20, 2, R25 ;  /* 0x4000000014147823 */ /* 0x000fe20000010019 */
[----:B------:R-:W1:Y:S01]  /*1d90*/  FRND.TRUNC R19, R26 ;  /* 0x0000001a00137307 */ /* 0x000e62000020d000 */
[----:B------:R-:W-:Y:S01]  /*1da0*/  FMUL.FTZ R25, |R2|, 1.4426950216293334961 ;  /* 0x3fb8aa3b02197820 */ /* 0x000fe20000410200 */
[----:B0-----:R-:W-:Y:S01]  /*1db0*/  FMUL.FTZ R22, R22, -0.125 ;  /* 0xbe00000016167820 */ /* 0x001fe20000410000 */
[----:B------:R-:W-:Y:S02]  /*1dc0*/  FSETP.GE.FTZ.AND P2, PT, |R7|, 1, PT ;  /* 0x3f8000000700780b */ /* 0x000fe40003f56200 */
[----:B------:R-:W-:Y:S01]  /*1dd0*/  FSETP.GE.FTZ.AND P3, PT, |R3|, 1, PT ;  /* 0x3f8000000300780b */ /* 0x000fe20003f76200 */
[----:B------:R-:W-:Y:S02]  /*1de0*/  FFMA.FTZ R17, R17, 2, R22 ;  /* 0x4000000011117823 */ /* 0x000fe40000010016 */
[----:B------:R-:W0:Y:S01]  /*1df0*/  FRND.TRUNC R23, R24 ;  /* 0x0000001800177307 */ /* 0x000e22000020d000 */
[----:B---3--:R-:W-:-:S02]  /*1e00*/  FMUL.FTZ R27, R16, -0.125 ;  /* 0xbe000000101b7820 */ /* 0x008fc40000410000 */
[----:B------:R-:W-:Y:S02]  /*1e10*/  LOP3.LUT R17, R17, 0x80000000, R8, 0xb8, !PT ;  /* 0x8000000011117812 */ /* 0x000fe400078eb808 */
[----:B------:R-:W-:Y:S01]  /*1e20*/  FFMA.FTZ R18, R18, 2, R27 ;  /* 0x4000000012127823 */ /* 0x000fe2000001001b */
[----:B------:R-:W-:Y:S01]  /*1e30*/  FMUL.FTZ R27, |R3|, 1.4426950216293334961 ;  /* 0x3fb8aa3b031b7820 */ /* 0x000fe20000410200 */
[----:B-1----:R-:W-:Y:S01]  /*1e40*/  FSETP.GT.FTZ.AND P1, PT, |R19|, 126, PT ;  /* 0x42fc00001300780b */ /* 0x002fe20003f34200 */
[----:B------:R-:W1:Y:S01]  /*1e50*/  FRND.TRUNC R25, R25 ;  /* 0x0000001900197307 */ /* 0x000e62000020d000 */
[----:B------:R-:W-:-:S04]  /*1e60*/  LOP3.LUT R16, R12, 0x80000000, R19, 0xb8, !PT ;  /* 0x800000000c107812 */ /* 0x000fc800078eb813 */
[----:B------:R-:W-:Y:S02]  /*1e70*/  FSEL R19, R16, R19, P1 ;  /* 0x0000001310137208 */ /* 0x000fe40000800000 */
[----:B0-----:R-:W-:Y:S01]  /*1e80*/  FSETP.GT.FTZ.AND P1, PT, |R23|, 126, PT ;  /* 0x42fc00001700780b */ /* 0x001fe20003f34200 */
[----:B------:R-:W0:Y:S01]  /*1e90*/  FRND.TRUNC R27, R27 ;  /* 0x0000001b001b7307 */ /* 0x000e22000020d000 */
[----:B------:R-:W-:Y:S01]  /*1ea0*/  LOP3.LUT R22, R12, 0x80000000, R23, 0xb8, !PT ;  /* 0x800000000c167812 */ /* 0x000fe200078eb817 */
[----:B------:R-:W-:Y:S01]  /*1eb0*/  FFMA.FTZ R24, R19, -0.69314718246459960938, |R6| ;  /* 0xbf31721813187823 */ /* 0x000fe20000010406 */
[--C-:B------:R-:W-:Y:S01]  /*1ec0*/  LOP3.LUT R16, R21, 0x80000000, R14.reuse, 0xb8, !PT ;  /* 0x8000000015107812 */ /* 0x100fe200078eb80e */
[----:B------:R-:W-:Y:S01]  /*1ed0*/  @!P0 FFMA.FTZ R16, R14, R15, R14 ;  /* 0x0000000f0e108223 */ /* 0x000fe2000001000e */
[----:B------:R-:W-:Y:S01]  /*1ee0*/  FSEL R22, R22, R23, P1 ;  /* 0x0000001716167208 */ /* 0x000fe20000800000 */
[----:B------:R-:W-:Y:S01]  /*1ef0*/  FFMA.FTZ R24, R19, 1.9046542121259335545e-09, R24 ;  /* 0x3102e30813187823 */ /* 0x000fe20000010018 */
[----:B-1----:R-:W-:Y:S01]  /*1f00*/  FSETP.GT.FTZ.AND P1, PT, |R25|, 126, PT ;  /* 0x42fc00001900780b */ /* 0x002fe20003f34200 */
[----:B------:R-:W-:Y:S01]  /*1f10*/  FADD.FTZ R19, R19, 12583037 ;  /* 0x4b40007d13137421 */ /* 0x000fe20000010000 */
[----:B------:R-:W-:Y:S01]  /*1f20*/  LOP3.LUT R14, R12, 0x80000000, R25, 0xb8, !PT ;  /* 0x800000000c0e7812 */ /* 0x000fe200078eb819 */
[----:B------:R-:W-:Y:S01]  /*1f30*/  FFMA.FTZ R21, R22, -0.69314718246459960938, |R7| ;  /* 0xbf31721816157823 */ /* 0x000fe20000010407 */
[----:B------:R-:W-:Y:S01]  /*1f40*/  FSETP.GE.FTZ.AND P0, PT, |R13|, 1, PT ;  /* 0x3f8000000d00780b */ /* 0x000fe20003f16200 */
[----:B------:R-:W-:Y:S01]  /*1f50*/  FMUL.FTZ R23, R24, 1.4426950216293334961 ;  /* 0x3fb8aa3b18177820 */ /* 0x000fe20000410000 */
[----:B------:R-:W-:Y:S01]  /*1f60*/  FSEL R15, R14, R25, P1 ;  /* 0x000000190e0f7208 */ /* 0x000fe20000800000 */
[----:B------:R-:W-:Y:S01]  /*1f70*/  FFMA.FTZ R21, R22, 1.9046542121259335545e-09, R21 ;  /* 0x3102e30816157823 */ /* 0x000fe20000010015 */
[----:B0-----:R-:W-:Y:S01]  /*1f80*/  LOP3.LUT R14, R12, 0x80000000, R27, 0xb8, !PT ;  /* 0x800000000c0e7812 */ /* 0x001fe200078eb81b */
[----:B------:R-:W-:Y:S01]  /*1f90*/  FADD.FTZ R22, R22, 12583037 ;  /* 0x4b40007d16167421 */ /* 0x000fe20000010000 */
[----:B------:R-:W-:Y:S01]  /*1fa0*/  FSETP.GT.FTZ.AND P1, PT, |R27|, 126, PT ;  /* 0x42fc00001b00780b */ /* 0x000fe20003f34200 */
[----:B------:R-:W-:Y:S01]  /*1fb0*/  FFMA.FTZ R24, R15, -0.69314718246459960938, |R2| ;  /* 0xbf3172180f187823 */ /* 0x000fe20000010402 */
[----:B------:R-:W-:Y:S01]  /*1fc0*/  FMUL.FTZ R25, R21, 1.4426950216293334961 ;  /* 0x3fb8aa3b15197820 */ /* 0x000fe20000410000 */
[----:B------:R-:W0:Y:S01]  /*1fd0*/  MUFU.EX2 R23, R23 ;  /* 0x0000001700177308 */ /* 0x000e220000000800 */
[----:B------:R-:W-:Y:S01]  /*1fe0*/  FSEL R14, R14, R27, P1 ;  /* 0x0000001b0e0e7208 */ /* 0x000fe20000800000 */
[----:B------:R-:W-:Y:S01]  /*1ff0*/  FFMA.FTZ R21, R15, 1.9046542121259335545e-09, R24 ;  /* 0x3102e3080f157823 */ /* 0x000fe20000010018 */
[----:B------:R-:W-:Y:S01]  /*2000*/  FMUL.FTZ R24, R9, R9 ;  /* 0x0000000909187220 */ /* 0x000fe20000410000 */
[--C-:B------:R-:W-:Y:S01]  /*2010*/  LOP3.LUT R12, R20, 0x80000000, R13.reuse, 0xb8, !PT ;  /* 0x80000000140c7812 */ /* 0x100fe200078eb80d */
[----:B------:R-:W-:Y:S01]  /*2020*/  @!P0 FFMA.FTZ R12, R13, R10, R13 ;  /* 0x0000000a0d0c8223 */ /* 0x000fe2000001000d */
[----:B------:R-:W-:Y:S01]  /*2030*/  FFMA.FTZ R27, R14, -0.69314718246459960938, |R3| ;  /* 0xbf3172180e1b7823 */ /* 0x000fe20000010403 */
[----:B------:R-:W-:Y:S01]  /*2040*/  FFMA.FTZ R13, R24, R5, 0.00019836159481201320887 ;  /* 0x394fff49180d7423 */ /* 0x000fe20000010005 */
[----:B------:R-:W-:Y:S01]  /*2050*/  FSETP.GE.FTZ.AND P0, PT, |R8|, 1, PT ;  /* 0x3f8000000800780b */ /* 0x000fe20003f16200 */
[----:B------:R-:W1:Y:S01]  /*2060*/  MUFU.EX2 R20, R25 ;  /* 0x0000001900147308 */ /* 0x000e620000000800 */
[----:B------:R-:W-:Y:S01]  /*2070*/  FFMA.FTZ R27, R14, 1.9046542121259335545e-09, R27 ;  /* 0x3102e3080e1b7823 */ /* 0x000fe2000001001b */
[----:B------:R-:W-:Y:S01]  /*2080*/  FSETP.GE.FTZ.AND P1, PT, |R9|, 1, PT ;  /* 0x3f8000000900780b */ /* 0x000fe20003f36200 */
[C---:B------:R-:W-:Y:S01]  /*2090*/  FFMA.FTZ R13, R24.reuse, R13, 0.0083333496004343032837 ;  /* 0x3c08889a180d7423 */ /* 0x040fe2000001000d */
[----:B------:R-:W-:Y:S01]  /*20a0*/  FMUL.FTZ R21, R21, 1.4426950216293334961 ;  /* 0x3fb8aa3b15157820 */ /* 0x000fe20000410000 */
[----:B------:R-:W-:Y:S01]  /*20b0*/  FMUL.FTZ R10, R27, 1.4426950216293334961 ;  /* 0x3fb8aa3b1b0a7820 */ /* 0x000fe20000410000 */
[----:B------:R-:W-:Y:S01]  /*20c0*/  SHF.L.U32 R26, R19, 0x17, RZ ;  /* 0x00000017131a7819 */ /* 0x000fe200000006ff */
[----:B------:R-:W-:Y:S01]  /*20d0*/  FFMA.FTZ R13, R24, R13, 0.16666667163372039795 ;  /* 0x3e2aaaab180d7423 */ /* 0x000fe2000001000d */
[----:B------:R-:W-:Y:S01]  /*20e0*/  FADD.FTZ R15, R15, 12583037 ;  /* 0x4b40007d0f0f7421 */ /* 0x000fe20000010000 */
[----:B------:R-:W-:Y:S01]  /*20f0*/  SHF.L.U32 R19, R22, 0x17, RZ ;  /* 0x0000001716137819 */ /* 0x000fe200000006ff */
[----:B------:R-:W2:Y:S01]  /*2100*/  MUFU.EX2 R21, R21 ;  /* 0x0000001500157308 */ /* 0x000ea20000000800 */
[----:B------:R-:W-:Y:S01]  /*2110*/  FMUL.FTZ R24, R24, R13 ;  /* 0x0000000d18187220 */ /* 0x000fe20000410000 */
[----:B0-----:R-:W-:Y:S01]  /*2120*/  FMUL.FTZ R13, R26, R23 ;  /* 0x000000171a0d7220 */ /* 0x001fe20000410000 */
[----:B------:R-:W-:Y:S01]  /*2130*/  @!P0 FFMA.FTZ R17, R8, R11, R8 ;  /* 0x0000000b08118223 */ /* 0x000fe20000010008 */
[----:B------:R-:W-:Y:S01]  /*2140*/  FMUL.FTZ R26, R7, R7 ;  /* 0x00000007071a7220 */ /* 0x000fe20000410000 */
[--C-:B------:R-:W-:Y:S01]  /*2150*/  LOP3.LUT R11, R18, 0x80000000, R9.reuse, 0xb8, !PT ;  /* 0x80000000120b7812 */ /* 0x100fe200078eb809 */
[----:B------:R-:W-:Y:S01]  /*2160*/  FMUL.FTZ R8, R6, R6 ;  /* 0x0000000606087220 */ /* 0x000fe20000410000 */
[----:B------:R-:W-:Y:S01]  /*2170*/  @!P1 FFMA.FTZ R11, R9, R24, R9 ;  /* 0x00000018090b9223 */ /* 0x000fe20000010009 */
[----:B------:R-:W0:Y:S01]  /*2180*/  MUFU.EX2 R10, R10 ;  /* 0x0000000a000a7308 */ /* 0x000e220000000800 */
[----:B------:R-:W-:Y:S01]  /*2190*/  SHF.L.U32 R24, R15, 0x17, RZ ;  /* 0x000000170f187819 */ /* 0x000fe200000006ff */
[-C--:B------:R-:W-:Y:S01]  /*21a0*/  FFMA.FTZ R15, R26, R5.reuse, 0.00019836159481201320887 ;  /* 0x394fff491a0f7423 */ /* 0x080fe20000010005 */
[----:B------:R-:W-:Y:S01]  /*21b0*/  FADD.FTZ R14, R14, 12583037 ;  /* 0x4b40007d0e0e7421 */ /* 0x000fe20000010000 */
[----:B------:R-:W-:Y:S01]  /*21c0*/  FFMA.FTZ R9, R8, R5, 0.00019836159481201320887 ;  /* 0x394fff4908097423 */ /* 0x000fe20000010005 */
[----:B-1----:R-:W-:Y:S01]  /*21d0*/  FMUL.FTZ R20, R19, R20 ;  /* 0x0000001413147220 */ /* 0x002fe20000410000 */
[----:B------:R-:W-:Y:S01]  /*21e0*/  FFMA.FTZ R15, R26, R15, 0.0083333496004343032837 ;  /* 0x3c08889a1a0f7423 */ /* 0x000fe2000001000f */
[----:B------:R-:W-:Y:S01]  /*21f0*/  FSETP.GE.FTZ.AND P0, PT, |R6|, 1, PT ;  /* 0x3f8000000600780b */ /* 0x000fe20003f16200 */
[----:B------:R-:W1:Y:S01]  /*2200*/  MUFU.RCP R18, R13 ;  /* 0x0000000d00127308 */ /* 0x000e620000001000 */
[----:B------:R-:W-:Y:S01]  /*2210*/  FFMA.FTZ R9, R8, R9, 0.0083333496004343032837 ;  /* 0x3c08889a08097423 */ /* 0x000fe20000010009 */
[----:B------:R-:W-:Y:S01]  /*2220*/  SHF.L.U32 R19, R14, 0x17, RZ ;  /* 0x000000170e137819 */ /* 0x000fe200000006ff */
[----:B------:R-:W-:Y:S01]  /*2230*/  FFMA.FTZ R25, R26, R15, 0.16666667163372039795 ;  /* 0x3e2aaaab1a197423 */ /* 0x000fe2000001000f */
[----:B--2---:R-:W-:Y:S01]  /*2240*/  FMUL.FTZ R21, R24, R21 ;  /* 0x0000001518157220 */ /* 0x004fe20000410000 */
[----:B------:R-:W-:Y:S01]  /*2250*/  FFMA.FTZ R9, R8, R9, 0.16666667163372039795 ;  /* 0x3e2aaaab08097423 */ /* 0x000fe20000010009 */
[C---:B------:R-:W-:Y:S01]  /*2260*/  FMUL.FTZ R24, R2.reuse, R2 ;  /* 0x0000000202187220 */ /* 0x040fe20000410000 */
[----:B------:R-:W-:Y:S01]  /*2270*/  FSETP.GE.FTZ.AND P1, PT, |R2|, 1, PT ;  /* 0x3f8000000200780b */ /* 0x000fe20003f36200 */
[----:B------:R-:W2:Y:S01]  /*2280*/  MUFU.RCP R22, R20 ;  /* 0x0000001400167308 */ /* 0x000ea20000001000 */
[----:B0-----:R-:W-:Y:S01]  /*2290*/  FMUL.FTZ R19, R19, R10 ;  /* 0x0000000a13137220 */ /* 0x001fe20000410000 */
[----:B------:R-:W-:Y:S01]  /*22a0*/  FMUL.FTZ R10, R26, R25 ;  /* 0x000000191a0a7220 */ /* 0x000fe20000410000 */
[----:B------:R-:W-:Y:S01]  /*22b0*/  FMUL.FTZ R15, R8, R9 ;  /* 0x00000009080f7220 */ /* 0x000fe20000410000 */
[----:B------:R-:W-:Y:S01]  /*22c0*/  FFMA.FTZ R23, R24, R5, 0.00019836159481201320887 ;  /* 0x394fff4918177423 */ /* 0x000fe20000010005 */
[----:B------:R-:W0:Y:S01]  /*22d0*/  LDC.64 R8, c[0x0][0x388] ;  /* 0x0000e200ff087b82 */ /* 0x000e220000000a00 */
[----:B------:R-:W-:-:S02]  /*22e0*/  F2FP.BF16.F32.PACK_AB R11, R11, R12 ;  /* 0x0000000c0b0b723e */ /* 0x000fc400000010ff */
[----:B------:R-:W3:Y:S01]  /*22f0*/  MUFU.RCP R14, R21 ;  /* 0x00000015000e7308 */ /* 0x000ee20000001000 */
[----:B-1----:R-:W-:Y:S01]  /*2300*/  FMUL.FTZ R18, R18, -0.125 ;  /* 0xbe00000012127820 */ /* 0x002fe20000410000 */
[----:B------:R-:W-:-:S03]  /*2310*/  FFMA.FTZ R23, R24, R23, 0.0083333496004343032837 ;  /* 0x3c08889a18177423 */ /* 0x000fc60000010017 */
[----:B------:R-:W-:Y:S01]  /*2320*/  FFMA.FTZ R13, R13, 2, R18 ;  /* 0x400000000d0d7823 */ /* 0x000fe20000010012 */
[----:B------:R-:W-:Y:S01]  /*2330*/  FMUL.FTZ R18, R3, R3 ;  /* 0x0000000303127220 */ /* 0x000fe20000410000 */
[----:B------:R-:W-:Y:S01]  /*2340*/  FFMA.FTZ R23, R24, R23, 0.16666667163372039795 ;  /* 0x3e2aaaab18177423 */ /* 0x000fe20000010017 */
[----:B------:R-:W1:Y:S01]  /*2350*/  MUFU.RCP R25, R19 ;  /* 0x0000001300197308 */ /* 0x000e620000001000 */
[----:B--2---:R-:W-:Y:S01]  /*2360*/  FMUL.FTZ R27, R22, -0.125 ;  /* 0xbe000000161b7820 */ /* 0x004fe20000410000 */
[----:B------:R-:W-:Y:S01]  /*2370*/  FFMA.FTZ R5, R18, R5, 0.00019836159481201320887 ;  /* 0x394fff4912057423 */ /* 0x000fe20000010005 */
[----:B------:R-:W-:Y:S01]  /*2380*/  FMUL.FTZ R23, R24, R23 ;  /* 0x0000001718177220 */ /* 0x000fe20000410000 */
[--C-:B------:R-:W-:Y:S01]  /*2390*/  LOP3.LUT R13, R13, 0x80000000, R6.reuse, 0xb8, !PT ;  /* 0x800000000d0d7812 */ /* 0x100fe200078eb806 */
[----:B------:R-:W-:Y:S01]  /*23a0*/  FFMA.FTZ R20, R20, 2, R27 ;  /* 0x4000000014147823 */ /* 0x000fe2000001001b */
[----:B------:R-:W-:Y:S01]  /*23b0*/  FFMA.FTZ R5, R18, R5, 0.0083333496004343032837 ;  /* 0x3c08889a12057423 */ /* 0x000fe20000010005 */
[----:B------:R-:W-:Y:S01]  /*23c0*/  @!P0 FFMA.FTZ R13, R6, R15, R6 ;  /* 0x0000000f060d8223 */ /* 0x000fe20000010006 */
[----:B---3--:R-:W-:-:S02]  /*23d0*/  FMUL.FTZ R14, R14, -0.125 ;  /* 0xbe0000000e0e7820 */ /* 0x008fc40000410000 */
[----:B------:R-:W-:Y:S01]  /*23e0*/  FFMA.FTZ R5, R18, R5, 0.16666667163372039795 ;  /* 0x3e2aaaab12057423 */ /* 0x000fe20000010005 */
[--C-:B------:R-:W-:Y:S01]  /*23f0*/  LOP3.LUT R20, R20, 0x80000000, R7.reuse, 0xb8, !PT ;  /* 0x8000000014147812 */ /* 0x100fe200078eb807 */
[----:B------:R-:W-:Y:S01]  /*2400*/  @!P2 FFMA.FTZ R20, R7, R10, R7 ;  /* 0x0000000a0714a223 */ /* 0x000fe20000010007 */
[----:B------:R-:W-:Y:S01]  /*2410*/  FFMA.FTZ R21, R21, 2, R14 ;  /* 0x4000000015157823 */ /* 0x000fe2000001000e */
[----:B------:R-:W-:Y:S01]  /*2420*/  FMUL.FTZ R18, R18, R5 ;  /* 0x0000000512127220 */ /* 0x000fe20000410000 */
[----:B0-----:R-:W-:Y:S01]  /*2430*/  IMAD.WIDE.U32 R8, R0, 0x2, R8 ;  /* 0x0000000200087825 */ /* 0x001fe200078e0008 */
[----:B------:R-:W-:-:S03]  /*2440*/  F2FP.BF16.F32.PACK_AB R10, R17, R16 ;  /* 0x00000010110a723e */ /* 0x000fc600000010ff */
[----:B-1----:R-:W-:Y:S01]  /*2450*/  FMUL.FTZ R22, R25, -0.125 ;  /* 0xbe00000019167820 */ /* 0x002fe20000410000 */
[--C-:B------:R-:W-:Y:S01]  /*2460*/  LOP3.LUT R0, R21, 0x80000000, R2.reuse, 0xb8, !PT ;  /* 0x8000000015007812 */ /* 0x100fe200078eb802 */
[----:B------:R-:W-:Y:S02]  /*2470*/  @!P1 FFMA.FTZ R0, R2, R23, R2 ;  /* 0x0000001702009223 */ /* 0x000fe40000010002 */
[----:B------:R-:W-:Y:S01]  /*2480*/  FFMA.FTZ R22, R19, 2, R22 ;  /* 0x4000000013167823 */ /* 0x000fe20000010016 */
[----:B------:R-:W-:-:S04]  /*2490*/  IMAD.WIDE.U32 R8, R4, 0x8, R8 ;  /* 0x0000000804087825 */ /* 0x000fc800078e0008 */
[--C-:B------:R-:W-:Y:S01]  /*24a0*/  LOP3.LUT R19, R22, 0x80000000, R3.reuse, 0xb8, !PT ;  /* 0x8000000016137812 */ /* 0x100fe200078eb803 */
[----:B------:R-:W-:Y:S01]  /*24b0*/  @!P3 FFMA.FTZ R19, R3, R18, R3 ;  /* 0x000000120313b223 */ /* 0x000fe20000010003 */
[----:B------:R-:W-:Y:S01]  /*24c0*/  F2FP.BF16.F32.PACK_AB R18, R0, R13 ;  /* 0x0000000d0012723e */ /* 0x000fe200000010ff */
[----:B------:R-:W-:Y:S03]  /*24d0*/  STG.E.64 desc[UR4][R8.64], R10 ;  /* 0x0000000a08007986 */ /* 0x000fe6000c101b04 */
[----:B------:R-:W-:-:S05]  /*24e0*/  F2FP.BF16.F32.PACK_AB R19, R19, R20 ;  /* 0x000000141313723e */ /* 0x000fca00000010ff */
[----:B------:R-:W-:Y:S01]  /*24f0*/  STG.E.64 desc[UR4][R8.64+0x400], R18 ;  /* 0x0004001208007986 */ /* 0x000fe2000c101b04 */
[----:B------:R-:W-:Y:S05]  /*2500*/  EXIT ;  /* 0x000000000000794d */ /* 0x000fea0003800000 */
.L_x_650:
        /* <DEDUP_REMOVED lines=15> */
.L_x_2979:


//--------------------- .text._ZN2at6native29vectorized_elementwise_kernelILi8EZZZNS0_16sinh_kernel_cudaERNS_18TensorIteratorBaseEENKUlvE0_clEvENKUlvE2_clEvEUlN3c108BFloat16EE_St5arrayIPcLm2EEEEviT0_T1_ --------------------------
	.section	.text._ZN2at6native29vectorized_elementwise_kernelILi8EZZZNS0_16sinh_kernel_cudaERNS_18TensorIteratorBaseEENKUlvE0_clEvENKUlvE2_clEvEUlN3c108BFloat16EE_St5arrayIPcLm2EEEEviT0_T1_,"ax",@progbits
	.align	128
        .global         _ZN2at6native29vectorized_elementwise_kernelILi8EZZZNS0_16sinh_kernel_cudaERNS_18TensorIteratorBaseEENKUlvE0_clEvENKUlvE2_clEvEUlN3c108BFloat16EE_St5arrayIPcLm2EEEEviT0_T1_
        .type           _ZN2at6native29vectorized_elementwise_kernelILi8EZZZNS0_16sinh_kernel_cudaERNS_18TensorIteratorBaseEENKUlvE0_clEvENKUlvE2_clEvEUlN3c108BFloat16EE_St5arrayIPcLm2EEEEviT0_T1_,@function
        .size           _ZN2at6native29vectorized_elementwise_kernelILi8EZZZNS0_16sinh_kernel_cudaERNS_18TensorIteratorBaseEENKUlvE0_clEvENKUlvE2_clEvEUlN3c108BFloat16EE_St5arrayIPcLm2EEEEviT0_T1_,(.L_x_2980 - _ZN2at6native29vectorized_elementwise_kernelILi8EZZZNS0_16sinh_kernel_cudaERNS_18TensorIteratorBaseEENKUlvE0_clEvENKUlvE2_clEvEUlN3c108BFloat16EE_St5arrayIPcLm2EEEEviT0_T1_)
        .other          _ZN2at6native29vectorized_elementwise_kernelILi8EZZZNS0_16sinh_kernel_cudaERNS_18TensorIteratorBaseEENKUlvE0_clEvENKUlvE2_clEvEUlN3c108BFloat16EE_St5arrayIPcLm2EEEEviT0_T1_,@"STO_CUDA_ENTRY STV_DEFAULT"
_ZN2at6native29vectorized_elementwise_kernelILi8EZZZNS0_16sinh_kernel_cudaERNS_18TensorIteratorBaseEENKUlvE0_clEvENKUlvE2_clEvEUlN3c108BFloat16EE_St5arrayIPcLm2EEEEviT0_T1_:
.text._ZN2at6native29vectorized_elementwise_kernelILi8EZZZNS0_16sinh_kernel_cudaERNS_18TensorIteratorBaseEENKUlvE0_clEvENKUlvE2_clEvEUlN3c108BFloat16EE_St5arrayIPcLm2EEEEviT0_T1_:
        /* <DEDUP_REMOVED lines=28> */
[----:B------:R-:W-:Y:S01]  /*01c0*/  @!P3 IADD3 R23, PT, PT, R9, R16, RZ ;  /* 0x000000100917b210 */ /* 0x000fe20007ffe0ff */
[----:B------:R-:W2:Y:S01]  /*01d0*/  @!P3 LDC.64 R6, c[0x0][0x390] ;  /* 0x0000e400ff06bb82 */ /* 0x000ea20000000a00 */
[----:B------:R-:W-:-:S04]  /*01e0*/  @!P3 IADD3 R16, PT, PT, R16, 0x80, RZ ;  /* 0x000000801010b810 */ /* 0x000fc80007ffe0ff */
[----:B------:R-:W-:-:S13]  /*01f0*/  ISETP.GE.U32.AND P2, PT, R16, R3, PT ;  /* 0x000000031000720c */ /* 0x000fda0003f46070 */
[----:B------:R-:W-:Y:S01]  /*0200*/  @!P2 IADD3 R19, PT, PT, R9, R16, RZ ;  /* 0x000000100913a210 */ /* 0x000fe20007ffe0ff */
[----:B-1----:R-:W-:Y:S01]  /*0210*/  @!P5 IMAD.WIDE.U32 R20, R29, 0x2, R20 ;  /* 0x000000021d14d825 */ /* 0x002fe200078e0014 */
[----:B------:R-:W-:Y:S01]  /*0220*/  @!P2 IADD3 R16, PT, PT, R16, 0x80, RZ ;  /* 0x000000801010a810 */ /* 0x000fe20007ffe0ff */
[----:B------:R-:W1:Y:S03]  /*0230*/  @!P2 LDC.64 R10, c[0x0][0x390] ;  /* 0x0000e400ff0aab82 */ /* 0x000e660000000a00 */
[----:B------:R-:W-:-:S13]  /*0240*/  ISETP.GE.U32.AND P1, PT, R16, R3, PT ;  /* 0x000000031000720c */ /* 0x000fda0003f26070 */
[----:B------:R-:W-:Y:S02]  /*0250*/  @!P1 IADD3 R17, PT, PT, R9, R16, RZ ;  /* 0x0000001009119210 */ /* 0x000fe40007ffe0ff */
[----:B------:R-:W-:Y:S01]  /*0260*/  PRMT R2, RZ, 0x7610, R2 ;  /* 0x00007610ff027816 */ /* 0x000fe20000000002 */
[----:B--2---:R-:W-:Y:S01]  /*0270*/  @!P3 IMAD.WIDE.U32 R6, R23, 0x2, R6 ;  /* 0x000000021706b825 */ /* 0x004fe200078e0006 */
[----:B------:R-:W-:Y:S01]  /*0280*/  @!P1 IADD3 R16, PT, PT, R16, 0x80, RZ ;  /* 0x0000008010109810 */ /* 0x000fe20007ffe0ff */
[----:B------:R-:W2:Y:S03]  /*0290*/  @!P1 LDC.64 R14, c[0x0][0x390] ;  /* 0x0000e400ff0e9b82 */ /* 0x000ea60000000a00 */
[----:B------:R-:W-:Y:S01]  /*02a0*/  ISETP.GE.U32.AND P6, PT, R16, R3, PT ;  /* 0x000000031000720c */ /* 0x000fe20003fc6070 */
[----:B------:R3:W5:Y:S04]  /*02b0*/  @!P5 LDG.E.U16 R2, desc[UR4][R20.64] ;  /* 0x000000041402d981 */ /* 0x000768000c1e1500 */
[----:B---3--:R-:W3:Y:S08]  /*02c0*/  @!P0 LDC.64 R20, c[0x0][0x390] ;  /* 0x0000e400ff148b82 */ /* 0x008ef00000000a00 */
[----:B------:R-:W4:Y:S01]  /*02d0*/  @!P6 LDC.64 R12, c[0x0][0x390] ;  /* 0x0000e400ff0ceb82 */ /* 0x000f220000000a00 */
[----:B------:R-:W-:-:S02]  /*02e0*/  @!P6 IADD3 R27, PT, PT, R9, R16, RZ ;  /* 0x00000010091be210 */ /* 0x000fc40007ffe0ff */
[----:B------:R-:W-:-:S03]  /*02f0*/  PRMT R16, RZ, 0x7610, R16 ;  /* 0x00007610ff107816 */ /* 0x000fc60000000010 */
        /* <DEDUP_REMOVED lines=10> */
[----:B-1----:R-:W-:Y:S01]  /*03a0*/  @!P2 IMAD.WIDE.U32 R10, R19, 0x2, R10 ;  /* 0x00000002130aa825 */ /* 0x002fe200078e000a */
[----:B------:R-:W-:Y:S02]  /*03b0*/  PRMT R19, RZ, 0x7610, R19 ;  /* 0x00007610ff137816 */ /* 0x000fe40000000013 */
[----:B------:R-:W-:Y:S01]  /*03c0*/  PRMT R18, RZ, 0x7610, R18 ;  /* 0x00007610ff127816 */ /* 0x000fe20000000012 */
[----:B--2---:R-:W-:Y:S01]  /*03d0*/  @!P1 IMAD.WIDE.U32 R14, R17, 0x2, R14 ;  /* 0x00000002110e9825 */ /* 0x004fe200078e000e */
        /* <DEDUP_REMOVED lines=42> */
.L_x_653:
[----:B------:R-:W-:Y:S05]  /*0680*/  BSYNC.RECONVERGENT B0 ;  /* 0x0000000000007941 */ /* 0x000fea0003800200 */
.L_x_652:
        /* <DEDUP_REMOVED lines=32> */
.L_x_655:
[----:B------:R-:W-:Y:S05]  /*0890*/  BSYNC.RECONVERGENT B0 ;  /* 0x0000000000007941 */ /* 0x000fea0003800200 */
.L_x_654:
        /* <DEDUP_REMOVED lines=31> */
.L_x_657:
[----:B------:R-:W-:Y:S05]  /*0a90*/  BSYNC.RECONVERGENT B0 ;  /* 0x0000000000007941 */ /* 0x000fea0003800200 */
.L_x_656:
[----:B------:R-:W-:Y:S01]  /*0aa0*/  @!P0 IADD3 R11, PT, PT, R9, R0, RZ ;  /* 0x00000000090b8210 */ /* 0x000fe20007ffe0ff */
[----:B------:R-:W-:Y:S01]  /*0ab0*/  BSSY.RECONVERGENT B0, `(.L_x_658) ;  /* 0x000001f000007945 */ /* 0x000fe20003800200 */
[----:B------:R-:W-:-:S03]  /*0ac0*/  ISETP.GE.U32.AND P3, PT, R10, R3, PT ;  /* 0x000000030a00720c */ /* 0x000fc60003f66070 */
[----:B0-----:R-:W-:Y:S01]  /*0ad0*/  @!P0 IMAD.WIDE.U32 R4, R11, 0x2, R4 ;  /* 0x000000020b048825 */ /* 0x001fe200078e0004 */
[----:B------:R-:W-:Y:S09]  /*0ae0*/  @P1 BRA `(.L_x_659) ;  /* 0x00000000006c1947 */ /* 0x000ff20003800000 */
        /* <DEDUP_REMOVED lines=27> */
.L_x_659:
[----:B------:R-:W-:Y:S05]  /*0ca0*/  BSYNC.RECONVERGENT B0 ;  /* 0x0000000000007941 */ /* 0x000fea0003800200 */
.L_x_658:
        /* <DEDUP_REMOVED lines=29> */
.L_x_661:
[----:B------:R-:W-:Y:S05]  /*0e80*/  BSYNC.RECONVERGENT B0 ;  /* 0x0000000000007941 */ /* 0x000fea0003800200 */
.L_x_660:
        /* <DEDUP_REMOVED lines=29> */
.L_x_663:
[----:B------:R-:W-:Y:S05]  /*1060*/  BSYNC.RECONVERGENT B0 ;  /* 0x0000000000007941 */ /* 0x000fea0003800200 */
.L_x_662:
        /* <DEDUP_REMOVED lines=29> */
.L_x_665:
[----:B------:R-:W-:Y:S05]  /*1240*/  BSYNC.RECONVERGENT B0 ;  /* 0x0000000000007941 */ /* 0x000fea0003800200 */
.L_x_664:
        /* <DEDUP_REMOVED lines=29> */
.L_x_667:
[----:B------:R-:W-:Y:S05]  /*1420*/  BSYNC.RECONVERGENT B0 ;  /* 0x0000000000007941 */ /* 0x000fea0003800200 */
.L_x_666:
        /* <DEDUP_REMOVED lines=18> */
.L_x_670:
[----:B------:R-:W-:-:S13]  /*1550*/  ISETP.GE.U32.AND P0, PT, R0, R3, PT ;  /* 0x000000030000720c */ /* 0x000fda0003f06070 */
[----:B------:R-:W-:Y:S05]  /*1560*/  @P0 BRA `(.L_x_672) ;  /* 0x0000000000300947 */ /* 0x000fea0003800000 */
[----:B0-----:R-:W0:Y:S01]  /*1570*/  LDC.64 R4, c[0x0][0x388] ;  /* 0x0000e200ff047b82 */ /* 0x001e220000000a00 */
[----:B------:R-:W-:Y:S02]  /*1580*/  IADD3 R7, PT, PT, R9, R0, RZ ;  /* 0x0000000009077210 */ /* 0x000fe40007ffe0ff */
[----:B------:R-:W-:-:S03]  /*1590*/  IADD3 R0, PT, PT, R0, 0x80, RZ ;  /* 0x0000008000007810 */ /* 0x000fc60007ffe0ff */
[----:B0-----:R-:W-:-:S05]  /*15a0*/  IMAD.WIDE.U32 R4, R7, 0x2, R4 ;  /* 0x0000000207047825 */ /* 0x001fca00078e0004 */
[----:B------:R1:W-:Y:S02]  /*15b0*/  STG.E.U16 desc[UR4][R4.64], R10 ;  /* 0x0000000a04007986 */ /* 0x0003e4000c101504 */
.L_x_671:
[----:B------:R-:W-:-:S13]  /*15c0*/  ISETP.GE.U32.AND P0, PT, R0, R3, PT ;  /* 0x000000030000720c */ /* 0x000fda0003f06070 */
[----:B------:R-:W-:Y:S05]  /*15d0*/  @P0 BRA `(.L_x_673) ;  /* 0x0000000000340947 */ /* 0x000fea0003800000 */
[----:B01----:R-:W0:Y:S01]  /*15e0*/  LDC.64 R4, c[0x0][0x388] ;  /* 0x0000e200ff047b82 */ /* 0x003e220000000a00 */
[----:B------:R-:W-:Y:S02]  /*15f0*/  IADD3 R7, PT, PT, R9, R0, RZ ;  /* 0x0000000009077210 */ /* 0x000fe40007ffe0ff */
[----:B------:R-:W-:-:S03]  /*1600*/  IADD3 R0, PT, PT, R0, 0x80, RZ ;  /* 0x0000008000007810 */ /* 0x000fc60007ffe0ff */
[----:B0-----:R-:W-:-:S05]  /*1610*/  IMAD.WIDE.U32 R4, R7, 0x2, R4 ;  /* 0x0000000207047825 */ /* 0x001fca00078e0004 */
[----:B------:R1:W-:Y:S02]  /*1620*/  STG.E.U16 desc[UR4][R4.64], R11 ;  /* 0x0000000b04007986 */ /* 0x0003e4000c101504 */
.L_x_672:
        /* <DEDUP_REMOVED lines=8> */
.L_x_673:
[----:B------:R-:W-:Y:S05]  /*16b0*/  BSYNC.RELIABLE B1 ;  /* 0x0000000000017941 */ /* 0x000fea0003800100 */
.L_x_669:
[----:B------:R-:W-:-:S13]  /*16c0*/  ISETP.GE.U32.AND P0, PT, R0, R3, PT ;  /* 0x000000030000720c */ /* 0x000fda0003f06070 */
[----:B012---:R-:W0:Y:S01]  /*16d0*/  @!P0 LDC.64 R4, c[0x0][0x388] ;  /* 0x0000e200ff048b82 */ /* 0x007e220000000a00 */
[----:B------:R-:W-:Y:S02]  /*16e0*/  @!P0 IADD3 R7, PT, PT, R9, R0, RZ ;  /* 0x0000000009078210 */ /* 0x000fe40007ffe0ff */
[----:B------:R-:W-:-:S03]  /*16f0*/  @!P0 IADD3 R0, PT, PT, R0, 0x80, RZ ;  /* 0x0000008000008810 */ /* 0x000fc60007ffe0ff */
[----:B0-----:R-:W-:-:S05]  /*1700*/  @!P0 IMAD.WIDE.U32 R4, R7, 0x2, R4 ;  /* 0x0000000207048825 */ /* 0x001fca00078e0004 */
[----:B------:R2:W-:Y:S02]  /*1710*/  @!P0 STG.E.U16 desc[UR4][R4.64], R13 ;  /* 0x0000000d04008986 */ /* 0x0005e4000c101504 */
.L_x_674:
[----:B------:R-:W-:Y:S05]  /*1720*/  BSYNC.RECONVERGENT B0 ;  /* 0x0000000000007941 */ /* 0x000fea0003800200 */
.L_x_668:
[----:B------:R-:W-:Y:S05]  /*1730*/  WARPSYNC.ALL ;  /* 0x0000000000007948 */ /* 0x000fea0003800000 */
[----:B------:R-:W-:-:S13]  /*1740*/  ISETP.GE.U32.AND P0, PT, R0, R3, PT ;  /* 0x000000030000720c */ /* 0x000fda0003f06070 */
[----:B------:R-:W-:Y:S05]  /*1750*/  @P0 EXIT ;  /* 0x000000000000094d */ /* 0x000fea0003800000 */
[----:B0----5:R-:W0:Y:S01]  /*1760*/  LDC.64 R2, c[0x0][0x388] ;  /* 0x0000e200ff027b82 */ /* 0x021e220000000a00 */
[----:B------:R-:W-:-:S05]  /*1770*/  IADD3 R9, PT, PT, R9, R0, RZ ;  /* 0x0000000009097210 */ /* 0x000fca0007ffe0ff */
[----:B0-----:R-:W-:-:S05]  /*1780*/  IMAD.WIDE.U32 R2, R9, 0x2, R2 ;  /* 0x0000000209027825 */ /* 0x001fca00078e0002 */
[----:B------:R-:W-:Y:S01]  /*1790*/  STG.E.U16 desc[UR4][R2.64], R14 ;  /* 0x0000000e02007986 */ /* 0x000fe2000c101504 */
[----:B------:R-:W-:Y:S05]  /*17a0*/  EXIT ;  /* 0x000000000000794d */ /* 0x000fea0003800000 */
.L_x_651:
[----:B------:R-:W0:Y:S01]  /*17b0*/  S2R R0, SR_TID.X ;  /* 0x0000000000007919 */ /* 0x000e220000002100 */
[----:B------:R-:W1:Y:S02]  /*17c0*/  LDC.64 R2, c[0x0][0x390] ;  /* 0x0000e400ff027b82 */ /* 0x000e640000000a00 */
[----:B-1----:R-:W-:-:S04]  /*17d0*/  IMAD.WIDE.U32 R2, R9, 0x2, R2 ;  /* 0x0000000209027825 */ /* 0x002fc800078e0002 */
[----:B0-----:R-:W-:-:S05]  /*17e0*/  IMAD.WIDE.U32 R2, R0, 0x10, R2 ;  /* 0x0000001000027825 */ /* 0x001fca00078e0002 */
[----:B------:R-:W2:Y:S01]  /*17f0*/  LDG.E.128 R4, desc[UR4][R2.64] ;  /* 0x0000000402047981 */ /* 0x000ea2000c1e1d00 */
[----:B------:R-:W-:Y:S01]  /*1800*/  HFMA2 R14, -RZ, RZ, 3.4921875, 0 ;  /* 0x42fc0000ff0e7431 */ /* 0x000fe200000001ff */
[----:B--2---:R-:W-:Y:S02]  /*1810*/  SHF.L.U32 R12, R6, 0x10, RZ ;  /* 0x00000010060c7819 */ /* 0x004fe400000006ff */
[C---:B------:R-:W-:Y:S02]  /*1820*/  SHF.L.U32 R16, R5.reuse, 0x10, RZ ;  /* 0x0000001005107819 */ /* 0x040fe400000006ff */
[----:B------:R-:W-:Y:S01]  /*1830*/  SHF.L.U32 R10, R4, 0x10, RZ ;  /* 0x00000010040a7819 */ /* 0x000fe200000006ff */
[----:B------:R-:W-:Y:S01]  /*1840*/  FMUL.FTZ R13, |R12|, 1.4426950216293334961 ;  /* 0x3fb8aa3b0c0d7820 */ /* 0x000fe20000410200 */
[----:B------:R-:W-:Y:S01]  /*1850*/  PRMT R6, R6, 0x7632, R6 ;  /* 0x0000763206067816 */ /* 0x000fe20000000006 */
[----:B------:R-:W-:Y:S01]  /*1860*/  FMUL.FTZ R8, |R16|, 1.4426950216293334961 ;  /* 0x3fb8aa3b10087820 */ /* 0x000fe20000410200 */
[----:B------:R-:W-:Y:S01]  /*1870*/  FMUL.FTZ R23, R12, R12 ;  /* 0x0000000c0c177220 */ /* 0x000fe20000410000 */
[----:B------:R-:W-:Y:S01]  /*1880*/  FMUL.FTZ R2, |R10|, 1.4426950216293334961 ;  /* 0x3fb8aa3b0a027820 */ /* 0x000fe20000410200 */
[----:B------:R-:W-:Y:S01]  /*1890*/  SHF.L.U32 R6, R6, 0x10, RZ ;  /* 0x0000001006067819 */ /* 0x000fe200000006ff */
[----:B------:R-:W0:Y:S01]  /*18a0*/  FRND.TRUNC R13, R13 ;  /* 0x0000000d000d7307 */ /* 0x000e22000020d000 */
[----:B------:R-:W-:Y:S01]  /*18b0*/  FMUL.FTZ R27, R10, R10 ;  /* 0x0000000a0a1b7220 */ /* 0x000fe20000410000 */
[----:B------:R-:W-:-:S02]  /*18c0*/  PRMT R5, R5, 0x7632, R5 ;  /* 0x0000763205057816 */ /* 0x000fc40000000005 */
[----:B------:R-:W-:Y:S01]  /*18d0*/  FMUL.FTZ R21, |R6|, 1.4426950216293334961 ;  /* 0x3fb8aa3b06157820 */ /* 0x000fe20000410200 */
[----:B------:R-:W-:Y:S02]  /*18e0*/  PRMT R4, R4, 0x7632, R4 ;  /* 0x0000763204047816 */ /* 0x000fe40000000004 */
[----:B------:R-:W-:Y:S01]  /*18f0*/  SHF.L.U32 R5, R5, 0x10, RZ ;  /* 0x0000001005057819 */ /* 0x000fe200000006ff */
[----:B------:R1:W2:Y:S01]  /*1900*/  FRND.TRUNC R11, R8 ;  /* 0x00000008000b7307 */ /* 0x0002a2000020d000 */
[----:B------:R-:W-:Y:S02]  /*1910*/  SHF.L.U32 R4, R4, 0x10, RZ ;  /* 0x0000001004047819 */ /* 0x000fe400000006ff */
[----:B------:R-:W-:-:S03]  /*1920*/  FSETP.GE.FTZ.AND P3, PT, |R6|, 1, PT ;  /* 0x3f8000000600780b */ /* 0x000fc60003f76200 */
[----:B------:R-:W-:Y:S01]  /*1930*/  FMUL.FTZ R25, |R4|, 1.4426950216293334961 ;  /* 0x3fb8aa3b04197820 */ /* 0x000fe20000410200 */
[----:B0-----:R-:W-:Y:S01]  /*1940*/  FSETP.GT.FTZ.AND P0, PT, |R13|, 126, PT ;  /* 0x42fc00000d00780b */ /* 0x001fe20003f14200 */
[----:B------:R-:W0:Y:S01]  /*1950*/  FRND.TRUNC R19, R2 ;  /* 0x0000000200137307 */ /* 0x000e22000020d000 */
[----:B------:R-:W-:Y:S02]  /*1960*/  LOP3.LUT R18, R14, 0x80000000, R13, 0xb8, !PT ;  /* 0x800000000e127812 */ /* 0x000fe400078eb80d */
[----:B-1----:R-:W-:Y:S02]  /*1970*/  SHF.L.U32 R8, R7, 0x10, RZ ;  /* 0x0000001007087819 */ /* 0x002fe400000006ff */
[----:B------:R-:W-:Y:S02]  /*1980*/  FSEL R15, R18, R13, P0 ;  /* 0x0000000d120f7208 */ /* 0x000fe40000000000 */
[----:B--2---:R-:W-:Y:S01]  /*1990*/  FSETP.GT.FTZ.AND P0, PT, |R11|, 126, PT ;  /* 0x42fc00000b00780b */ /* 0x004fe20003f14200 */
[C---:B------:R-:W-:Y:S01]  /*19a0*/  FMUL.FTZ R13, |R8|.reuse, 1.4426950216293334961 ;  /* 0x3fb8aa3b080d7820 */ /* 0x040fe20000410200 */
[----:B------:R-:W1:Y:S01]  /*19b0*/  FRND.TRUNC R21, R21 ;  /* 0x0000001500157307 */ /* 0x000e62000020d000 */
[----:B------:R-:W-:Y:S01]  /*19c0*/  FFMA.FTZ R18, R15, -0.69314718246459960938, |R12| ;  /* 0xbf3172180f127823 */ /* 0x000fe2000001040c */
[----:B------:R-:W-:-:S03]  /*19d0*/  FSETP.GE.FTZ.AND P4, PT, |R8|, 1, PT ;  /* 0x3f8000000800780b */ /* 0x000fc60003f96200 */
[C---:B------:R-:W-:Y:S01]  /*19e0*/  FFMA.FTZ R3, R15.reuse, 1.9046542121259335545e-09, R18 ;  /* 0x3102e3080f037823 */ /* 0x040fe20000010012 */
[----:B------:R-:W-:Y:S01]  /*19f0*/  LOP3.LUT R18, R14, 0x80000000, R11, 0xb8, !PT ;  /* 0x800000000e127812 */ /* 0x000fe200078eb80b */
[----:B------:R-:W-:Y:S01]  /*1a00*/  FADD.FTZ R15, R15, 12583037 ;  /* 0x4b40007d0f0f7421 */ /* 0x000fe20000010000 */
[----:B------:R-:W2:Y:S01]  /*1a10*/  FRND.TRUNC R13, R13 ;  /* 0x0000000d000d7307 */ /* 0x000ea2000020d000 */
[----:B------:R-:W-:Y:S01]  /*1a20*/  FMUL.FTZ R17, R3, 1.4426950216293334961 ;  /* 0x3fb8aa3b03117820 */ /* 0x000fe20000410000 */
[----:B------:R-:W-:Y:S02]  /*1a30*/  FSEL R3, R18, R11, P0 ;  /* 0x0000000b12037208 */ /* 0x000fe40000000000 */
[----:B------:R-:W-:Y:S02]  /*1a40*/  SHF.L.U32 R11, R15, 0x17, RZ ;  /* 0x000000170f0b7819 */ /* 0x000fe400000006ff */
[----:B0-----:R-:W-:Y:S01]  /*1a50*/  FSETP.GT.FTZ.AND P0, PT, |R19|, 126, PT ;  /* 0x42fc00001300780b */ /* 0x001fe20003f14200 */
[----:B------:R-:W-:Y:S01]  /*1a60*/  FFMA.FTZ R18, R3, -0.69314718246459960938, |R16| ;  /* 0xbf31721803127823 */ /* 0x000fe20000010410 */
[----:B------:R0:W3:Y:S01]  /*1a70*/  MUFU.EX2 R20, R17 ;  /* 0x0000001100147308 */ /* 0x0000e20000000800 */
[----:B------:R-:W-:-:S02]  /*1a80*/  LOP3.LUT R2, R14, 0x80000000, R19, 0xb8, !PT ;  /* 0x800000000e027812 */ /* 0x000fc400078eb813 */
[----:B------:R-:W-:Y:S01]  /*1a90*/  FFMA.FTZ R18, R3, 1.9046542121259335545e-09, R18 ;  /* 0x3102e30803127823 */ /* 0x000fe20000010012 */
[----:B-1----:R-:W-:Y:S02]  /*1aa0*/  FSETP.GT.FTZ.AND P1, PT, |R21|, 126, PT ;  /* 0x42fc00001500780b */ /* 0x002fe40003f34200 */
[----:B------:R-:W-:Y:S01]  /*1ab0*/  FSEL R19, R2, R19, P0 ;  /* 0x0000001302137208 */ /* 0x000fe20000000000 */
[----:B------:R-:W-:Y:S01]  /*1ac0*/  FMUL.FTZ R18, R18, 1.4426950216293334961 ;  /* 0x3fb8aa3b12127820 */ /* 0x000fe20000410000 */
[----:B------:R-:W-:Y:S01]  /*1ad0*/  MOV R2, 0x363d0ada ;  /* 0x363d0ada00027802 */ /* 0x000fe20000000f00 */
[----:B0-----:R-:W-:Y:S01]  /*1ae0*/  FMUL.FTZ R17, R16, R16 ;  /* 0x0000001010117220 */ /* 0x001fe20000410000 */
[----:B--2---:R-:W-:Y:S01]  /*1af0*/  FSETP.GT.FTZ.AND P0, PT, |R13|, 126, PT ;  /* 0x42fc00000d00780b */ /* 0x004fe20003f14200 */
[----:B------:R-:W-:Y:S01]  /*1b00*/  FRND.TRUNC R25, R25 ;  /* 0x0000001900197307 */ /* 0x000fe2000020d000 */
[----:B------:R-:W-:Y:S01]  /*1b10*/  LOP3.LUT R22, R14, 0x80000000, R13, 0xb8, !PT ;  /* 0x800000000e167812 */ /* 0x000fe200078eb80d */
[----:B------:R-:W-:Y:S01]  /*1b20*/  FFMA.FTZ R24, R23, R2, 0.00019836159481201320887 ;  /* 0x394fff4917187423 */ /* 0x000fe20000010002 */
[----:B---3--:R-:W-:Y:S01]  /*1b30*/  FMUL.FTZ R11, R11, R20 ;  /* 0x000000140b0b7220 */ /* 0x008fe20000410000 */
[----:B------:R-:W-:-:S04]  /*1b40*/  FADD.FTZ R20, R3, 12583037 ;  /* 0x4b40007d03147421 */ /* 0x000fc80000010000 */
[----:B------:R-:W0:Y:S01]  /*1b50*/  MUFU.EX2 R18, R18 ;  /* 0x0000001200127308 */ /* 0x000e220000000800 */
[----:B------:R-:W-:Y:S01]  /*1b60*/  FSEL R3, R22, R13, P0 ;  /* 0x0000000d16037208 */ /* 0x000fe20000000000 */
[----:B------:R-:W-:Y:S01]  /*1b70*/  FFMA.FTZ R22, R17, R2, 0.00019836159481201320887 ;  /* 0x394fff4911167423 */ /* 0x000fe20000010002 */
[----:B------:R-:W-:Y:S01]  /*1b80*/  FFMA.FTZ R24, R23, R24, 0.0083333496004343032837 ;  /* 0x3c08889a17187423 */ /* 0x000fe20000010018 */
[----:B------:R-:W-:Y:S02]  /*1b90*/  SHF.L.U32 R13, R20, 0x17, RZ ;  /* 0x00000017140d7819 */ /* 0x000fe400000006ff */
[----:B------:R-:W-:Y:S01]  /*1ba0*/  FFMA.FTZ R22, R17, R22, 0.0083333496004343032837 ;  /* 0x3c08889a11167423 */ /* 0x000fe20000010016 */
[----:B------:R-:W-:Y:S01]  /*1bb0*/  FFMA.FTZ R24, R23, R24, 0.16666667163372039795 ;  /* 0x3e2aaaab17187423 */ /* 0x000fe20000010018 */
[----:B------:R-:W1:Y:S01]  /*1bc0*/  MUFU.RCP R15, R11 ;  /* 0x0000000b000f7308 */ /* 0x000e620000001000 */
[----:B------:R-:W-:Y:S01]  /*1bd0*/  FSETP.GE.FTZ.AND P0, PT, |R12|, 1, PT ;  /* 0x3f8000000c00780b */ /* 0x000fe20003f16200 */
[----:B------:R-:W-:-:S04]  /*1be0*/  FFMA.FTZ R22, R17, R22, 0.16666667163372039795 ;  /* 0x3e2aaaab11167423 */ /* 0x000fc80000010016 */
[----:B------:R-:W-:Y:S01]  /*1bf0*/  FMUL.FTZ R17, R17, R22 ;  /* 0x0000001611117220 */ /* 0x000fe20000410000 */
[----:B------:R-:W-:Y:S01]  /*1c00*/  FFMA.FTZ R22, R27, R2, 0.00019836159481201320887 ;  /* 0x394fff491b167423 */ /* 0x000fe20000010002 */
[----:B0-----:R-:W-:Y:S01]  /*1c10*/  FMUL.FTZ R18, R13, R18 ;  /* 0x000000120d127220 */ /* 0x001fe20000410000 */
[----:B------:R-:W-:Y:S02]  /*1c20*/  FMUL.FTZ R13, R23, R24 ;  /* 0x00000018170d7220 */ /* 0x000fe40000410000 */
[----:B------:R-:W-:Y:S01]  /*1c30*/  FFMA.FTZ R22, R27, R22, 0.0083333496004343032837 ;  /* 0x3c08889a1b167423 */ /* 0x000fe20000010016 */
[----:B------:R-:W-:Y:S01]  /*1c40*/  FMUL.FTZ R23, |R5|, 1.4426950216293334961 ;  /* 0x3fb8aa3b05177820 */ /* 0x000fe20000410200 */
[----:B------:R-:W0:Y:S02]  /*1c50*/  MUFU.RCP R20, R18 ;  /* 0x0000001200147308 */ /* 0x000e240000001000 */
[----:B------:R-:W-:Y:S01]  /*1c60*/  FFMA.FTZ R22, R27, R22, 0.16666667163372039795 ;  /* 0x3e2aaaab1b167423 */ /* 0x000fe20000010016 */
[----:B-1----:R-:W-:Y:S01]  /*1c70*/  FMUL.FTZ R24, R15, -0.125 ;  /* 0xbe0000000f187820 */ /* 0x002fe20000410000 */
[----:B------:R-:W-:-:S03]  /*1c80*/  PRMT R15, R7, 0x7632, R15 ;  /* 0x00007632070f7816 */ /* 0x000fc6000000000f */
[----:B------:R-:W-:Y:S01]  /*1c90*/  FFMA.FTZ R11, R11, 2, R24 ;  /* 0x400000000b0b7823 */ /* 0x000fe20000010018 */
[----:B------:R-:W-:Y:S01]  /*1ca0*/  LOP3.LUT R24, R14, 0x80000000, R21, 0xb8, !PT ;  /* 0x800000000e187812 */ /* 0x000fe200078eb815 */
[----:B------:R-:W1:Y:S03]  /*1cb0*/  FRND.TRUNC R23, R23 ;  /* 0x0000001700177307 */ /* 0x000e66000020d000 */
[--C-:B------:R-:W-:Y:S01]  /*1cc0*/  LOP3.LUT R7, R11, 0x80000000, R12.reuse, 0xb8, !PT ;  /* 0x800000000b077812 */ /* 0x100fe200078eb80c */
[----:B------:R-:W-:Y:S01]  /*1cd0*/  @!P0 FFMA.FTZ R7, R12, R13, R12 ;  /* 0x0000000d0c078223 */ /* 0x000fe2000001000c */
[----:B------:R-:W-:Y:S01]  /*1ce0*/  SHF.L.U32 R11, R15, 0x10, RZ ;  /* 0x000000100f0b7819 */ /* 0x000fe200000006ff */
[----:B------:R-:W-:Y:S01]  /*1cf0*/  FMUL.FTZ R15, R27, R22 ;  /* 0x000000161b0f7220 */ /* 0x000fe20000410000 */
[----:B0-----:R-:W-:Y:S01]  /*1d00*/  FMUL.FTZ R29, R20, -0.125 ;  /* 0xbe000000141d7820 */ /* 0x001fe20000410000 */
[----:B------:R-:W-:Y:S01]  /*1d10*/  FMUL.FTZ R27, R8, R8 ;  /* 0x00000008081b7220 */ /* 0x000fe20000410000 */
[----:B------:R-:W-:Y:S01]  /*1d20*/  FSEL R21, R24, R21, P1 ;  /* 0x0000001518157208 */ /* 0x000fe20000800000 */
[----:B------:R-:W-:Y:S01]  /*1d30*/  FMUL.FTZ R26, |R11|, 1.4426950216293334961 ;  /* 0x3fb8aa3b0b1a7820 */ /* 0x000fe20000410200 */
[----:B------:R-:W-:Y:S01]  /*1d40*/  FSETP.GE.FTZ.AND P1, PT, |R16|, 1, PT ;  /* 0x3f8000001000780b */ /* 0x000fe20003f36200 */
[C---:B------:R-:W-:Y:S01]  /*1d50*/  FFMA.FTZ R12, R27.reuse, R2, 0.00019836159481201320887 ;  /* 0x394fff491b0c7423 */ /* 0x040fe20000010002 */
[----:B------:R-:W-:Y:S01]  /*1d60*/  FFMA.FTZ R13, R18, 2, R29 ;  /* 0x40000000120d7823 */ /* 0x000fe2000001001d */
[----:B------:R-:W-:Y:S01]  /*1d70*/  FMUL.FTZ R20, R6, R6 ;  /* 0x0000000606147220 */ /* 0x000fe20000410000 */
[----:B------:R-:W0:Y:S01]  /*1d80*/  FRND.TRUNC R29, R26 ;  /* 0x0000001a001d7307 */ /* 0x000e22000020d000 */
[----:B------:R-:W-:Y:S01]  /*1d90*/  FFMA.FTZ R12, R27, R12, 0.0083333496004343032837 ;  /* 0x3c08889a1b0c7423 */ /* 0x000fe2000001000c */
[----:B-1----:R-:W-:-:S02]  /*1da0*/  LOP3.LUT R18, R14, 0x80000000, R23, 0xb8, !PT ;  /* 0x800000000e127812 */ /* 0x002fc400078eb817 */
[----:B------:R-:W-:Y:S01]  /*1db0*/  LOP3.LUT R22, R14, 0x80000000, R25, 0xb8, !PT ;  /* 0x800000000e167812 */ /* 0x000fe200078eb819 */
[----:B------:R-:W-:Y:S01]  /*1dc0*/  FFMA.FTZ R24, R27, R12, 0.16666667163372039795 ;  /* 0x3e2aaaab1b187423 */ /* 0x000fe2000001000c */
[--C-:B------:R-:W-:Y:S02]  /*1dd0*/  LOP3.LUT R12, R13, 0x80000000, R16.reuse, 0xb8, !PT ;  /* 0x800000000d0c7812 */ /* 0x100fe400078eb810 */
[----:B------:R-:W-:Y:S01]  /*1de0*/  FSETP.GT.FTZ.AND P2, PT, |R23|, 126, PT ;  /* 0x42fc00001700780b */ /* 0x000fe20003f54200 */
[----:B------:R-:W-:Y:S01]  /*1df0*/  @!P1 FFMA.FTZ R12, R16, R17, R16 ;  /* 0x00000011100c9223 */ /* 0x000fe20000010010 */
[----:B------:R-:W-:Y:S01]  /*1e00*/  FMUL.FTZ R13, R27, R24 ;  /* 0x000000181b0d7220 */ /* 0x000fe20000410000 */
[-C--:B------:R-:W-:Y:S01]  /*1e10*/  FFMA.FTZ R17, R20, R2.reuse, 0.00019836159481201320887 ;  /* 0x394fff4914117423 */ /* 0x080fe20000010002 */
[----:B------:R-:W-:Y:S01]  /*1e20*/  FMUL.FTZ R27, R5, R5 ;  /* 0x00000005051b7220 */ /* 0x000fe20000410000 */
[----:B------:R-:W-:Y:S02]  /*1e30*/  FSETP.GT.FTZ.AND P0, PT, |R25|, 126, PT ;  /* 0x42fc00001900780b */ /* 0x000fe40003f14200 */
[----:B0-----:R-:W-:Y:S01]  /*1e40*/  LOP3.LUT R26, R14, 0x80000000, R29, 0xb8, !PT ;  /* 0x800000000e1a7812 */ /* 0x001fe200078eb81d */
[----:B------:R-:W-:Y:S01]  /*1e50*/  FFMA.FTZ R17, R20, R17, 0.0083333496004343032837 ;  /* 0x3c08889a14117423 */ /* 0x000fe20000010011 */
[----:B------:R-:W-:Y:S01]  /*1e60*/  FFMA.FTZ R14, R27, R2, 0.00019836159481201320887 ;  /* 0x394fff491b0e7423 */ /* 0x000fe20000010002 */
[----:B------:R-:W-:-:S02]  /*1e70*/  FSEL R18, R18, R23, P2 ;  /* 0x0000001712127208 */ /* 0x000fc40001000000 */
[----:B------:R-:W-:Y:S01]  /*1e80*/  FFMA.FTZ R17, R20, R17, 0.16666667163372039795 ;  /* 0x3e2aaaab14117423 */ /* 0x000fe20000010011 */
[----:B------:R-:W-:Y:S01]  /*1e90*/  FFMA.FTZ R16, R27, R14, 0.0083333496004343032837 ;  /* 0x3c08889a1b107423 */ /* 0x000fe2000001000e */
[----:B------:R-:W-:Y:S01]  /*1ea0*/  FFMA.FTZ R14, R19, -0.69314718246459960938, |R10| ;  /* 0xbf317218130e7823 */ /* 0x000fe2000001040a */
[----:B------:R-:W-:Y:S01]  /*1eb0*/  FSEL R23, R22, R25, P0 ;  /* 0x0000001916177208 */ /* 0x000fe20000000000 */
[----:B------:R-:W-:Y:S01]  /*1ec0*/  FMUL.FTZ R17, R20, R17 ;  /* 0x0000001114117220 */ /* 0x000fe20000410000 */
[----:B------:R-:W-:Y:S01]  /*1ed0*/  FFMA.FTZ R20, R27, R16, 0.16666667163372039795 ;  /* 0x3e2aaaab1b147423 */ /* 0x000fe20000010010 */
[----:B------:R-:W-:Y:S01]  /*1ee0*/  FMUL.FTZ R25, R4, R4 ;  /* 0x0000000404197220 */ /* 0x000fe20000410000 */
[----:B------:R-:W-:Y:S01]  /*1ef0*/  FFMA.FTZ R16, R19, 1.9046542121259335545e-09, R14 ;  /* 0x3102e30813107823 */ /* 0x000fe2000001000e */
[----:B------:R-:W-:Y:S01]  /*1f00*/  FFMA.FTZ R22, R3, -0.69314718246459960938, |R8| ;  /* 0xbf31721803167823 */ /* 0x000fe20000010408 */
[----:B------:R-:W-:Y:S01]  /*1f10*/  FMUL.FTZ R14, R27, R20 ;  /* 0x000000141b0e7220 */ /* 0x000fe20000410000 */
[----:B------:R-:W-:Y:S01]  /*1f20*/  FFMA.FTZ R20, R25, R2, 0.00019836159481201320887 ;  /* 0x394fff4919147423 */ /* 0x000fe20000010002 */
[----:B------:R-:W-:Y:S01]  /*1f30*/  FMUL.FTZ R16, R16, 1.4426950216293334961 ;  /* 0x3fb8aa3b10107820 */ /* 0x000fe20000410000 */
[C---:B------:R-:W-:Y:S01]  /*1f40*/  FFMA.FTZ R27, R3.reuse, 1.9046542121259335545e-09, R22 ;  /* 0x3102e308031b7823 */ /* 0x040fe20000010016 */
[----:B------:R-:W-:Y:S01]  /*1f50*/  FADD.FTZ R3, R3, 12583037 ;  /* 0x4b40007d03037421 */ /* 0x000fe20000010000 */
[----:B------:R-:W-:Y:S01]  /*1f60*/  FFMA.FTZ R20, R25, R20, 0.0083333496004343032837 ;  /* 0x3c08889a19147423 */ /* 0x000fe20000010014 */
[----:B------:R0:W1:Y:S01]  /*1f70*/  MUFU.EX2 R24, R16 ;  /* 0x0000001000187308 */ /* 0x0000620000000800 */
[----:B------:R-:W-:Y:S01]  /*1f80*/  FMUL.FTZ R27, R27, 1.4426950216293334961 ;  /* 0x3fb8aa3b1b1b7820 */ /* 0x000fe20000410000 */
[----:B------:R-:W-:Y:S01]  /*1f90*/  FSETP.GT.FTZ.AND P0, PT, |R29|, 126, PT ;  /* 0x42fc00001d00780b */ /* 0x000fe20003f14200 */
[----:B------:R-:W-:Y:S01]  /*1fa0*/  FFMA.FTZ R22, R25, R20, 0.16666667163372039795 ;  /* 0x3e2aaaab19167423 */ /* 0x000fe20000010014 */
[----:B------:R-:W-:Y:S01]  /*1fb0*/  FADD.FTZ R20, R19, 12583037 ;  /* 0x4b40007d13147421 */ /* 0x000fe20000010000 */
[----:B------:R-:W-:-:S02]  /*1fc0*/  FSETP.GE.FTZ.AND P2, PT, |R5|, 1, PT ;  /* 0x3f8000000500780b */ /* 0x000fc40003f56200 */
[----:B------:R-:W-:Y:S01]  /*1fd0*/  FMUL.FTZ R19, R25, R22 ;  /* 0x0000001619137220 */ /* 0x000fe20000410000 */
[----:B------:R-:W-:Y:S01]  /*1fe0*/  FSEL R26, R26, R29, P0 ;  /* 0x0000001d1a1a7208 */ /* 0x000fe20000000000 */
[----:B------:R-:W2:Y:S01]  /*1ff0*/  MUFU.EX2 R22, R27 ;  /* 0x0000001b00167308 */ /* 0x000ea20000000800 */
[----:B------:R-:W-:Y:S01]  /*2000*/  SHF.L.U32 R25, R20, 0x17, RZ ;  /* 0x0000001714197819 */ /* 0x000fe200000006ff */
[----:B------:R-:W-:Y:S01]  /*2010*/  FFMA.FTZ R20, R21, -0.69314718246459960938, |R6| ;  /* 0xbf31721815147823 */ /* 0x000fe20000010406 */
[----:B0-----:R-:W-:Y:S01]  /*2020*/  FFMA.FTZ R16, R23, -0.69314718246459960938, |R4| ;  /* 0xbf31721817107823 */ /* 0x001fe20000010404 */
[----:B------:R-:W-:Y:S02]  /*2030*/  FSETP.GE.FTZ.AND P0, PT, |R10|, 1, PT ;  /* 0x3f8000000a00780b */ /* 0x000fe40003f16200 */
[----:B------:R-:W-:Y:S01]  /*2040*/  FFMA.FTZ R20, R21, 1.9046542121259335545e-09, R20 ;  /* 0x3102e30815147823 */ /* 0x000fe20000010014 */
[----:B------:R-:W-:Y:S01]  /*2050*/  FFMA.FTZ R16, R23, 1.9046542121259335545e-09, R16 ;  /* 0x3102e30817107823 */ /* 0x000fe20000010010 */
[----:B-1----:R-:W-:Y:S01]  /*2060*/  FMUL.FTZ R24, R25, R24 ;  /* 0x0000001819187220 */ /* 0x002fe20000410000 */
[----:B------:R-:W-:Y:S01]  /*2070*/  SHF.L.U32 R25, R3, 0x17, RZ ;  /* 0x0000001703197819 */ /* 0x000fe200000006ff */
[----:B------:R-:W-:Y:S01]  /*2080*/  FMUL.FTZ R20, R20, 1.4426950216293334961 ;  /* 0x3fb8aa3b14147820 */ /* 0x000fe20000410000 */
[----:B------:R-:W-:Y:S01]  /*2090*/  FFMA.FTZ R3, R18, -0.69314718246459960938, |R5| ;  /* 0xbf31721812037823 */ /* 0x000fe20000010405 */
[----:B------:R-:W-:Y:S01]  /*20a0*/  FMUL.FTZ R16, R16, 1.4426950216293334961 ;  /* 0x3fb8aa3b10107820 */ /* 0x000fe20000410000 */
[----:B------:R-:W-:Y:S01]  /*20b0*/  FADD.FTZ R21, R21, 12583037 ;  /* 0x4b40007d15157421 */ /* 0x000fe20000010000 */
[----:B------:R-:W-:Y:S01]  /*20c0*/  FSETP.GE.FTZ.AND P1, PT, |R4|, 1, PT ;  /* 0x3f8000000400780b */ /* 0x000fe20003f36200 */
[----:B------:R-:W-:Y:S01]  /*20d0*/  FFMA.FTZ R3, R18, 1.9046542121259335545e-09, R3 ;  /* 0x3102e30812037823 */ /* 0x000fe20000010003 */
[----:B------:R-:W0:Y:S01]  /*20e0*/  MUFU.EX2 R20, R20 ;  /* 0x0000001400147308 */ /* 0x000e220000000800 */
[----:B--2---:R-:W-:Y:S01]  /*20f0*/  FMUL.FTZ R22, R25, R22 ;  /* 0x0000001619167220 */ /* 0x004fe20000410000 */
[----:B------:R-:W-:Y:S01]  /*2100*/  FFMA.FTZ R25, R26, -0.69314718246459960938, |R11| ;  /* 0xbf3172181a197823 */ /* 0x000fe2000001040b */
[----:B------:R-:W-:Y:S01]  /*2110*/  FMUL.FTZ R3, R3, 1.4426950216293334961 ;  /* 0x3fb8aa3b03037820 */ /* 0x000fe20000410000 */
[----:B------:R-:W-:-:S02]  /*2120*/  FSETP.GE.FTZ.AND P5, PT, |R11|, 1, PT ;  /* 0x3f8000000b00780b */ /* 0x000fc40003fb6200 */
[C---:B------:R-:W-:Y:S01]  /*2130*/  FFMA.FTZ R27, R26.reuse, 1.9046542121259335545e-09, R25 ;  /* 0x3102e3081a1b7823 */ /* 0x040fe20000010019 */
[----:B------:R-:W-:Y:S01]  /*2140*/  SHF.L.U32 R25, R21, 0x17, RZ ;  /* 0x0000001715197819 */ /* 0x000fe200000006ff */
[----:B------:R-:W1:Y:S01]  /*2150*/  MUFU.EX2 R16, R16 ;  /* 0x0000001000107308 */ /* 0x000e620000000800 */
[----:B------:R-:W-:Y:S01]  /*2160*/  FADD.FTZ R26, R26, 12583037 ;  /* 0x4b40007d1a1a7421 */ /* 0x000fe20000010000 */
[----:B------:R-:W-:-:S06]  /*2170*/  FMUL.FTZ R21, R27, 1.4426950216293334961 ;  /* 0x3fb8aa3b1b157820 */ /* 0x000fcc0000410000 */
[----:B------:R-:W2:Y:S01]  /*2180*/  MUFU.EX2 R3, R3 ;  /* 0x0000000300037308 */ /* 0x000ea20000000800 */
[----:B0-----:R-:W-:Y:S01]  /*2190*/  FMUL.FTZ R20, R25, R20 ;  /* 0x0000001419147220 */ /* 0x001fe20000410000 */
[----:B------:R-:W-:Y:S01]  /*21a0*/  FADD.FTZ R25, R18, 12583037 ;  /* 0x4b40007d12197421 */ /* 0x000fe20000010000 */
[----:B------:R-:W-:-:S04]  /*21b0*/  FADD.FTZ R18, R23, 12583037 ;  /* 0x4b40007d17127421 */ /* 0x000fc80000010000 */
[----:B------:R-:W-:Y:S01]  /*21c0*/  SHF.L.U32 R28, R25, 0x17, RZ ;  /* 0x00000017191c7819 */ /* 0x000fe200000006ff */
[----:B------:R-:W0:Y:S01]  /*21d0*/  MUFU.EX2 R21, R21 ;  /* 0x0000001500157308 */ /* 0x000e220000000800 */
[----:B------:R-:W-:Y:S02]  /*21e0*/  SHF.L.U32 R27, R18, 0x17, RZ ;  /* 0x00000017121b7819 */ /* 0x000fe400000006ff */
[----:B------:R-:W-:-:S03]  /*21f0*/  SHF.L.U32 R18, R26, 0x17, RZ ;  /* 0x000000171a127819 */ /* 0x000fc600000006ff */
[----:B-1----:R-:W-:Y:S02]  /*2200*/  FMUL.FTZ R16, R27, R16 ;  /* 0x000000101b107220 */ /* 0x002fe40000410000 */
[----:B------:R-:W1:Y:S01]  /*2210*/  MUFU.RCP R25, R22 ;  /* 0x0000001600197308 */ /* 0x000e620000001000 */
[----:B--2---:R-:W-:-:S07]  /*2220*/  FMUL.FTZ R3, R28, R3 ;  /* 0x000000031c037220 */ /* 0x004fce0000410000 */
[----:B------:R-:W2:Y:S01]  /*2230*/  MUFU.RCP R27, R20 ;  /* 0x00000014001b7308 */ /* 0x000ea20000001000 */
[----:B0-----:R-:W-:-:S07]  /*2240*/  FMUL.FTZ R18, R18, R21 ;  /* 0x0000001512127220 */ /* 0x001fce0000410000 */
[----:B------:R-:W0:Y:S01]  /*2250*/  MUFU.RCP R23, R24 ;  /* 0x0000001800177308 */ /* 0x000e220000001000 */
[----:B-1----:R-:W-:-:S04]  /*2260*/  FMUL.FTZ R21, R25, -0.125 ;  /* 0xbe00000019157820 */ /* 0x002fc80000410000 */
[----:B------:R-:W-:-:S03]  /*2270*/  FFMA.FTZ R21, R22, 2, R21 ;  /* 0x4000000016157823 */ /* 0x000fc60000010015 */
[----:B------:R-:W1:Y:S01]  /*2280*/  MUFU.RCP R26, R3 ;  /* 0x00000003001a7308 */ /* 0x000e620000001000 */
[----:B--2---:R-:W-:Y:S01]  /*2290*/  FMUL.FTZ R25, R27, -0.125 ;  /* 0xbe0000001b197820 */ /* 0x004fe20000410000 */
[----:B------:R-:W-:Y:S01]  /*22a0*/  FMUL.FTZ R27, R11, R11 ;  /* 0x0000000b0b1b7220 */ /* 0x000fe20000410000 */
[--C-:B------:R-:W-:Y:S01]  /*22b0*/  LOP3.LUT R21, R21, 0x80000000, R8.reuse, 0xb8, !PT ;  /* 0x8000000015157812 */ /* 0x100fe200078eb808 */
[----:B------:R-:W-:Y:S01]  /*22c0*/  @!P4 FFMA.FTZ R21, R8, R13, R8 ;  /* 0x0000000d0815c223 */ /* 0x000fe20000010008 */
[----:B------:R-:W-:Y:S01]  /*22d0*/  FFMA.FTZ R25, R20, 2, R25 ;  /* 0x4000000014197823 */ /* 0x000fe20000010019 */
[----:B------:R-:W-:Y:S02]  /*22e0*/  FFMA.FTZ R2, R27, R2, 0.00019836159481201320887 ;  /* 0x394fff491b027423 */ /* 0x000fe40000010002 */
[----:B------:R-:W2:Y:S01]  /*22f0*/  MUFU.RCP R22, R16 ;  /* 0x0000001000167308 */ /* 0x000ea20000001000 */
[----:B0-----:R-:W-:-:S04]  /*2300*/  FMUL.FTZ R23, R23, -0.125 ;  /* 0xbe00000017177820 */ /* 0x001fc80000410000 */
[----:B------:R-:W-:Y:S01]  /*2310*/  FFMA.FTZ R23, R24, 2, R23 ;  /* 0x4000000018177823 */ /* 0x000fe20000010017 */
[----:B------:R-:W-:Y:S01]  /*2320*/  FFMA.FTZ R24, R27, R2, 0.0083333496004343032837 ;  /* 0x3c08889a1b187423 */ /* 0x000fe20000010002 */
[----:B-1----:R-:W-:-:S03]  /*2330*/  FMUL.FTZ R20, R26, -0.125 ;  /* 0xbe0000001a147820 */ /* 0x002fc60000410000 */
[----:B------:R-:W-:Y:S01]  /*2340*/  FFMA.FTZ R24, R27, R24, 0.16666667163372039795 ;  /* 0x3e2aaaab1b187423 */ /* 0x000fe20000010018 */
[----:B------:R-:W0:Y:S01]  /*2350*/  MUFU.RCP R26, R18 ;  /* 0x00000012001a7308 */ /* 0x000e220000001000 */
[----:B------:R-:W-:Y:S01]  /*2360*/  LOP3.LUT R23, R23, 0x80000000, R10, 0xb8, !PT ;  /* 0x8000000017177812 */ /* 0x000fe200078eb80a */
[----:B------:R-:W-:Y:S01]  /*2370*/  FFMA.FTZ R20, R3, 2, R20 ;  /* 0x4000000003147823 */ /* 0x000fe20000010014 */
[----:B------:R-:W-:Y:S01]  /*2380*/  FMUL.FTZ R24, R27, R24 ;  /* 0x000000181b187220 */ /* 0x000fe20000410000 */
[----:B------:R-:W1:Y:S01]  /*2390*/  LDC.64 R2, c[0x0][0x388] ;  /* 0x0000e200ff027b82 */ /* 0x000e620000000a00 */
[----:B------:R-:W-:Y:S01]  /*23a0*/  @!P0 FFMA.FTZ R23, R10, R15, R10 ;  /* 0x0000000f0a178223 */ /* 0x000fe2000001000a */
[----:B--2---:R-:W-:-:S04]  /*23b0*/  FMUL.FTZ R27, R22, -0.125 ;  /* 0xbe000000161b7820 */ /* 0x004fc80000410000 */
[----:B------:R-:W-:-:S05]  /*23c0*/  FFMA.FTZ R27, R16, 2, R27 ;  /* 0x40000000101b7823 */ /* 0x000fca000001001b */
[--C-:B------:R-:W-:Y:S01]  /*23d0*/  LOP3.LUT R10, R27, 0x80000000, R4.reuse, 0xb8, !PT ;  /* 0x800000001b0a7812 */ /* 0x100fe200078eb804 */
[----:B------:R-:W-:Y:S01]  /*23e0*/  @!P1 FFMA.FTZ R10, R4, R19, R4 ;  /* 0x00000013040a9223 */ /* 0x000fe20000010004 */
[----:B0-----:R-:W-:-:S04]  /*23f0*/  FMUL.FTZ R29, R26, -0.125 ;  /* 0xbe0000001a1d7820 */ /* 0x001fc80000410000 */
[----:B------:R-:W-:Y:S01]  /*2400*/  FFMA.FTZ R16, R18, 2, R29 ;  /* 0x4000000012107823 */ /* 0x000fe2000001001d */
[--C-:B------:R-:W-:Y:S01]  /*2410*/  LOP3.LUT R18, R25, 0x80000000, R6.reuse, 0xb8, !PT ;  /* 0x8000000019127812 */ /* 0x100fe200078eb806 */
[----:B------:R-:W-:Y:S01]  /*2420*/  @!P3 FFMA.FTZ R18, R6, R17, R6 ;  /* 0x000000110612b223 */ /* 0x000fe20000010006 */
[----:B------:R-:W-:Y:S02]  /*2430*/  F2FP.BF16.F32.PACK_AB R4, R10, R23 ;  /* 0x000000170a04723e */ /* 0x000fe400000010ff */
[--C-:B------:R-:W-:Y:S01]  /*2440*/  LOP3.LUT R16, R16, 0x80000000, R11.reuse, 0xb8, !PT ;  /* 0x8000000010107812 */ /* 0x100fe200078eb80b */
[----:B------:R-:W-:Y:S01]  /*2450*/  @!P5 FFMA.FTZ R16, R11, R24, R11 ;  /* 0x000000180b10d223 */ /* 0x000fe2000001000b */
[----:B-1----:R-:W-:Y:S01]  /*2460*/  IMAD.WIDE.U32 R2, R9, 0x2, R2 ;  /* 0x0000000209027825 */ /* 0x002fe200078e0002 */
[----:B------:R-:W-:-:S03]  /*2470*/  LOP3.LUT R9, R20, 0x80000000, R5, 0xb8, !PT ;  /* 0x8000000014097812 */ /* 0x000fc600078eb805 */
[----:B------:R-:W-:Y:S01]  /*2480*/  @!P2 FFMA.FTZ R9, R5, R14, R5 ;  /* 0x0000000e0509a223 */ /* 0x000fe20000010005 */
[----:B------:R-:W-:Y:S02]  /*2490*/  F2FP.BF16.F32.PACK_AB R6, R18, R7 ;  /* 0x000000071206723e */ /* 0x000fe400000010ff */
[----:B------:R-:W-:Y:S01]  /*24a0*/  F2FP.BF16.F32.PACK_AB R7, R16, R21 ;  /* 0x000000151007723e */ /* 0x000fe200000010ff */
[----:B------:R-:W-:Y:S01]  /*24b0*/  IMAD.WIDE.U32 R2, R0, 0x10, R2 ;  /* 0x0000001000027825 */ /* 0x000fe200078e0002 */
[----:B------:R-:W-:-:S05]  /*24c0*/  F2FP.BF16.F32.PACK_AB R5, R9, R12 ;  /* 0x0000000c0905723e */ /* 0x000fca00000010ff */
[----:B------:R-:W-:Y:S01]  /*24d0*/  STG.E.128 desc[UR4][R2.64], R4 ;  /* 0x0000000402007986 */ /* 0x000fe2000c101d04 */
[----:B------:R-:W-:Y:S05]  /*24e0*/  EXIT ;  /* 0x000000000000794d */ /* 0x000fea0003800000 */
.L_x_675:
        /* <DEDUP_REMOVED lines=9> */
.L_x_2980:


//--------------------- .text._ZN2at6native18elementwise_kernelILi128ELi4EZNS0_15gpu_kernel_implIZZZNS0_16sinh_kernel_cudaERNS_18TensorIteratorBaseEENKUlvE0_clEvENKUlvE1_clEvEUlN3c104HalfEE_EEvS4_RKT_EUliE_EEviT1_ --------------------------
	.section	.text._ZN2at6native18elementwise_kernelILi128ELi4EZNS0_15gpu_kernel_implIZZZNS0_16sinh_kernel_cudaERNS_18TensorIteratorBaseEENKUlvE0_clEvENKUlvE1_clEvEUlN3c104HalfEE_EEvS4_RKT_EUliE_EEviT1_,"ax",@progbits
	.align	128
        .global         _ZN2at6native18elementwise_kernelILi128ELi4EZNS0_15gpu_kernel_implIZZZNS0_16sinh_kernel_cudaERNS_18TensorIteratorBaseEENKUlvE0_clEvENKUlvE1_clEvEUlN3c104HalfEE_EEvS4_RKT_EUliE_EEviT1_
        .type           _ZN2at6native18elementwise_kernelILi128ELi4EZNS0_15gpu_kernel_implIZZZNS0_16sinh_kernel_cudaERNS_18TensorIteratorBaseEENKUlvE0_clEvENKUlvE1_clEvEUlN3c104HalfEE_EEvS4_RKT_EUliE_EEviT1_,@function
        .size           _ZN2at6native18elementwise_kernelILi128ELi4EZNS0_15gpu_kernel_implIZZZNS0_16sinh_kernel_cudaERNS_18TensorIteratorBaseEENKUlvE0_clEvENKUlvE1_clEvEUlN3c104HalfEE_EEvS4_RKT_EUliE_EEviT1_,(.L_x_2981 - _ZN2at6native18elementwise_kernelILi128ELi4EZNS0_15gpu_kernel_implIZZZNS0_16sinh_kernel_cudaERNS_18TensorIteratorBaseEENKUlvE0_clEvENKUlvE1_clEvEUlN3c104HalfEE_EEvS4_RKT_EUliE_EEviT1_)
        .other          _ZN2at6native18elementwise_kernelILi128ELi4EZNS0_15gpu_kernel_implIZZZNS0_16sinh_kernel_cudaERNS_18TensorIteratorBaseEENKUlvE0_clEvENKUlvE1_clEvEUlN3c104HalfEE_EEvS4_RKT_EUliE_EEviT1_,@"STO_CUDA_ENTRY STV_DEFAULT"
_ZN2at6native18elementwise_kernelILi128ELi4EZNS0_15gpu_kernel_implIZZZNS0_16sinh_kernel_cudaERNS_18TensorIteratorBaseEENKUlvE0_clEvENKUlvE1_clEvEUlN3c104HalfEE_EEvS4_RKT_EUliE_EEviT1_:
.text._ZN2at6native18elementwise_kernelILi128ELi4EZNS0_15gpu_kernel_implIZZZNS0_16sinh_kernel_cudaERNS_18TensorIteratorBaseEENKUlvE0_clEvENKUlvE1_clEvEUlN3c104HalfEE_EEvS4_RKT_EUliE_EEviT1_:
        /* <DEDUP_REMOVED lines=319> */
.L_x_678:
        /* <DEDUP_REMOVED lines=16> */
[----:B0-----:R-:W-:Y:S01]  /*14f0*/  F2FP.F16.F32.PACK_AB R0, RZ, R0 ;  /* 0x00000000ff00723e */ /* 0x001fe200000000ff */
[----:B------:R-:W-:Y:S06]  /*1500*/  BRA `(.L_x_684) ;  /* 0x0000000c008c7947 */ /* 0x000fec0003800000 */
.L_x_682:
[----:B------:R-:W2:Y:S02]  /*1510*/  LDG.E.U8 R2, desc[UR36][R2.64] ;  /* 0x0000002402027981 */ /* 0x000ea4000c1e1100 */
[----:B--2---:R-:W-:-:S04]  /*1520*/  I2FP.F32.U32 R0, R2 ;  /* 0x0000000200007245 */ /* 0x004fc80000201000 */
[----:B------:R-:W-:Y:S01]  /*1530*/  F2FP.F16.F32.PACK_AB R0, RZ, R0 ;  /* 0x00000000ff00723e */ /* 0x000fe200000000ff */
[----:B------:R-:W-:Y:S06]  /*1540*/  BRA `(.L_x_684) ;  /* 0x0000000c007c7947 */ /* 0x000fec0003800000 */
.L_x_681:
        /* <DEDUP_REMOVED lines=8> */
[----:B0-----:R-:W-:Y:S01]  /*15d0*/  F2FP.F16.F32.PACK_AB R0, RZ, R0 ;  /* 0x00000000ff00723e */ /* 0x001fe200000000ff */
[----:B------:R-:W-:Y:S06]  /*15e0*/  BRA `(.L_x_684) ;  /* 0x0000000c00547947 */ /* 0x000fec0003800000 */
.L_x_686:
[----:B------:R-:W2:Y:S02]  /*15f0*/  LDG.E R2, desc[UR36][R2.64] ;  /* 0x0000002402027981 */ /* 0x000ea4000c1e1900 */
[----:B--2---:R-:W-:-:S04]  /*1600*/  I2FP.F32.S32 R0, R2 ;  /* 0x0000000200007245 */ /* 0x004fc80000201400 */
[----:B------:R-:W-:Y:S01]  /*1610*/  F2FP.F16.F32.PACK_AB R0, RZ, R0 ;  /* 0x00000000ff00723e */ /* 0x000fe200000000ff */
[----:B------:R-:W-:Y:S06]  /*1620*/  BRA `(.L_x_684) ;  /* 0x0000000c00447947 */ /* 0x000fec0003800000 */
.L_x_685:
[----:B------:R-:W2:Y:S02]  /*1630*/  LDG.E.U16 R2, desc[UR36][R2.64] ;  /* 0x0000002402027981 */ /* 0x000ea4000c1e1500 */
[----:B--2---:R-:W0:Y:S02]  /*1640*/  I2F.S16 R0, R2 ;  /* 0x0000000200007306 */ /* 0x004e240000101400 */
[----:B0-----:R-:W-:Y:S01]  /*1650*/  F2FP.F16.F32.PACK_AB R0, RZ, R0 ;  /* 0x00000000ff00723e */ /* 0x001fe200000000ff */
[----:B------:R-:W-:Y:S06]  /*1660*/  BRA `(.L_x_684) ;  /* 0x0000000c00347947 */ /* 0x000fec0003800000 */
.L_x_680:
[----:B------:R-:W-:-:S09]  /*1670*/  UISETP.GT.AND UP0, UPT, UR4, 0x6, UPT ;  /* 0x000000060400788c */ /* 0x000fd2000bf04270 */
[----:B------:R-:W-:Y:S05]  /*1680*/  BRA.U UP0, `(.L_x_687) ;  /* 0x0000000100247547 */ /* 0x000fea000b800000 */
[----:B------:R-:W-:-:S09]  /*1690*/  UISETP.NE.AND UP0, UPT, UR4, 0x5, UPT ;  /* 0x000000050400788c */ /* 0x000fd2000bf05270 */
[----:B------:R-:W-:Y:S05]  /*16a0*/  BRA.U !UP0, `(.L_x_688) ;  /* 0x0000000108147547 */ /* 0x000fea000b800000 */
[----:B------:R-:W-:-:S09]  /*16b0*/  UISETP.NE.AND UP0, UPT, UR4, 0x6, UPT ;  /* 0x000000060400788c */ /* 0x000fd2000bf05270 */
[----:B------:R-:W-:Y:S05]  /*16c0*/  BRA.U UP0, `(.L_x_683) ;  /* 0x00000009008c7547 */ /* 0x000fea000b800000 */
[----:B------:R-:W2:Y:S02]  /*16d0*/  LDG.E R2, desc[UR36][R2.64] ;  /* 0x0000002402027981 */ /* 0x000ea4000c1e1900 */
[----:B--2---:R-:W-:Y:S01]  /*16e0*/  F2FP.F16.F32.PACK_AB R0, RZ, R2 ;  /* 0x00000002ff00723e */ /* 0x004fe200000000ff */
[----:B------:R-:W-:Y:S06]  /*16f0*/  BRA `(.L_x_684) ;  /* 0x0000000c00107947 */ /* 0x000fec0003800000 */
.L_x_688:
[----:B------:R0:W5:Y:S01]  /*1700*/  LDG.E.U16 R0, desc[UR36][R2.64] ;  /* 0x0000002402007981 */ /* 0x000162000c1e1500 */
[----:B------:R-:W-:Y:S05]  /*1710*/  BRA `(.L_x_684) ;  /* 0x0000000c00087947 */ /* 0x000fea0003800000 */
.L_x_687:
[----:B------:R-:W-:-:S09]  /*1720*/  UISETP.NE.AND UP0, UPT, UR4, 0x7, UPT ;  /* 0x000000070400788c */ /* 0x000fd2000bf05270 */
[----:B------:R-:W-:Y:S05]  /*1730*/  BRA.U !UP0, `(.L_x_689) ;  /* 0x0000000108247547 */ /* 0x000fea000b800000 */
[----:B------:R-:W-:-:S09]  /*1740*/  UISETP.NE.AND UP0, UPT, UR4, 0x8, UPT ;  /* 0x000000080400788c */ /* 0x000fd2000bf05270 */
[----:B------:R-:W-:Y:S05]  /*1750*/  BRA.U !UP0, `(.L_x_690) ;  /* 0x0000000108147547 */ /* 0x000fea000b800000 */
[----:B------:R-:W-:-:S09]  /*1760*/  UISETP.NE.AND UP0, UPT, UR4, 0x9, UPT ;  /* 0x000000090400788c */ /* 0x000fd2000bf05270 */
[----:B------:R-:W-:Y:S05]  /*1770*/  BRA.U UP0, `(.L_x_683) ;  /* 0x0000000900607547 */ /* 0x000fea000b800000 */
[----:B------:R-:W2:Y:S02]  /*1780*/  LDG.E R2, desc[UR36][R2.64] ;  /* 0x0000002402027981 */ /* 0x000ea4000c1e1900 */
[----:B--2---:R-:W-:Y:S01]  /*1790*/  F2FP.F16.F32.PACK_AB R0, RZ, R2 ;  /* 0x00000002ff00723e */ /* 0x004fe200000000ff */
[----:B------:R-:W-:Y:S06]  /*17a0*/  BRA `(.L_x_684) ;  /* 0x0000000800e47947 */ /* 0x000fec0003800000 */
.L_x_690:
[----:B------:R1:W5:Y:S01]  /*17b0*/  LDG.E.U16 R0, desc[UR36][R2.64] ;  /* 0x0000002402007981 */ /* 0x000362000c1e1500 */
[----:B------:R-:W-:Y:S05]  /*17c0*/  BRA `(.L_x_684) ;  /* 0x0000000800dc7947 */ /* 0x000fea0003800000 */
.L_x_689:
[----:B------:R-:W2:Y:S01]  /*17d0*/  LDG.E.64 R2, desc[UR36][R2.64] ;  /* 0x0000002402027981 */ /* 0x000ea2000c1e1b00 */
[----:B------:R-:W-:Y:S01]  /*17e0*/  UMOV UR4, 0xf0000000 ;  /* 0xf000000000047882 */ /* 0x000fe20000000000 */
[----:B------:R-:W-:Y:S01]  /*17f0*/  UMOV UR5, 0x380fffff ;  /* 0x380fffff00057882 */ /* 0x000fe20000000000 */
[----:B--2---:R-:W0:Y:S01]  /*1800*/  F2F.F32.F64 R0, R2 ;  /* 0x0000000200007310 */ /* 0x004e220000301000 */
[----:B------:R-:W-:-:S14]  /*1810*/  DSETP.GEU.AND P0, PT, |R2|, UR4, PT ;  /* 0x0000000402007e2a */ /* 0x000fdc000bf0e200 */
[----:B0-----:R-:W-:-:S05]  /*1820*/  @!P0 FMUL R0, R0, 1.175494350822287508e-38 ;  /* 0x0080000000008820 */ /* 0x001fca0000400000 */
[----:B------:R-:W-:Y:S01]  /*1830*/  F2FP.F16.F32.PACK_AB R0, RZ, R0 ;  /* 0x00000000ff00723e */ /* 0x000fe200000000ff */
[----:B------:R-:W-:Y:S06]  /*1840*/  BRA `(.L_x_684) ;  /* 0x0000000800bc7947 */ /* 0x000fec0003800000 */
.L_x_679:
        /* <DEDUP_REMOVED lines=11> */
[----:B------:R-:W-:Y:S01]  /*1900*/  F2FP.F16.F32.PACK_AB R0, RZ, R0 ;  /* 0x00000000ff00723e */ /* 0x000fe200000000ff */
[----:B------:R-:W-:Y:S06]  /*1910*/  BRA `(.L_x_684) ;  /* 0x0000000800887947 */ /* 0x000fec0003800000 */
.L_x_693:
        /* <DEDUP_REMOVED lines=8> */
.L_x_692:
        /* <DEDUP_REMOVED lines=24> */
[----:B------:R-:W-:-:S04]  /*1b20*/  F2FP.F16.F32.PACK_AB R5, RZ, R5 ;  /* 0x00000005ff05723e */ /* 0x000fc800000000ff */
[----:B------:R-:W-:Y:S01]  /*1b30*/  PRMT R0, R5, 0x7610, R0 ;  /* 0x0000761005007816 */ /* 0x000fe20000000000 */
[----:B------:R-:W-:Y:S06]  /*1b40*/  BRA `(.L_x_684) ;  /* 0x0000000400fc7947 */ /* 0x000fec0003800000 */
.L_x_695:
        /* <DEDUP_REMOVED lines=11> */
[----:B------:R-:W-:Y:S01]  /*1c00*/  F2FP.F16.F32.PACK_AB R0, RZ, R0 ;  /* 0x00000000ff00723e */ /* 0x000fe200000000ff */
[----:B------:R-:W-:Y:S06]  /*1c10*/  BRA `(.L_x_684) ;  /* 0x0000000400c87947 */ /* 0x000fec0003800000 */
.L_x_694:
[----:B------:R-:W2:Y:S02]  /*1c20*/  LDG.E.U16 R0, desc[UR36][R2.64] ;  /* 0x0000002402007981 */ /* 0x000ea4000c1e1500 */
[----:B--2---:R-:W-:-:S04]  /*1c30*/  SHF.L.U32 R0, R0, 0x10, RZ ;  /* 0x0000001000007819 */ /* 0x004fc800000006ff */
[----:B------:R-:W-:Y:S01]  /*1c40*/  F2FP.F16.F32.PACK_AB R0, RZ, R0 ;  /* 0x00000000ff00723e */ /* 0x000fe200000000ff */
[----:B------:R-:W-:Y:S06]  /*1c50*/  BRA `(.L_x_684) ;  /* 0x0000000400b87947 */ /* 0x000fec0003800000 */
.L_x_691:
        /* <DEDUP_REMOVED lines=10> */
[----:B------:R-:W-:Y:S01]  /*1d00*/  F2FP.F16.F32.PACK_AB R0, RZ, R0 ;  /* 0x00000000ff00723e */ /* 0x000fe200000000ff */
[----:B------:R-:W-:Y:S06]  /*1d10*/  BRA `(.L_x_684) ;  /* 0x0000000400887947 */ /* 0x000fec0003800000 */
.L_x_698:
        /* <DEDUP_REMOVED lines=21> */
.L_x_702:
[----:B------:R-:W-:Y:S05]  /*1e70*/  BSYNC.RECONVERGENT B1 ;  /* 0x0000000000017941 */ /* 0x000fea0003800200 */
.L_x_701:
[----:B------:R-:W-:Y:S01]  /*1e80*/  IMAD.SHL.U32 R0, R0, 0x100000, RZ ;  /* 0x0010000000007824 */ /* 0x000fe200078e00ff */
[----:B------:R-:W-:-:S04]  /*1e90*/  LEA R2, R2, 0x3b800000, 0x17 ;  /* 0x3b80000002027811 */ /* 0x000fc800078eb8ff */
[----:B------:R-:W-:-:S07]  /*1ea0*/  LOP3.LUT R0, R2, R0, R7, 0xfe, !PT ;  /* 0x0000000002007212 */ /* 0x000fce00078efe07 */
.L_x_700:
[----:B------:R-:W-:Y:S05]  /*1eb0*/  BSYNC.RECONVERGENT B0 ;  /* 0x0000000000007941 */ /* 0x000fea0003800200 */
.L_x_699:
[----:B------:R-:W-:Y:S01]  /*1ec0*/  F2FP.F16.F32.PACK_AB R0, RZ, R0 ;  /* 0x00000000ff00723e */ /* 0x000fe200000000ff */
[----:B------:R-:W-:Y:S06]  /*1ed0*/  BRA `(.L_x_684) ;  /* 0x0000000400187947 */ /* 0x000fec0003800000 */
.L_x_697:
        /* <DEDUP_REMOVED lines=21> */
.L_x_706:
[----:B------:R-:W-:Y:S05]  /*2030*/  BSYNC.RECONVERGENT B1 ;  /* 0x0000000000017941 */ /* 0x000fea0003800200 */
.L_x_705:
[----:B------:R-:W-:Y:S01]  /*2040*/  IMAD.SHL.U32 R0, R0, 0x200000, RZ ;  /* 0x0020000000007824 */ /* 0x000fe200078e00ff */
[----:B------:R-:W-:-:S04]  /*2050*/  LEA R2, R2, 0x37800000, 0x17 ;  /* 0x3780000002027811 */ /* 0x000fc800078eb8ff */
[----:B------:R-:W-:-:S07]  /*2060*/  LOP3.LUT R0, R2, R0, R7, 0xfe, !PT ;  /* 0x0000000002007212 */ /* 0x000fce00078efe07 */
.L_x_704:
[----:B------:R-:W-:Y:S05]  /*2070*/  BSYNC.RECONVERGENT B0 ;  /* 0x0000000000007941 */ /* 0x000fea0003800200 */
.L_x_703:
[----:B------:R-:W-:Y:S01]  /*2080*/  F2FP.F16.F32.PACK_AB R0, RZ, R0 ;  /* 0x00000000ff00723e */ /* 0x000fe200000000ff */
[----:B------:R-:W-:Y:S06]  /*2090*/  BRA `(.L_x_684) ;  /* 0x0000000000a87947 */ /* 0x000fec0003800000 */
.L_x_696:
[----:B------:R-:W-:-:S09]  /*20a0*/  UISETP.NE.AND UP0, UPT, UR4, 0x1c, UPT ;  /* 0x0000001c0400788c */ /* 0x000fd2000bf05270 */
[----:B------:R-:W-:Y:S05]  /*20b0*/  BRA.U !UP0, `(.L_x_707) ;  /* 0x0000000108947547 */ /* 0x000fea000b800000 */
[----:B------:R-:W-:-:S09]  /*20c0*/  UISETP.NE.AND UP0, UPT, UR4, 0x1d, UPT ;  /* 0x0000001d0400788c */ /* 0x000fd2000bf05270 */
[----:B------:R-:W-:Y:S05]  /*20d0*/  BRA.U !UP0, `(.L_x_708) ;  /* 0x00000001087c7547 */ /* 0x000fea000b800000 */
[----:B------:R-:W-:-:S09]  /*20e0*/  UISETP.NE.AND UP0, UPT, UR4, 0x2c, UPT ;  /* 0x0000002c0400788c */ /* 0x000fd2000bf05270 */
[----:B------:R-:W-:Y:S05]  /*20f0*/  BRA.U !UP0, `(.L_x_709) ;  /* 0x0000000108487547 */ /* 0x000fea000b800000 */
.L_x_683:
[----:B------:R-:W-:Y:S01]  /*2100*/  MOV R2, 0x0 ;  /* 0x0000000000027802 */ /* 0x000fe20000000f00 */
[----:B------:R-:W0:Y:S01]  /*2110*/  LDCU.64 UR4, c[0x4][0x128] ;  /* 0x01002500ff0477ac */ /* 0x000e220008000a00 */
[----:B------:R-:W-:Y:S02]  /*2120*/  HFMA2 R12, -RZ, RZ, 0, 5.9604644775390625e-08 ;  /* 0x00000001ff0c7431 */ /* 0x000fe400000001ff */
[----:B------:R-:W-:Y:S01]  /*2130*/  IMAD.MOV.U32 R8, RZ, RZ, 0x4e ;  /* 0x0000004eff087424 */ /* 0x000fe200078e00ff */
[----:B------:R-:W1:Y:S01]  /*2140*/  LDCU.64 UR6, c[0x4][0x130] ;  /* 0x01002600ff0677ac */ /* 0x000e620008000a00 */
[----:B------:R-:W2:Y:S01]  /*2150*/  LDC.64 R2, c[0x4][R2] ;  /* 0x0100000002027b82 */ /* 0x000ea20000000a00 */
[----:B------:R-:W-:Y:S01]  /*2160*/  IMAD.MOV.U32 R13, RZ, RZ, RZ ;  /* 0x000000ffff0d7224 */ /* 0x000fe200078e00ff */
[----:B------:R-:W3:Y:S01]  /*2170*/  LDCU.64 UR8, c[0x4][0x28] ;  /* 0x01000500ff0877ac */ /* 0x000ee20008000a00 */
[----:B0-----:R-:W-:Y:S01]  /*2180*/  IMAD.U32 R4, RZ, RZ, UR4 ;  /* 0x00000004ff047e24 */ /* 0x001fe2000f8e00ff */
[----:B------:R-:W-:Y:S01]  /*2190*/  MOV R5, UR5 ;  /* 0x0000000500057c02 */ /* 0x000fe20008000f00 */
[----:B-1----:R-:W-:-:S02]  /*21a0*/  IMAD.U32 R6, RZ, RZ, UR6 ;  /* 0x00000006ff067e24 */ /* 0x002fc4000f8e00ff */
[----:B------:R-:W-:Y:S01]  /*21b0*/  IMAD.U32 R7, RZ, RZ, UR7 ;  /* 0x00000007ff077e24 */ /* 0x000fe2000f8e00ff */
[----:B---3--:R-:W-:Y:S01]  /*21c0*/  MOV R10, UR8 ;  /* 0x00000008000a7c02 */ /* 0x008fe20008000f00 */
[----:B------:R-:W-:-:S07]  /*21d0*/  IMAD.U32 R11, RZ, RZ, UR9 ;  /* 0x00000009ff0b7e24 */ /* 0x000fce000f8e00ff */
[----:B------:R-:W-:-:S07]  /*21e0*/  LEPC R20, `(.L_x_710) ;  /* 0x000000001014794e */ /* 0x000fce0000000000 */
[----:B--2---:R-:W-:Y:S05]  /*21f0*/  CALL.ABS.NOINC R2 ;  /* 0x0000000002007343 */ /* 0x004fea0003c00000 */
.L_x_710:
[----:B------:R-:W-:Y:S01]  /*2200*/  PRMT R0, RZ, 0x7610, R0 ;  /* 0x00007610ff007816 */ /* 0x000fe20000000000 */
[----:B------:R-:W-:Y:S06]  /*2210*/  BRA `(.L_x_684) ;  /* 0x0000000000487947 */ /* 0x000fec0003800000 */
.L_x_709:
[----:B------:R-:W2:Y:S01]  /*2220*/  LDG.E.U8 R2, desc[UR36][R2.64] ;  /* 0x0000002402027981 */ /* 0x000ea2000c1e1100 */
[----:B------:R-:W-:Y:S01]  /*2230*/  BSSY.RECONVERGENT B0, `(.L_x_711) ;  /* 0x0000007000007945 */ /* 0x000fe20003800200 */
[----:B------:R-:W-:Y:S01]  /*2240*/  IMAD.MOV.U32 R0, RZ, RZ, 0x400000 ;  /* 0x00400000ff007424 */ /* 0x000fe200078e00ff */
[----:B--2---:R-:W-:-:S13]  /*2250*/  ISETP.NE.AND P0, PT, R2, RZ, PT ;  /* 0x000000ff0200720c */ /* 0x004fda0003f05270 */
[----:B------:R-:W-:Y:S05]  /*2260*/  @!P0 BRA `(.L_x_712) ;  /* 0x00000000000c8947 */ /* 0x000fea0003800000 */
[----:B------:R-:W-:-:S13]  /*2270*/  ISETP.NE.AND P0, PT, R2, 0xff, PT ;  /* 0x000000ff0200780c */ /* 0x000fda0003f05270 */
[----:B------:R-:W-:Y:S01]  /*2280*/  @!P0 MOV R0, 0x7f800001 ;  /* 0x7f80000100008802 */ /* 0x000fe20000000f00 */
[----:B------:R-:W-:-:S07]  /*2290*/  @P0 IMAD.SHL.U32 R0, R2, 0x800000, RZ ;  /* 0x0080000002000824 */ /* 0x000fce00078e00ff */
.L_x_712:
[----:B------:R-:W-:Y:S05]  /*22a0*/  BSYNC.RECONVERGENT B0 ;  /* 0x0000000000007941 */ /* 0x000fea0003800200 */
.L_x_711:
[----:B------:R-:W-:Y:S01]  /*22b0*/  F2FP.F16.F32.PACK_AB R0, RZ, R0 ;  /* 0x00000000ff00723e */ /* 0x000fe200000000ff */
[----:B------:R-:W-:Y:S06]  /*22c0*/  BRA `(.L_x_684) ;  /* 0x00000000001c7947 */ /* 0x000fec0003800000 */
.L_x_708:
[----:B------:R-:W2:Y:S02]  /*22d0*/  LDG.E.64 R2, desc[UR36][R2.64] ;  /* 0x0000002402027981 */ /* 0x000ea4000c1e1b00 */
[----:B--2---:R-:W0:Y:S02]  /*22e0*/  I2F.U64 R0, R2 ;  /* 0x0000000200007312 */ /* 0x004e240000301000 */
[----:B0-----:R-:W-:Y:S01]  /*22f0*/  F2FP.F16.F32.PACK_AB R0, RZ, R0 ;  /* 0x00000000ff00723e */ /* 0x001fe200000000ff */
[----:B------:R-:W-:Y:S06]  /*2300*/  BRA `(.L_x_684) ;  /* 0x00000000000c7947 */ /* 0x000fec0003800000 */
.L_x_707:
[----:B------:R-:W2:Y:S02]  /*2310*/  LDG.E R2, desc[UR36][R2.64] ;  /* 0x0000002402027981 */ /* 0x000ea4000c1e1900 */
[----:B--2---:R-:W-:-:S04]  /*2320*/  I2FP.F32.U32 R0, R2 ;  /* 0x0000000200007245 */ /* 0x004fc80000201000 */
[----:B------:R-:W-:-:S07]  /*2330*/  F2FP.F16.F32.PACK_AB R0, RZ, R0 ;  /* 0x00000000ff00723e */ /* 0x000fce00000000ff */
.L_x_684:
[----:B-----5:R-:W-:Y:S01]  /*2340*/  HADD2.F32 R0, -RZ, R0.H0_H0 ;  /* 0x20000000ff007230 */ /* 0x020fe20000004100 */
[----:B------:R-:W2:Y:S01]  /*2350*/  LDCU.64 UR6, c[0x0][0x580] ;  /* 0x0000b000ff0677ac */ /* 0x000ea20008000a00 */
[----:B01----:R-:W-:Y:S02]  /*2360*/  IMAD.MOV.U32 R3, RZ, RZ, 0x42fc0000 ;  /* 0x42fc0000ff037424 */ /* 0x003fe400078e00ff */
[----:B------:R-:W-:Y:S02]  /*2370*/  IMAD.MOV.U32 R5, RZ, RZ, 0x363d0ada ;  /* 0x363d0adaff057424 */ /* 0x000fe400078e00ff */
[C---:B------:R-:W-:Y:S01]  /*2380*/  FMUL.FTZ R2, |R0|.reuse, 1.4426950216293334961 ;  /* 0x3fb8aa3b00027820 */ /* 0x040fe20000410200 */
[----:B------:R-:W-:Y:S01]  /*2390*/  FMUL.FTZ R6, R0, R0 ;  /* 0x0000000000067220 */ /* 0x000fe20000410000 */
[----:B------:R-:W-:-:S03]  /*23a0*/  UPRMT UR4, UR42, 0x9910, URZ ;  /* 0x000099102a047896 */ /* 0x000fc600080000ff */
[C---:B------:R-:W-:Y:S01]  /*23b0*/  FFMA.FTZ R5, R6.reuse, R5, 0.00019836159481201320887 ;  /* 0x394fff4906057423 */ /* 0x040fe20000010005 */
[----:B------:R-:W0:Y:S01]  /*23c0*/  FRND.TRUNC R2, R2 ;  /* 0x0000000200027307 */ /* 0x000e22000020d000 */
[----:B------:R-:W-:Y:S02]  /*23d0*/  UISETP.GT.AND UP0, UPT, UR4, 0x9, UPT ;  /* 0x000000090400788c */ /* 0x000fe4000bf04270 */
        /* <DEDUP_REMOVED lines=16> */
[----:B------:R-:W-:Y:S01]  /*24e0*/  FFMA.FTZ R5, R3, 2, R2 ;  /* 0x4000000003057823 */ /* 0x000fe20000010002 */
[----:B--2---:R-:W-:-:S04]  /*24f0*/  IADD3 R2, P1, PT, R16, UR6, RZ ;  /* 0x0000000610027c10 */ /* 0x004fc8000ff3e0ff */
[--C-:B------:R-:W-:Y:S01]  /*2500*/  LOP3.LUT R5, R5, 0x80000000, R0.reuse, 0xb8, !PT ;  /* 0x8000000005057812 */ /* 0x100fe200078eb800 */
[----:B------:R-:W-:Y:S01]  /*2510*/  @!P0 FFMA.FTZ R5, R0, R7, R0 ;  /* 0x0000000700058223 */ /* 0x000fe20000010000 */
[----:B------:R-:W-:-:S04]  /*2520*/  IMAD.X R3, RZ, RZ, UR7, P1 ;  /* 0x00000007ff037e24 */ /* 0x000fc800088e06ff */
[----:B------:R-:W-:Y:S01]  /*2530*/  F2FP.F16.F32.PACK_AB R5, RZ, R5 ;  /* 0x00000005ff05723e */ /* 0x000fe200000000ff */
        /* <DEDUP_REMOVED lines=9> */
[----:B------:R-:W-:-:S04]  /*25d0*/  HADD2.F32 R0, -RZ, R5.H0_H0 ;  /* 0x20000005ff007230 */ /* 0x000fc80000004100 */
[----:B------:R-:W0:Y:S02]  /*25e0*/  F2I.FTZ.TRUNC.NTZ R5, R0 ;  /* 0x0000000000057305 */ /* 0x000e24000021f100 */
[----:B0-----:R4:W-:Y:S01]  /*25f0*/  STG.E.U8 desc[UR36][R2.64], R5 ;  /* 0x0000000502007986 */ /* 0x0019e2000c101124 */
[----:B------:R-:W-:Y:S05]  /*2600*/  BRA `(.L_x_718) ;  /* 0x0000000c00807947 */ /* 0x000fea0003800000 */
.L_x_716:
[----:B------:R-:W-:-:S06]  /*2610*/  HADD2.F32 R5, -RZ, R5.H0_H0 ;  /* 0x20000005ff057230 */ /* 0x000fcc0000004100 */
[----:B------:R-:W0:Y:S02]  /*2620*/  F2I.S64.TRUNC R4, R5 ;  /* 0x0000000500047311 */ /* 0x000e24000020d900 */
[----:B0-----:R3:W-:Y:S01]  /*2630*/  STG.E.U8 desc[UR36][R2.64], R4 ;  /* 0x0000000402007986 */ /* 0x0017e2000c101124 */
[----:B------:R-:W-:Y:S05]  /*2640*/  BRA `(.L_x_718) ;  /* 0x0000000c00707947 */ /* 0x000fea0003800000 */
.L_x_715:
[----:B------:R-:W-:-:S09]  /*2650*/  UISETP.NE.AND UP0, UPT, UR4, 0x2, UPT ;  /* 0x000000020400788c */ /* 0x000fd2000bf05270 */
[----:B------:R-:W-:Y:S05]  /*2660*/  BRA.U !UP0, `(.L_x_719) ;  /* 0x0000000108307547 */ /* 0x000fea000b800000 */
[----:B------:R-:W-:-:S09]  /*2670*/  UISETP.NE.AND UP0, UPT, UR4, 0x3, UPT ;  /* 0x000000030400788c */ /* 0x000fd2000bf05270 */
[----:B------:R-:W-:Y:S05]  /*2680*/  BRA.U !UP0, `(.L_x_720) ;  /* 0x0000000108187547 */ /* 0x000fea000b800000 */
[----:B------:R-:W-:-:S09]  /*2690*/  UISETP.NE.AND UP0, UPT, UR4, 0x4, UPT ;  /* 0x000000040400788c */ /* 0x000fd2000bf05270 */
[----:B------:R-:W-:Y:S05]  /*26a0*/  BRA.U UP0, `(.L_x_717) ;  /* 0x0000000900b87547 */ /* 0x000fea000b800000 */
[----:B------:R-:W-:-:S06]  /*26b0*/  HADD2.F32 R5, -RZ, R5.H0_H0 ;  /* 0x20000005ff057230 */ /* 0x000fcc0000004100 */
[----:B------:R-:W0:Y:S02]  /*26c0*/  F2I.S64.TRUNC R4, R5 ;  /* 0x0000000500047311 */ /* 0x000e24000020d900 */
[----:B0-----:R0:W-:Y:S01]  /*26d0*/  STG.E.64 desc[UR36][R2.64], R4 ;  /* 0x0000000402007986 */ /* 0x0011e2000c101b24 */
[----:B------:R-:W-:Y:S05]  /*26e0*/  BRA `(.L_x_718) ;  /* 0x0000000c00487947 */ /* 0x000fea0003800000 */
.L_x_720:
[----:B------:R-:W-:-:S06]  /*26f0*/  HADD2.F32 R5, -RZ, R5.H0_H0 ;  /* 0x20000005ff057230 */ /* 0x000fcc0000004100 */
[----:B------:R-:W0:Y:S02]  /*2700*/  F2I.FTZ.TRUNC.NTZ R5, R5 ;  /* 0x0000000500057305 */ /* 0x000e24000021f100 */
[----:B0-----:R1:W-:Y:S01]  /*2710*/  STG.E desc[UR36][R2.64], R5 ;  /* 0x0000000502007986 */ /* 0x0013e2000c101924 */
[----:B------:R-:W-:Y:S05]  /*2720*/  BRA `(.L_x_718) ;  /* 0x0000000c00387947 */ /* 0x000fea0003800000 */
.L_x_719:
[----:B------:R-:W-:-:S06]  /*2730*/  HADD2.F32 R5, -RZ, R5.H0_H0 ;  /* 0x20000005ff057230 */ /* 0x000fcc0000004100 */
[----:B------:R-:W0:Y:S02]  /*2740*/  F2I.FTZ.TRUNC.NTZ R5, R5 ;  /* 0x0000000500057305 */ /* 0x000e24000021f100 */
[----:B0-----:R2:W-:Y:S01]  /*2750*/  STG.E.U16 desc[UR36][R2.64], R5 ;  /* 0x0000000502007986 */ /* 0x0015e2000c101524 */
[----:B------:R-:W-:Y:S05]  /*2760*/  BRA `(.L_x_718) ;  /* 0x0000000c00287947 */ /* 0x000fea0003800000 */
.L_x_714:
[----:B------:R-:W-:-:S09]  /*2770*/  UISETP.GT.AND UP0, UPT, UR4, 0x6, UPT ;  /* 0x000000060400788c */ /* 0x000fd2000bf04270 */
[----:B------:R-:W-:Y:S05]  /*2780*/  BRA.U UP0, `(.L_x_721) ;  /* 0x0000000100247547 */ /* 0x000fea000b800000 */
[----:B------:R-:W-:-:S09]  /*2790*/  UISETP.NE.AND UP0, UPT, UR4, 0x5, UPT ;  /* 0x000000050400788c */ /* 0x000fd2000bf05270 */
[----:B------:R-:W-:Y:S05]  /*27a0*/  BRA.U !UP0, `(.L_x_722) ;  /* 0x0000000108147547 */ /* 0x000fea000b800000 */
[----:B------:R-:W-:-:S09]  /*27b0*/  UISETP.NE.AND UP0, UPT, UR4, 0x6, UPT ;  /* 0x000000060400788c */ /* 0x000fd2000bf05270 */
[----:B------:R-:W-:Y:S05]  /*27c0*/  BRA.U UP0, `(.L_x_717) ;  /* 0x0000000900707547 */ /* 0x000fea000b800000 */
[----:B------:R-:W-:-:S05]  /*27d0*/  HADD2.F32 R5, -RZ, R5.H0_H0 ;  /* 0x20000005ff057230 */ /* 0x000fca0000004100 */
[----:B------:R0:W-:Y:S01]  /*27e0*/  STG.E desc[UR36][R2.64], R5 ;  /* 0x0000000502007986 */ /* 0x0001e2000c101924 */
[----:B------:R-:W-:Y:S05]  /*27f0*/  BRA `(.L_x_718) ;  /* 0x0000000c00047947 */ /* 0x000fea0003800000 */
.L_x_722:
[----:B------:R0:W-:Y:S01]  /*2800*/  STG.E.U16 desc[UR36][R2.64], R5 ;  /* 0x0000000502007986 */ /* 0x0001e2000c101524 */
[----:B------:R-:W-:Y:S05]  /*2810*/  BRA `(.L_x_718) ;  /* 0x0000000800fc7947 */ /* 0x000fea0003800000 */
.L_x_721:
[----:B------:R-:W-:-:S09]  /*2820*/  UISETP.NE.AND UP0, UPT, UR4, 0x7, UPT ;  /* 0x000000070400788c */ /* 0x000fd2000bf05270 */
[----:B------:R-:W-:Y:S05]  /*2830*/  BRA.U !UP0, `(.L_x_723) ;  /* 0x0000000108347547 */ /* 0x000fea000b800000 */
[----:B------:R-:W-:-:S09]  /*2840*/  UISETP.NE.AND UP0, UPT, UR4, 0x8, UPT ;  /* 0x000000080400788c */ /* 0x000fd2000bf05270 */
[----:B------:R-:W-:Y:S05]  /*2850*/  BRA.U !UP0, `(.L_x_724) ;  /* 0x0000000108187547 */ /* 0x000fea000b800000 */
[----:B------:R-:W-:-:S09]  /*2860*/  UISETP.NE.AND UP0, UPT, UR4, 0x9, UPT ;  /* 0x000000090400788c */ /* 0x000fd2000bf05270 */
[----:B------:R-:W-:Y:S05]  /*2870*/  BRA.U UP0, `(.L_x_717) ;  /* 0x0000000900447547 */ /* 0x000fea000b800000 */
[----:B------:R-:W-:Y:S02]  /*2880*/  HADD2.F32 R4, -RZ, R5.H0_H0 ;  /* 0x20000005ff047230 */ /* 0x000fe40000004100 */
[----:B------:R-:W-:-:S05]  /*2890*/  HFMA2 R5, -RZ, RZ, 0, 0 ;  /* 0x00000000ff057431 */ /* 0x000fca00000001ff */
[----:B------:R0:W-:Y:S01]  /*28a0*/  STG.E.64 desc[UR36][R2.64], R4 ;  /* 0x0000000402007986 */ /* 0x0001e2000c101b24 */
[----:B------:R-:W-:Y:S05]  /*28b0*/  BRA `(.L_x_718) ;  /* 0x0000000800d47947 */ /* 0x000fea0003800000 */
.L_x_724:
[----:B------:R-:W-:-:S05]  /*28c0*/  HADD2.F32 R0, -RZ, R5.H0_H0 ;  /* 0x20000005ff007230 */ /* 0x000fca0000004100 */
[----:B------:R-:W-:-:S04]  /*28d0*/  F2FP.F16.F32.PACK_AB R0, RZ, R0 ;  /* 0x00000000ff00723e */ /* 0x000fc800000000ff */
[----:B------:R-:W-:-:S05]  /*28e0*/  PRMT R0, R0, 0x5410, RZ ;  /* 0x0000541000007816 */ /* 0x000fca00000000ff */
[----:B------:R0:W-:Y:S01]  /*28f0*/  STG.E desc[UR36][R2.64], R0 ;  /* 0x0000000002007986 */ /* 0x0001e2000c101924 */
[----:B------:R-:W-:Y:S05]  /*2900*/  BRA `(.L_x_718) ;  /* 0x0000000800c07947 */ /* 0x000fea0003800000 */
.L_x_723:
[----:B------:R-:W-:-:S05]  /*2910*/  HADD2.F32 R4, -RZ, R5.H0_H0 ;  /* 0x20000005ff047230 */ /* 0x000fca0000004100 */
[----:B------:R-:W-:-:S06]  /*2920*/  FMUL.FTZ R4, R4, 1 ;  /* 0x3f80000004047820 */ /* 0x000fcc0000410000 */
[----:B------:R-:W0:Y:S02]  /*2930*/  F2F.F64.F32 R4, R4 ;  /* 0x0000000400047310 */ /* 0x000e240000201800 */
[----:B0-----:R0:W-:Y:S01]  /*2940*/  STG.E.64 desc[UR36][R2.64], R4 ;  /* 0x0000000402007986 */ /* 0x0011e2000c101b24 */
[----:B------:R-:W-:Y:S05]  /*2950*/  BRA `(.L_x_718) ;  /* 0x0000000800ac7947 */ /* 0x000fea0003800000 */
.L_x_713:
        /* <DEDUP_REMOVED lines=8> */
[----:B------:R-:W-:-:S05]  /*29e0*/  HADD2.F32 R5, -RZ, R5.H0_H0 ;  /* 0x20000005ff057230 */ /* 0x000fca0000004100 */
[----:B------:R-:W-:-:S04]  /*29f0*/  FSETP.NEU.FTZ.AND P0, PT, R5, RZ, PT ;  /* 0x000000ff0500720b */ /* 0x000fc80003f1d000 */
[----:B------:R-:W-:-:S05]  /*2a00*/  SEL R5, RZ, 0x1, !P0 ;  /* 0x00000001ff057807 */ /* 0x000fca0004000000 */
[----:B------:R0:W-:Y:S01]  /*2a10*/  STG.E.U8 desc[UR36][R2.64], R5 ;  /* 0x0000000502007986 */ /* 0x0001e2000c101124 */
[----:B------:R-:W-:Y:S05]  /*2a20*/  BRA `(.L_x_718) ;  /* 0x0000000800787947 */ /* 0x000fea0003800000 */
.L_x_727:
[----:B------:R-:W-:Y:S01]  /*2a30*/  HADD2.F32 R5, -RZ, R5.H0_H0 ;  /* 0x20000005ff057230 */ /* 0x000fe20000004100 */
[----:B------:R-:W-:-:S04]  /*2a40*/  CS2R R6, SRZ ;  /* 0x0000000000067805 */ /* 0x000fc8000001ff00 */
[----:B------:R-:W-:-:S06]  /*2a50*/  FMUL.FTZ R5, R5, 1 ;  /* 0x3f80000005057820 */ /* 0x000fcc0000410000 */
[----:B------:R-:W0:Y:S02]  /*2a60*/  F2F.F64.F32 R4, R5 ;  /* 0x0000000500047310 */ /* 0x000e240000201800 */
[----:B0-----:R0:W-:Y:S01]  /*2a70*/  STG.E.128 desc[UR36][R2.64], R4 ;  /* 0x0000000402007986 */ /* 0x0011e2000c101d24 */
[----:B------:R-:W-:Y:S05]  /*2a80*/  BRA `(.L_x_718) ;  /* 0x0000000800607947 */ /* 0x000fea0003800000 */
.L_x_726:
[----:B------:R-:W-:-:S09]  /*2a90*/  UISETP.NE.AND UP0, UPT, UR4, 0xf, UPT ;  /* 0x0000000f0400788c */ /* 0x000fd2000bf05270 */
[----:B------:R-:W-:Y:S05]  /*2aa0*/  BRA.U !UP0, `(.L_x_728) ;  /* 0x0000000108a07547 */ /* 0x000fea000b800000 */
[----:B------:R-:W-:-:S09]  /*2ab0*/  UISETP.NE.AND UP0, UPT, UR4, 0x17, UPT ;  /* 0x000000170400788c */ /* 0x000fd2000bf05270 */
[----:B------:R-:W-:Y:S05]  /*2ac0*/  BRA.U !UP0, `(.L_x_729) ;  /* 0x00000001084c7547 */ /* 0x000fea000b800000 */
[----:B------:R-:W-:-:S09]  /*2ad0*/  UISETP.NE.AND UP0, UPT, UR4, 0x18, UPT ;  /* 0x000000180400788c */ /* 0x000fd2000bf05270 */
[----:B------:R-:W-:Y:S05]  /*2ae0*/  BRA.U UP0, `(.L_x_717) ;  /* 0x0000000500a87547 */ /* 0x000fea000b800000 */
[----:B------:R-:W-:Y:S01]  /*2af0*/  HADD2.F32 R7, -RZ, R5.H0_H0 ;  /* 0x20000005ff077230 */ /* 0x000fe20000004100 */
        /* <DEDUP_REMOVED lines=12> */
.L_x_731:
[----:B------:R-:W-:Y:S05]  /*2bc0*/  BSYNC.RECONVERGENT B0 ;  /* 0x0000000000007941 */ /* 0x000fea0003800200 */
.L_x_730:
[----:B------:R-:W-:-:S05]  /*2bd0*/  LOP3.LUT R5, R0, 0x80, R5, 0xf8, !PT ;  /* 0x0000008000057812 */ /* 0x000fca00078ef805 */
[----:B------:R0:W-:Y:S01]  /*2be0*/  STG.E.U8 desc[UR36][R2.64], R5 ;  /* 0x0000000502007986 */ /* 0x0001e2000c101124 */
[----:B------:R-:W-:Y:S05]  /*2bf0*/  BRA `(.L_x_718) ;  /* 0x0000000800047947 */ /* 0x000fea0003800000 */
.L_x_729:
[----:B------:R-:W-:Y:S01]  /*2c00*/  HADD2.F32 R7, -RZ, R5.H0_H0 ;  /* 0x20000005ff077230 */ /* 0x000fe20000004100 */
        /* <DEDUP_REMOVED lines=14> */
.L_x_733:
[----:B------:R-:W-:Y:S05]  /*2cf0*/  BSYNC.RECONVERGENT B0 ;  /* 0x0000000000007941 */ /* 0x000fea0003800200 */
.L_x_732:
[----:B------:R-:W-:-:S05]  /*2d00*/  LOP3.LUT R5, R0, 0x80, R5, 0xf8, !PT ;  /* 0x0000008000057812 */ /* 0x000fca00078ef805 */
[----:B------:R0:W-:Y:S01]  /*2d10*/  STG.E.U8 desc[UR36][R2.64], R5 ;  /* 0x0000000502007986 */ /* 0x0001e2000c101124 */
[----:B------:R-:W-:Y:S05]  /*2d20*/  BRA `(.L_x_718) ;  /* 0x0000000400b87947 */ /* 0x000fea0003800000 */
.L_x_728:
[----:B------:R-:W-:-:S05]  /*2d30*/  HADD2.F32 R0, -RZ, R5.H0_H0 ;  /* 0x20000005ff007230 */ /* 0x000fca0000004100 */
[----:B------:R-:W-:-:S05]  /*2d40*/  F2FP.BF16.F32.PACK_AB R0, RZ, R0 ;  /* 0x00000000ff00723e */ /* 0x000fca00000010ff */
[----:B------:R0:W-:Y:S01]  /*2d50*/  STG.E.U16 desc[UR36][R2.64], R0 ;  /* 0x0000000002007986 */ /* 0x0001e2000c101524 */
[----:B------:R-:W-:Y:S05]  /*2d60*/  BRA `(.L_x_718) ;  /* 0x0000000400a87947 */ /* 0x000fea0003800000 */
.L_x_725:
        /* <DEDUP_REMOVED lines=8> */
[----:B------:R-:W-:-:S06]  /*2df0*/  HADD2.F32 R5, -RZ, R5.H0_H0 ;  /* 0x20000005ff057230 */ /* 0x000fcc0000004100 */
[----:B------:R-:W0:Y:S02]  /*2e00*/  F2I.FTZ.U32.TRUNC.NTZ R5, R5 ;  /* 0x0000000500057305 */ /* 0x000e24000021f000 */
[----:B0-----:R0:W-:Y:S01]  /*2e10*/  STG.E.U16 desc[UR36][R2.64], R5 ;  /* 0x0000000502007986 */ /* 0x0011e2000c101524 */
[----:B------:R-:W-:Y:S05]  /*2e20*/  BRA `(.L_x_718) ;  /* 0x0000000400787947 */ /* 0x000fea0003800000 */
.L_x_736:
[----:B------:R-:W-:Y:S01]  /*2e30*/  HADD2.F32 R5, -RZ, R5.H0_H0 ;  /* 0x20000005ff057230 */ /* 0x000fe20000004100 */
        /* <DEDUP_REMOVED lines=12> */
.L_x_739:
[----:B------:R-:W-:-:S04]  /*2f00*/  SHF.R.U32.HI R0, RZ, 0x14, R5 ;  /* 0x00000014ff007819 */ /* 0x000fc80000011605 */
[----:B------:R-:W-:-:S04]  /*2f10*/  LOP3.LUT R0, R0, 0x1, RZ, 0xc0, !PT ;  /* 0x0000000100007812 */ /* 0x000fc800078ec0ff */
[----:B------:R-:W-:-:S04]  /*2f20*/  IADD3 R0, PT, PT, R5, 0x487ffff, R0 ;  /* 0x0487ffff05007810 */ /* 0x000fc80007ffe000 */
[----:B------:R-:W-:-:S04]  /*2f30*/  SHF.R.U32.HI R0, RZ, 0x14, R0 ;  /* 0x00000014ff007819 */ /* 0x000fc80000011600 */
[----:B------:R-:W-:-:S07]  /*2f40*/  LOP3.LUT R4, R0, 0xff, RZ, 0xc0, !PT ;  /* 0x000000ff00047812 */ /* 0x000fce00078ec0ff */
.L_x_740:
[----:B------:R-:W-:-:S04]  /*2f50*/  SHF.R.U32.HI R5, RZ, 0x18, R5 ;  /* 0x00000018ff057819 */ /* 0x000fc80000011605 */
[----:B------:R-:W-:-:S04]  /*2f60*/  LOP3.LUT R4, R4, 0x80, R5, 0xf8, !PT ;  /* 0x0000008004047812 */ /* 0x000fc800078ef805 */
[----:B------:R-:W-:-:S07]  /*2f70*/  PRMT R0, R4, 0x7610, R0 ;  /* 0x0000761004007816 */ /* 0x000fce0000000000 */
.L_x_738:
[----:B------:R-:W-:Y:S05]  /*2f80*/  BSYNC.RECONVERGENT B0 ;  /* 0x0000000000007941 */ /* 0x000fea0003800200 */
.L_x_737:
[----:B------:R0:W-:Y:S01]  /*2f90*/  STG.E.U8 desc[UR36][R2.64], R0 ;  /* 0x0000000002007986 */ /* 0x0001e2000c101124 */
[----:B------:R-:W-:Y:S05]  /*2fa0*/  BRA `(.L_x_718) ;  /* 0x0000000400187947 */ /* 0x000fea0003800000 */
.L_x_735:
[----:B------:R-:W-:Y:S01]  /*2fb0*/  HADD2.F32 R5, -RZ, R5.H0_H0 ;  /* 0x20000005ff057230 */ /* 0x000fe20000004100 */
[----:B------:R-:W-:Y:S01]  /*2fc0*/  BSSY.RECONVERGENT B0, `(.L_x_741) ;  /* 0x0000014000007945 */ /* 0x000fe20003800200 */
[----:B------:R-:W-:-:S03]  /*2fd0*/  IMAD.MOV.U32 R0, RZ, RZ, 0x80 ;  /* 0x00000080ff007424 */ /* 0x000fc600078e00ff */
        /* <DEDUP_REMOVED lines=10> */
.L_x_743:
[----:B------:R-:W-:-:S04]  /*3080*/  SHF.R.U32.HI R0, RZ, 0x15, R5 ;  /* 0x00000015ff007819 */ /* 0x000fc80000011605 */
[----:B------:R-:W-:-:S04]  /*3090*/  LOP3.LUT R0, R0, 0x1, RZ, 0xc0, !PT ;  /* 0x0000000100007812 */ /* 0x000fc800078ec0ff */
[----:B------:R-:W-:-:S04]  /*30a0*/  IADD3 R0, PT, PT, R5, 0x88fffff, R0 ;  /* 0x088fffff05007810 */ /* 0x000fc80007ffe000 */
[----:B------:R-:W-:-:S04]  /*30b0*/  SHF.R.U32.HI R0, RZ, 0x15, R0 ;  /* 0x00000015ff007819 */ /* 0x000fc80000011600 */
[----:B------:R-:W-:-:S07]  /*30c0*/  LOP3.LUT R4, R0, 0xff, RZ, 0xc0, !PT ;  /* 0x000000ff00047812 */ /* 0x000fce00078ec0ff */
.L_x_744:
[----:B------:R-:W-:-:S04]  /*30d0*/  SHF.R.U32.HI R5, RZ, 0x18, R5 ;  /* 0x00000018ff057819 */ /* 0x000fc80000011605 */
[----:B------:R-:W-:-:S04]  /*30e0*/  LOP3.LUT R4, R4, 0x80, R5, 0xf8, !PT ;  /* 0x0000008004047812 */ /* 0x000fc800078ef805 */
[----:B------:R-:W-:-:S07]  /*30f0*/  PRMT R0, R4, 0x7610, R0 ;  /* 0x0000761004007816 */ /* 0x000fce0000000000 */
.L_x_742:
[----:B------:R-:W-:Y:S05]  /*3100*/  BSYNC.RECONVERGENT B0 ;  /* 0x0000000000007941 */ /* 0x000fea0003800200 */
.L_x_741:
[----:B------:R0:W-:Y:S01]  /*3110*/  STG.E.U8 desc[UR36][R2.64], R0 ;  /* 0x0000000002007986 */ /* 0x0001e2000c101124 */
[----:B------:R-:W-:Y:S05]  /*3120*/  BRA `(.L_x_718) ;  /* 0x0000000000b87947 */ /* 0x000fea0003800000 */
.L_x_734:
[----:B------:R-:W-:-:S09]  /*3130*/  UISETP.NE.AND UP0, UPT, UR4, 0x1c, UPT ;  /* 0x0000001c0400788c */ /* 0x000fd2000bf05270 */
[----:B------:R-:W-:Y:S05]  /*3140*/  BRA.U !UP0, `(.L_x_745) ;  /* 0x0000000108a47547 */ /* 0x000fea000b800000 */
[----:B------:R-:W-:-:S09]  /*3150*/  UISETP.NE.AND UP0, UPT, UR4, 0x1d, UPT ;  /* 0x0000001d0400788c */ /* 0x000fd2000bf05270 */
[----:B------:R-:W-:Y:S05]  /*3160*/  BRA.U !UP0, `(.L_x_746) ;  /* 0x00000001088c7547 */ /* 0x000fea000b800000 */
[----:B------:R-:W-:-:S09]  /*3170*/  UISETP.NE.AND UP0, UPT, UR4, 0x2c, UPT ;  /* 0x0000002c0400788c */ /* 0x000fd2000bf05270 */
[----:B------:R-:W-:Y:S05]  /*3180*/  BRA.U !UP0, `(.L_x_747) ;  /* 0x0000000108447547 */ /* 0x000fea000b800000 */
.L_x_717:
[----:B------:R-:W-:Y:S01]  /*3190*/  MOV R0, 0x0 ;  /* 0x0000000000007802 */ /* 0x000fe20000000f00 */
[----:B------:R-:W0:Y:S01]  /*31a0*/  LDCU.64 UR6, c[0x4][0x128] ;  /* 0x01002500ff0677ac */ /* 0x000e220008000a00 */
[----:B------:R-:W-:Y:S02]  /*31b0*/  HFMA2 R12, -RZ, RZ, 0, 5.9604644775390625e-08 ;  /* 0x00000001ff0c7431 */ /* 0x000fe400000001ff */
[----:B------:R-:W-:Y:S01]  /*31c0*/  IMAD.MOV.U32 R8, RZ, RZ, 0x65 ;  /* 0x00000065ff087424 */ /* 0x000fe200078e00ff */
[----:B------:R1:W2:Y:S01]  /*31d0*/  LDC.64 R2, c[0x4][R0] ;  /* 0x0100000000027b82 */ /* 0x0002a20000000a00 */
[----:B------:R-:W3:Y:S01]  /*31e0*/  LDCU.64 UR8, c[0x4][0x130] ;  /* 0x01002600ff0877ac */ /* 0x000ee20008000a00 */
[----:B------:R-:W-:Y:S01]  /*31f0*/  IMAD.MOV.U32 R13, RZ, RZ, RZ ;  /* 0x000000ffff0d7224 */ /* 0x000fe200078e00ff */
[----:B------:R-:W4:Y:S01]  /*3200*/  LDCU.64 UR4, c[0x4][0x30] ;  /* 0x01000600ff0477ac */ /* 0x000f220008000a00 */
[----:B0-----:R-:W-:Y:S01]  /*3210*/  IMAD.U32 R4, RZ, RZ, UR6 ;  /* 0x00000006ff047e24 */ /* 0x001fe2000f8e00ff */
[----:B------:R-:W-:Y:S01]  /*3220*/  MOV R5, UR7 ;  /* 0x0000000700057c02 */ /* 0x000fe20008000f00 */
[----:B---3--:R-:W-:-:S02]  /*3230*/  IMAD.U32 R6, RZ, RZ, UR8 ;  /* 0x00000008ff067e24 */ /* 0x008fc4000f8e00ff */
[----:B------:R-:W-:Y:S01]  /*3240*/  IMAD.U32 R7, RZ, RZ, UR9 ;  /* 0x00000009ff077e24 */ /* 0x000fe2000f8e00ff */
[----:B----4-:R-:W-:Y:S01]  /*3250*/  MOV R10, UR4 ;  /* 0x00000004000a7c02 */ /* 0x010fe20008000f00 */
[----:B-1----:R-:W-:-:S07]  /*3260*/  IMAD.U32 R11, RZ, RZ, UR5 ;  /* 0x00000005ff0b7e24 */ /* 0x002fce000f8e00ff */
[----:B------:R-:W-:-:S07]  /*3270*/  LEPC R20, `(.L_x_748) ;  /* 0x000000001014794e */ /* 0x000fce0000000000 */
[----:B--2---:R-:W-:Y:S05]  /*3280*/  CALL.ABS.NOINC R2 ;  /* 0x0000000002007343 */ /* 0x004fea0003c00000 */
.L_x_748:
[----:B------:R-:W-:Y:S05]  /*3290*/  BRA `(.L_x_718) ;  /* 0x00000000005c7947 */ /* 0x000fea0003800000 */
.L_x_747:
[----:B------:R-:W-:-:S05]  /*32a0*/  HADD2.F32 R5, -RZ, R5.H0_H0 ;  /* 0x20000005ff057230 */ /* 0x000fca0000004100 */
        /* <DEDUP_REMOVED lines=15> */
.L_x_746:
[----:B------:R-:W-:-:S06]  /*33a0*/  HADD2.F32 R5, -RZ, R5.H0_H0 ;  /* 0x20000005ff057230 */ /* 0x000fcc0000004100 */
[----:B------:R-:W0:Y:S02]  /*33b0*/  F2I.U64.TRUNC R4, R5 ;  /* 0x0000000500047311 */ /* 0x000e24000020d800 */
[----:B0-----:R0:W-:Y:S01]  /*33c0*/  STG.E.64 desc[UR36][R2.64], R4 ;  /* 0x0000000402007986 */ /* 0x0011e2000c101b24 */
[----:B------:R-:W-:Y:S05]  /*33d0*/  BRA `(.L_x_718) ;  /* 0x00000000000c7947 */ /* 0x000fea0003800000 */
.L_x_745:
[----:B------:R-:W-:-:S06]  /*33e0*/  HADD2.F32 R5, -RZ, R5.H0_H0 ;  /* 0x20000005ff057230 */ /* 0x000fcc0000004100 */
[----:B------:R-:W0:Y:S02]  /*33f0*/  F2I.FTZ.U32.TRUNC.NTZ R5, R5 ;  /* 0x0000000500057305 */ /* 0x000e24000021f000 */
[----:B0-----:R0:W-:Y:S02]  /*3400*/  STG.E desc[UR36][R2.64], R5 ;  /* 0x0000000502007986 */ /* 0x0011e4000c101924 */
.L_x_718:
[----:B------:R-:W-:-:S07]  /*3410*/  IADD3 R17, PT, PT, R17, 0x80, RZ ;  /* 0x0000008011117810 */ /* 0x000fce0007ffe0ff */
.L_x_677:
[----:B------:R-:W-:Y:S05]  /*3420*/  BSYNC.RECONVERGENT B6 ;  /* 0x0000000000067941 */ /* 0x000fea0003800200 */
.L_x_676:
        /* <DEDUP_REMOVED lines=307> */
.L_x_751:
        /* <DEDUP_REMOVED lines=18> */
.L_x_755:
[----:B------:R-:W2:Y:S02]  /*4880*/  LDG.E.U8 R2, desc[UR36][R2.64] ;  /* 0x0000002402027981 */ /* 0x000ea4000c1e1100 */
[----:B--2---:R-:W-:-:S04]  /*4890*/  I2FP.F32.U32 R0, R2 ;  /* 0x0000000200007245 */ /* 0x004fc80000201000 */
[----:B------:R-:W-:Y:S01]  /*48a0*/  F2FP.F16.F32.PACK_AB R0, RZ, R0 ;  /* 0x00000000ff00723e */ /* 0x000fe200000000ff */
[----:B------:R-:W-:Y:S06]  /*48b0*/  BRA `(.L_x_757) ;  /* 0x0000000c007c7947 */ /* 0x000fec0003800000 */
.L_x_754:
        /* <DEDUP_REMOVED lines=10> */
.L_x_759:
[----:B------:R-:W2:Y:S02]  /*4960*/  LDG.E R2, desc[UR36][R2.64] ;  /* 0x0000002402027981 */ /* 0x000ea4000c1e1900 */
[----:B--2---:R-:W-:-:S04]  /*4970*/  I2FP.F32.S32 R0, R2 ;  /* 0x0000000200007245 */ /* 0x004fc80000201400 */
[----:B------:R-:W-:Y:S01]  /*4980*/  F2FP.F16.F32.PACK_AB R0, RZ, R0 ;  /* 0x00000000ff00723e */ /* 0x000fe200000000ff */
[----:B------:R-:W-:Y:S06]  /*4990*/  BRA `(.L_x_757) ;  /* 0x0000000c00447947 */ /* 0x000fec0003800000 */
.L_x_758:
[----:B------:R-:W2:Y:S02]  /*49a0*/  LDG.E.U16 R2, desc[UR36][R2.64] ;  /* 0x0000002402027981 */ /* 0x000ea4000c1e1500 */
[----:B--2---:R-:W0:Y:S02]  /*49b0*/  I2F.S16 R0, R2 ;  /* 0x0000000200007306 */ /* 0x004e240000101400 */
[----:B0-----:R-:W-:Y:S01]  /*49c0*/  F2FP.F16.F32.PACK_AB R0, RZ, R0 ;  /* 0x00000000ff00723e */ /* 0x001fe200000000ff */
[----:B------:R-:W-:Y:S06]  /*49d0*/  BRA `(.L_x_757) ;  /* 0x0000000c00347947 */ /* 0x000fec0003800000 */
.L_x_753:
        /* <DEDUP_REMOVED lines=9> */
.L_x_761:
[----:B------:R1:W5:Y:S01]  /*4a70*/  LDG.E.U16 R0, desc[UR36][R2.64] ;  /* 0x0000002402007981 */ /* 0x000362000c1e1500 */
[----:B------:R-:W-:Y:S05]  /*4a80*/  BRA `(.L_x_757) ;  /* 0x0000000c00087947 */ /* 0x000fea0003800000 */
.L_x_760:
        /* <DEDUP_REMOVED lines=9> */
.L_x_763:
[----:B------:R0:W5:Y:S01]  /*4b20*/  LDG.E.U16 R0, desc[UR36][R2.64] ;  /* 0x0000002402007981 */ /* 0x000162000c1e1500 */
[----:B------:R-:W-:Y:S05]  /*4b30*/  BRA `(.L_x_757) ;  /* 0x0000000800dc7947 */ /* 0x000fea0003800000 */
.L_x_762:
        /* <DEDUP_REMOVED lines=8> */
.L_x_752:
        /* <DEDUP_REMOVED lines=13> */
.L_x_766:
        /* <DEDUP_REMOVED lines=8> */
.L_x_765:
        /* <DEDUP_REMOVED lines=27> */
.L_x_768:
        /* <DEDUP_REMOVED lines=11> */
[----:B------:R-:W-:Y:S01]  /*4f70*/  F2FP.F16.F32.PACK_AB R0, RZ, R0 ;  /* 0x00000000ff00723e */ /* 0x000fe200000000ff */
[----:B------:R-:W-:Y:S06]  /*4f80*/  BRA `(.L_x_757) ;  /* 0x0000000400c87947 */ /* 0x000fec0003800000 */
.L_x_767:
[----:B------:R-:W2:Y:S02]  /*4f90*/  LDG.E.U16 R0, desc[UR36][R2.64] ;  /* 0x0000002402007981 */ /* 0x000ea4000c1e1500 */
[----:B--2---:R-:W-:-:S04]  /*4fa0*/  SHF.L.U32 R0, R0, 0x10, RZ ;  /* 0x0000001000007819 */ /* 0x004fc800000006ff */
[----:B------:R-:W-:Y:S01]  /*4fb0*/  F2FP.F16.F32.PACK_AB R0, RZ, R0 ;  /* 0x00000000ff00723e */ /* 0x000fe200000000ff */
[----:B------:R-:W-:Y:S06]  /*4fc0*/  BRA `(.L_x_757) ;  /* 0x0000000400b87947 */ /* 0x000fec0003800000 */
.L_x_764:
        /* <DEDUP_REMOVED lines=12> */
.L_x_771:
        /* <DEDUP_REMOVED lines=21> */
.L_x_775:
[----:B------:R-:W-:Y:S05]  /*51e0*/  BSYNC.RECONVERGENT B1 ;  /* 0x0000000000017941 */ /* 0x000fea0003800200 */
.L_x_774:
[----:B------:R-:W-:Y:S01]  /*51f0*/  IMAD.SHL.U32 R0, R0, 0x100000, RZ ;  /* 0x0010000000007824 */ /* 0x000fe200078e00ff */
[----:B------:R-:W-:-:S04]  /*5200*/  LEA R2, R2, 0x3b800000, 0x17 ;  /* 0x3b80000002027811 */ /* 0x000fc800078eb8ff */
[----:B------:R-:W-:-:S07]  /*5210*/  LOP3.LUT R0, R2, R0, R7, 0xfe, !PT ;  /* 0x0000000002007212 */ /* 0x000fce00078efe07 */
.L_x_773:
[----:B------:R-:W-:Y:S05]  /*5220*/  BSYNC.RECONVERGENT B0 ;  /* 0x0000000000007941 */ /* 0x000fea0003800200 */
.L_x_772:
[----:B------:R-:W-:Y:S01]  /*5230*/  F2FP.F16.F32.PACK_AB R0, RZ, R0 ;  /* 0x00000000ff00723e */ /* 0x000fe200000000ff */
[----:B------:R-:W-:Y:S06]  /*5240*/  BRA `(.L_x_757) ;  /* 0x0000000400187947 */ /* 0x000fec0003800000 */
.L_x_770:
        /* <DEDUP_REMOVED lines=21> */
.L_x_779:
[----:B------:R-:W-:Y:S05]  /*53a0*/  BSYNC.RECONVERGENT B1 ;  /* 0x0000000000017941 */ /* 0x000fea0003800200 */
.L_x_778:
[----:B------:R-:W-:Y:S01]  /*53b0*/  IMAD.SHL.U32 R0, R0, 0x200000, RZ ;  /* 0x0020000000007824 */ /* 0x000fe200078e00ff */
[----:B------:R-:W-:-:S04]  /*53c0*/  LEA R2, R2, 0x37800000, 0x17 ;  /* 0x3780000002027811 */ /* 0x000fc800078eb8ff */
[----:B------:R-:W-:-:S07]  /*53d0*/  LOP3.LUT R0, R2, R0, R7, 0xfe, !PT ;  /* 0x0000000002007212 */ /* 0x000fce00078efe07 */
.L_x_777:
[----:B------:R-:W-:Y:S05]  /*53e0*/  BSYNC.RECONVERGENT B0 ;  /* 0x0000000000007941 */ /* 0x000fea0003800200 */
.L_x_776:
[----:B------:R-:W-:Y:S01]  /*53f0*/  F2FP.F16.F32.PACK_AB R0, RZ, R0 ;  /* 0x00000000ff00723e */ /* 0x000fe200000000ff */
[----:B------:R-:W-:Y:S06]  /*5400*/  BRA `(.L_x_757) ;  /* 0x0000000000a87947 */ /* 0x000fec0003800000 */
.L_x_769:
        /* <DEDUP_REMOVED lines=14> */
.L_x_783:
[----:B------:R-:W-:Y:S05]  /*54f0*/  BSYNC.RECONVERGENT B0 ;  /* 0x0000000000007941 */ /* 0x000fea0003800200 */
.L_x_782:
[----:B------:R-:W-:Y:S01]  /*5500*/  F2FP.F16.F32.PACK_AB R0, RZ, R0 ;  /* 0x00000000ff00723e */ /* 0x000fe200000000ff */
[----:B------:R-:W-:Y:S06]  /*5510*/  BRA `(.L_x_757) ;  /* 0x0000000000647947 */ /* 0x000fec0003800000 */
.L_x_756:
        /* <DEDUP_REMOVED lines=16> */
.L_x_784:
[----:B------:R-:W-:Y:S01]  /*5620*/  PRMT R0, RZ, 0x7610, R0 ;  /* 0x00007610ff007816 */ /* 0x000fe20000000000 */
[----:B------:R-:W-:Y:S06]  /*5630*/  BRA `(.L_x_757) ;  /* 0x00000000001c7947 */ /* 0x000fec0003800000 */
.L_x_781:
[----:B------:R-:W2:Y:S02]  /*5640*/  LDG.E.64 R2, desc[UR36][R2.64] ;  /* 0x0000002402027981 */ /* 0x000ea4000c1e1b00 */
[----:B--2---:R-:W0:Y:S02]  /*5650*/  I2F.U64 R0, R2 ;  /* 0x0000000200007312 */ /* 0x004e240000301000 */
[----:B0-----:R-:W-:Y:S01]  /*5660*/  F2FP.F16.F32.PACK_AB R0, RZ, R0 ;  /* 0x00000000ff00723e */ /* 0x001fe200000000ff */
[----:B------:R-:W-:Y:S06]  /*5670*/  BRA `(.L_x_757) ;  /* 0x00000000000c7947 */ /* 0x000fec0003800000 */
.L_x_780:
[----:B------:R-:W2:Y:S02]  /*5680*/  LDG.E R2, desc[UR36][R2.64] ;  /* 0x0000002402027981 */ /* 0x000ea4000c1e1900 */
[----:B--2---:R-:W-:-:S04]  /*5690*/  I2FP.F32.U32 R0, R2 ;  /* 0x0000000200007245 */ /* 0x004fc80000201000 */
[----:B------:R-:W-:-:S07]  /*56a0*/  F2FP.F16.F32.PACK_AB R0, RZ, R0 ;  /* 0x00000000ff00723e */ /* 0x000fce00000000ff */
.L_x_757:
        /* <DEDUP_REMOVED lines=45> */
.L_x_788:
[----:B------:R-:W-:-:S06]  /*5980*/  HADD2.F32 R5, -RZ, R5.H0_H0 ;  /* 0x20000005ff057230 */ /* 0x000fcc0000004100 */
[----:B------:R-:W0:Y:S02]  /*5990*/  F2I.S64.TRUNC R4, R5 ;  /* 0x0000000500047311 */ /* 0x000e24000020d900 */
[----:B0-----:R0:W-:Y:S01]  /*59a0*/  STG.E.U8 desc[UR36][R2.64], R4 ;  /* 0x0000000402007986 */ /* 0x0011e2000c101124 */
[----:B------:R-:W-:Y:S05]  /*59b0*/  BRA `(.L_x_790) ;  /* 0x0000000c006c7947 */ /* 0x000fea0003800000 */
.L_x_787:
        /* <DEDUP_REMOVED lines=10> */
.L_x_792:
[----:B------:R-:W-:-:S06]  /*5a60*/  HADD2.F32 R5, -RZ, R5.H0_H0 ;  /* 0x20000005ff057230 */ /* 0x000fcc0000004100 */
[----:B------:R-:W0:Y:S02]  /*5a70*/  F2I.FTZ.TRUNC.NTZ R5, R5 ;  /* 0x0000000500057305 */ /* 0x000e24000021f100 */
[----:B0-----:R0:W-:Y:S01]  /*5a80*/  STG.E desc[UR36][R2.64], R5 ;  /* 0x0000000502007986 */ /* 0x0011e2000c101924 */
[----:B------:R-:W-:Y:S05]  /*5a90*/  BRA `(.L_x_790) ;  /* 0x0000000c00347947 */ /* 0x000fea0003800000 */
.L_x_791:
[----:B------:R-:W-:-:S06]  /*5aa0*/  HADD2.F32 R5, -RZ, R5.H0_H0 ;  /* 0x20000005ff057230 */ /* 0x000fcc0000004100 */
[----:B------:R-:W0:Y:S02]  /*5ab0*/  F2I.FTZ.TRUNC.NTZ R5, R5 ;  /* 0x0000000500057305 */ /* 0x000e24000021f100 */
[----:B0-----:R0:W-:Y:S01]  /*5ac0*/  STG.E.U16 desc[UR36][R2.64], R5 ;  /* 0x0000000502007986 */ /* 0x0011e2000c101524 */
[----:B------:R-:W-:Y:S05]  /*5ad0*/  BRA `(.L_x_790) ;  /* 0x0000000c00247947 */ /* 0x000fea0003800000 */
.L_x_786:
        /* <DEDUP_REMOVED lines=9> */
.L_x_794:
[----:B------:R0:W-:Y:S01]  /*5b70*/  STG.E.U16 desc[UR36][R2.64], R5 ;  /* 0x0000000502007986 */ /* 0x0001e2000c101524 */
[----:B------:R-:W-:Y:S05]  /*5b80*/  BRA `(.L_x_790) ;  /* 0x0000000800f87947 */ /* 0x000fea0003800000 */
.L_x_793:
[----:B------:R-:W-:-:S09]  /*5b90*/  UISETP.NE.AND UP0, UPT, UR4, 0x7, UPT ;  /* 0x000000070400788c */ /* 0x000fd2000bf05270 */
[----:B------:R-:W-:Y:S05]  /*5ba0*/  BRA.U !UP0, `(.L_x_795) ;  /* 0x0000000108347547 */ /* 0x000fea000b800000 */
[----:B------:R-:W-:-:S09]  /*5bb0*/  UISETP.NE.AND UP0, UPT, UR4, 0x8, UPT ;  /* 0x000000080400788c */ /* 0x000fd2000bf05270 */
[----:B------:R-:W-:Y:S05]  /*5bc0*/  BRA.U !UP0, `(.L_x_796) ;  /* 0x0000000108187547 */ /* 0x000fea000b800000 */
[----:B------:R-:W-:-:S09]  /*5bd0*/  UISETP.NE.AND UP0, UPT, UR4, 0x9, UPT ;  /* 0x000000090400788c */ /* 0x000fd2000bf05270 */
[----:B------:R-:W-:Y:S05]  /*5be0*/  BRA.U UP0, `(.L_x_789) ;  /* 0x0000000500fc7547 */ /* 0x000fea000b800000 */
[----:B------:R-:W-:Y:S01]  /*5bf0*/  HADD2.F32 R4, -RZ, R5.H0_H0 ;  /* 0x20000005ff047230 */ /* 0x000fe20000004100 */
[----:B------:R-:W-:-:S05]  /*5c00*/  MOV R5, RZ ;  /* 0x000000ff00057202 */ /* 0x000fca0000000f00 */
[----:B------:R0:W-:Y:S01]  /*5c10*/  STG.E.64 desc[UR36][R2.64], R4 ;  /* 0x0000000402007986 */ /* 0x0001e2000c101b24 */
[----:B------:R-:W-:Y:S05]  /*5c20*/  BRA `(.L_x_790) ;  /* 0x0000000800d07947 */ /* 0x000fea0003800000 */
.L_x_796:
[----:B------:R-:W-:-:S05]  /*5c30*/  HADD2.F32 R0, -RZ, R5.H0_H0 ;  /* 0x20000005ff007230 */ /* 0x000fca0000004100 */
[----:B------:R-:W-:-:S04]  /*5c40*/  F2FP.F16.F32.PACK_AB R0, RZ, R0 ;  /* 0x00000000ff00723e */ /* 0x000fc800000000ff */
[----:B------:R-:W-:-:S05]  /*5c50*/  PRMT R0, R0, 0x5410, RZ ;  /* 0x0000541000007816 */ /* 0x000fca00000000ff */
[----:B------:R0:W-:Y:S01]  /*5c60*/  STG.E desc[UR36][R2.64], R0 ;  /* 0x0000000002007986 */ /* 0x0001e2000c101924 */
[----:B------:R-:W-:Y:S05]  /*5c70*/  BRA `(.L_x_790) ;  /* 0x0000000800bc7947 */ /* 0x000fea0003800000 */
.L_x_795:
[----:B------:R-:W-:-:S05]  /*5c80*/  HADD2.F32 R4, -RZ, R5.H0_H0 ;  /* 0x20000005ff047230 */ /* 0x000fca0000004100 */
[----:B------:R-:W-:-:S06]  /*5c90*/  FMUL.FTZ R4, R4, 1 ;  /* 0x3f80000004047820 */ /* 0x000fcc0000410000 */
[----:B------:R-:W0:Y:S02]  /*5ca0*/  F2F.F64.F32 R4, R4 ;  /* 0x0000000400047310 */ /* 0x000e240000201800 */
[----:B0-----:R0:W-:Y:S01]  /*5cb0*/  STG.E.64 desc[UR36][R2.64], R4 ;  /* 0x0000000402007986 */ /* 0x0011e2000c101b24 */
[----:B------:R-:W-:Y:S05]  /*5cc0*/  BRA `(.L_x_790) ;  /* 0x0000000800a87947 */ /* 0x000fea0003800000 */
.L_x_785:
        /* <DEDUP_REMOVED lines=14> */
.L_x_800:
[----:B------:R-:W-:Y:S01]  /*5db0*/  HADD2.F32 R5, -RZ, R5.H0_H0 ;  /* 0x20000005ff057230 */ /* 0x000fe20000004100 */
        /* <DEDUP_REMOVED lines=17> */
.L_x_803:
[----:B------:R-:W-:-:S04]  /*5ed0*/  SHF.R.U32.HI R5, RZ, 0x18, R5 ;  /* 0x00000018ff057819 */ /* 0x000fc80000011605 */
[----:B------:R-:W-:-:S07]  /*5ee0*/  LOP3.LUT R0, R0, 0x80, R5, 0xf8, !PT ;  /* 0x0000008000007812 */ /* 0x000fce00078ef805 */
.L_x_802:
[----:B------:R-:W-:Y:S05]  /*5ef0*/  BSYNC.RECONVERGENT B0 ;  /* 0x0000000000007941 */ /* 0x000fea0003800200 */
.L_x_801:
[----:B------:R0:W-:Y:S01]  /*5f00*/  STG.E.U8 desc[UR36][R2.64], R0 ;  /* 0x0000000002007986 */ /* 0x0001e2000c101124 */
[----:B------:R-:W-:Y:S05]  /*5f10*/  BRA `(.L_x_790) ;  /* 0x0000000800147947 */ /* 0x000fea0003800000 */
.L_x_799:
[----:B------:R-:W-:Y:S01]  /*5f20*/  HADD2.F32 R5, -RZ, R5.H0_H0 ;  /* 0x20000005ff057230 */ /* 0x000fe20000004100 */
        /* <DEDUP_REMOVED lines=17> */
.L_x_806:
[----:B------:R-:W-:-:S04]  /*6040*/  SHF.R.U32.HI R5, RZ, 0x18, R5 ;  /* 0x00000018ff057819 */ /* 0x000fc80000011605 */
[----:B------:R-:W-:-:S07]  /*6050*/  LOP3.LUT R0, R0, 0x80, R5, 0xf8, !PT ;  /* 0x0000008000007812 */ /* 0x000fce00078ef805 */
.L_x_805:
[----:B------:R-:W-:Y:S05]  /*6060*/  BSYNC.RECONVERGENT B0 ;  /* 0x0000000000007941 */ /* 0x000fea0003800200 */
.L_x_804:
[----:B------:R0:W-:Y:S01]  /*6070*/  STG.E.U8 desc[UR36][R2.64], R0 ;  /* 0x0000000002007986 */ /* 0x0001e2000c101124 */
[----:B------:R-:W-:Y:S05]  /*6080*/  BRA `(.L_x_790) ;  /* 0x0000000400b87947 */ /* 0x000fea0003800000 */
.L_x_798:
[----:B------:R-:W-:-:S09]  /*6090*/  UISETP.NE.AND UP0, UPT, UR4, 0x1c, UPT ;  /* 0x0000001c0400788c */ /* 0x000fd2000bf05270 */
[----:B------:R-:W-:Y:S05]  /*60a0*/  BRA.U !UP0, `(.L_x_807) ;  /* 0x0000000108607547 */ /* 0x000fea000b800000 */
[----:B------:R-:W-:-:S09]  /*60b0*/  UISETP.NE.AND UP0, UPT, UR4, 0x1d, UPT ;  /* 0x0000001d0400788c */ /* 0x000fd2000bf05270 */
[----:B------:R-:W-:Y:S05]  /*60c0*/  BRA.U !UP0, `(.L_x_808) ;  /* 0x0000000108487547 */ /* 0x000fea000b800000 */
[----:B------:R-:W-:-:S09]  /*60d0*/  UISETP.NE.AND UP0, UPT, UR4, 0x2c, UPT ;  /* 0x0000002c0400788c */ /* 0x000fd2000bf05270 */
[----:B------:R-:W-:Y:S05]  /*60e0*/  BRA.U UP0, `(.L_x_789) ;  /* 0x0000000100bc7547 */ /* 0x000fea000b800000 */
        /* <DEDUP_REMOVED lines=16> */
.L_x_808:
[----:B------:R-:W-:-:S06]  /*61f0*/  HADD2.F32 R5, -RZ, R5.H0_H0 ;  /* 0x20000005ff057230 */ /* 0x000fcc0000004100 */
[----:B------:R-:W0:Y:S02]  /*6200*/  F2I.U64.TRUNC R4, R5 ;  /* 0x0000000500047311 */ /* 0x000e24000020d800 */
[----:B0-----:R0:W-:Y:S01]  /*6210*/  STG.E.64 desc[UR36][R2.64], R4 ;  /* 0x0000000402007986 */ /* 0x0011e2000c101b24 */
[----:B------:R-:W-:Y:S05]  /*6220*/  BRA `(.L_x_790) ;  /* 0x0000000400507947 */ /* 0x000fea0003800000 */
.L_x_807:
[----:B------:R-:W-:-:S06]  /*6230*/  HADD2.F32 R5, -RZ, R5.H0_H0 ;  /* 0x20000005ff057230 */ /* 0x000fcc0000004100 */
[----:B------:R-:W0:Y:S02]  /*6240*/  F2I.FTZ.U32.TRUNC.NTZ R5, R5 ;  /* 0x0000000500057305 */ /* 0x000e24000021f000 */
[----:B0-----:R0:W-:Y:S01]  /*6250*/  STG.E desc[UR36][R2.64], R5 ;  /* 0x0000000502007986 */ /* 0x0011e2000c101924 */
[----:B------:R-:W-:Y:S05]  /*6260*/  BRA `(.L_x_790) ;  /* 0x0000000400407947 */ /* 0x000fea0003800000 */
.L_x_797:
        /* <DEDUP_REMOVED lines=11> */
.L_x_810:
[----:B------:R-:W-:Y:S01]  /*6320*/  HADD2.F32 R5, -RZ, R5.H0_H0 ;  /* 0x20000005ff057230 */ /* 0x000fe20000004100 */
[----:B------:R-:W-:-:S04]  /*6330*/  CS2R R6, SRZ ;  /* 0x0000000000067805 */ /* 0x000fc8000001ff00 */
[----:B------:R-:W-:-:S06]  /*6340*/  FMUL.FTZ R5, R5, 1 ;  /* 0x3f80000005057820 */ /* 0x000fcc0000410000 */
[----:B------:R-:W0:Y:S02]  /*6350*/  F2F.F64.F32 R4, R5 ;  /* 0x0000000500047310 */ /* 0x000e240000201800 */
[----:B0-----:R4:W-:Y:S01]  /*6360*/  STG.E.128 desc[UR36][R2.64], R4 ;  /* 0x0000000402007986 */ /* 0x0019e2000c101d24 */
[----:B------:R-:W-:Y:S05]  /*6370*/  BRA `(.L_x_790) ;  /* 0x0000000000fc7947 */ /* 0x000fea0003800000 */
.L_x_809:
[----:B------:R-:W-:-:S09]  /*6380*/  UISETP.NE.AND UP0, UPT, UR4, 0xf, UPT ;  /* 0x0000000f0400788c */ /* 0x000fd2000bf05270 */
[----:B------:R-:W-:Y:S05]  /*6390*/  BRA.U !UP0, `(.L_x_811) ;  /* 0x0000000108e87547 */ /* 0x000fea000b800000 */
[----:B------:R-:W-:-:S09]  /*63a0*/  UISETP.NE.AND UP0, UPT, UR4, 0x17, UPT ;  /* 0x000000170400788c */ /* 0x000fd2000bf05270 */
[----:B------:R-:W-:Y:S05]  /*63b0*/  BRA.U !UP0, `(.L_x_812) ;  /* 0x0000000108907547 */ /* 0x000fea000b800000 */
[----:B------:R-:W-:-:S09]  /*63c0*/  UISETP.NE.AND UP0, UPT, UR4, 0x18, UPT ;  /* 0x000000180400788c */ /* 0x000fd2000bf05270 */
[----:B------:R-:W-:Y:S05]  /*63d0*/  BRA.U !UP0, `(.L_x_813) ;  /* 0x0000000108447547 */ /* 0x000fea000b800000 */
.L_x_789:
[----:B------:R-:W-:Y:S01]  /*63e0*/  MOV R0, 0x0 ;  /* 0x0000000000007802 */ /* 0x000fe20000000f00 */
[----:B------:R-:W0:Y:S01]  /*63f0*/  LDCU.64 UR4, c[0x4][0x128] ;  /* 0x01002500ff0477ac */ /* 0x000e220008000a00 */
[----:B------:R-:W-:Y:S02]  /*6400*/  HFMA2 R8, -RZ, RZ, 0, 6.020069122314453125e-06 ;  /* 0x00000065ff087431 */ /* 0x000fe400000001ff */
        /* <DEDUP_REMOVED lines=13> */
.L_x_814:
[----:B------:R-:W-:Y:S05]  /*64e0*/  BRA `(.L_x_790) ;  /* 0x0000000000a07947 */ /* 0x000fea0003800000 */
.L_x_813:
[----:B------:R-:W-:Y:S01]  /*64f0*/  HADD2.F32 R7, -RZ, R5.H0_H0 ;  /* 0x20000005ff077230 */ /* 0x000fe20000004100 */
        /* <DEDUP_REMOVED lines=12> */
.L_x_816:
[----:B------:R-:W-:Y:S05]  /*65c0*/  BSYNC.RECONVERGENT B0 ;  /* 0x0000000000007941 */ /* 0x000fea0003800200 */
.L_x_815:
[----:B------:R-:W-:-:S05]  /*65d0*/  LOP3.LUT R5, R0, 0x80, R5, 0xf8, !PT ;  /* 0x0000008000057812 */ /* 0x000fca00078ef805 */
[----:B------:R2:W-:Y:S01]  /*65e0*/  STG.E.U8 desc[UR36][R2.64], R5 ;  /* 0x0000000502007986 */ /* 0x0005e2000c101124 */
[----:B------:R-:W-:Y:S05]  /*65f0*/  BRA `(.L_x_790) ;  /* 0x00000000005c7947 */ /* 0x000fea0003800000 */
.L_x_812:
[----:B------:R-:W-:Y:S01]  /*6600*/  HADD2.F32 R5, -RZ, R5.H0_H0 ;  /* 0x20000005ff057230 */ /* 0x000fe20000004100 */
        /* <DEDUP_REMOVED lines=11> */
.L_x_818:
[----:B------:R-:W-:Y:S01]  /*66c0*/  IMAD.MOV.U32 R0, RZ, RZ, 0x7f ;  /* 0x0000007fff007424 */ /* 0x000fe200078e00ff */
[----:B------:R-:W-:-:S04]  /*66d0*/  ISETP.GT.U32.AND P0, PT, R4, 0x7f800000, PT ;  /* 0x7f8000000400780c */ /* 0x000fc80003f04070 */
[----:B------:R-:W-:-:S09]  /*66e0*/  SEL R0, R0, 0x7c, P0 ;  /* 0x0000007c00007807 */ /* 0x000fd20000000000 */
.L_x_819:
[----:B------:R-:W-:Y:S05]  /*66f0*/  BSYNC.RECONVERGENT B0 ;  /* 0x0000000000007941 */ /* 0x000fea0003800200 */
.L_x_817:
[----:B------:R-:W-:-:S04]  /*6700*/  SHF.R.U32.HI R5, RZ, 0x18, R5 ;  /* 0x00000018ff057819 */ /* 0x000fc80000011605 */
[----:B------:R-:W-:-:S05]  /*6710*/  LOP3.LUT R5, R0, 0x80, R5, 0xf8, !PT ;  /* 0x0000008000057812 */ /* 0x000fca00078ef805 */
[----:B------:R1:W-:Y:S01]  /*6720*/  STG.E.U8 desc[UR36][R2.64], R5 ;  /* 0x0000000502007986 */ /* 0x0003e2000c101124 */
[----:B------:R-:W-:Y:S05]  /*6730*/  BRA `(.L_x_790) ;  /* 0x00000000000c7947 */ /* 0x000fea0003800000 */
.L_x_811:
[----:B------:R-:W-:-:S05]  /*6740*/  HADD2.F32 R0, -RZ, R5.H0_H0 ;  /* 0x20000005ff007230 */ /* 0x000fca0000004100 */
[----:B------:R-:W-:-:S05]  /*6750*/  F2FP.BF16.F32.PACK_AB R0, RZ, R0 ;  /* 0x00000000ff00723e */ /* 0x000fca00000010ff */
[----:B------:R0:W-:Y:S02]  /*6760*/  STG.E.U16 desc[UR36][R2.64], R0 ;  /* 0x0000000002007986 */ /* 0x0001e4000c101524 */
.L_x_790:
[----:B------:R-:W-:-:S07]  /*6770*/  VIADD R17, R17, 0x80 ;  /* 0x0000008011117836 */ /* 0x000fce0000000000 */
.L_x_750:
[----:B------:R-:W-:Y:S05]  /*6780*/  BSYNC.RECONVERGENT B6 ;  /* 0x0000000000067941 */ /* 0x000fea0003800200 */
.L_x_749:
        /* <DEDUP_REMOVED lines=307> */
.L_x_822:
[----:B------:R-:W1:Y:S01]  /*7ac0*/  LDCU.64 UR6, c[0x0][0x588] ;  /* 0x0000b100ff0677ac */ /* 0x000e620008000a00 */
[----:B------:R-:W-:-:S04]  /*7ad0*/  UPRMT UR4, UR41, 0x9910, URZ ;  /* 0x0000991029047896 */ /* 0x000fc800080000ff */
[----:B------:R-:W-:Y:S01]  /*7ae0*/  UISETP.GT.AND UP0, UPT, UR4, 0x9, UPT ;  /* 0x000000090400788c */ /* 0x000fe2000bf04270 */
[----:B-1234-:R-:W-:-:S04]  /*7af0*/  IADD3 R2, P0, PT, R0, UR6, RZ ;  /* 0x0000000600027c10 */ /* 0x01efc8000ff1e0ff */
[----:B------:R-:W-:-:S04]  /*7b00*/  IADD3.X R3, PT, PT, RZ, UR7, RZ, P0, !PT ;  /* 0x00000007ff037c10 */ /* 0x000fc800087fe4ff */
        /* <DEDUP_REMOVED lines=13> */
.L_x_826:
[----:B------:R-:W2:Y:S02]  /*7be0*/  LDG.E.U8 R2, desc[UR36][R2.64] ;  /* 0x0000002402027981 */ /* 0x000ea4000c1e1100 */
[----:B--2---:R-:W-:-:S04]  /*7bf0*/  I2FP.F32.U32 R0, R2 ;  /* 0x0000000200007245 */ /* 0x004fc80000201000 */
[----:B------:R-:W-:Y:S01]  /*7c00*/  F2FP.F16.F32.PACK_AB R0, RZ, R0 ;  /* 0x00000000ff00723e */ /* 0x000fe200000000ff */
[----:B------:R-:W-:Y:S06]  /*7c10*/  BRA `(.L_x_828) ;  /* 0x0000000c007c7947 */ /* 0x000fec0003800000 */
.L_x_825:
        /* <DEDUP_REMOVED lines=10> */
.L_x_830:
[----:B------:R-:W2:Y:S02]  /*7cc0*/  LDG.E R2, desc[UR36][R2.64] ;  /* 0x0000002402027981 */ /* 0x000ea4000c1e1900 */
[----:B--2---:R-:W-:-:S04]  /*7cd0*/  I2FP.F32.S32 R0, R2 ;  /* 0x0000000200007245 */ /* 0x004fc80000201400 */
[----:B------:R-:W-:Y:S01]  /*7ce0*/  F2FP.F16.F32.PACK_AB R0, RZ, R0 ;  /* 0x00000000ff00723e */ /* 0x000fe200000000ff */
[----:B------:R-:W-:Y:S06]  /*7cf0*/  BRA `(.L_x_828) ;  /* 0x0000000c00447947 */ /* 0x000fec0003800000 */
.L_x_829:
[----:B------:R-:W2:Y:S02]  /*7d00*/  LDG.E.U16 R2, desc[UR36][R2.64] ;  /* 0x0000002402027981 */ /* 0x000ea4000c1e1500 */
[----:B--2---:R-:W0:Y:S02]  /*7d10*/  I2F.S16 R0, R2 ;  /* 0x0000000200007306 */ /* 0x004e240000101400 */
[----:B0-----:R-:W-:Y:S01]  /*7d20*/  F2FP.F16.F32.PACK_AB R0, RZ, R0 ;  /* 0x00000000ff00723e */ /* 0x001fe200000000ff */
[----:B------:R-:W-:Y:S06]  /*7d30*/  BRA `(.L_x_828) ;  /* 0x0000000c00347947 */ /* 0x000fec0003800000 */
.L_x_824:
        /* <DEDUP_REMOVED lines=9> */
.L_x_832:
[----:B------:R1:W5:Y:S01]  /*7dd0*/  LDG.E.U16 R0, desc[UR36][R2.64] ;  /* 0x0000002402007981 */ /* 0x000362000c1e1500 */
[----:B------:R-:W-:Y:S05]  /*7de0*/  BRA `(.L_x_828) ;  /* 0x0000000c00087947 */ /* 0x000fea0003800000 */
.L_x_831:
        /* <DEDUP_REMOVED lines=9> */
.L_x_834:
[----:B------:R0:W5:Y:S01]  /*7e80*/  LDG.E.U16 R0, desc[UR36][R2.64] ;  /* 0x0000002402007981 */ /* 0x000162000c1e1500 */
[----:B------:R-:W-:Y:S05]  /*7e90*/  BRA `(.L_x_828) ;  /* 0x0000000800dc7947 */ /* 0x000fea0003800000 */
.L_x_833:
        /* <DEDUP_REMOVED lines=8> */
.L_x_823:
        /* <DEDUP_REMOVED lines=13> */
.L_x_837:
        /* <DEDUP_REMOVED lines=8> */
.L_x_836:
        /* <DEDUP_REMOVED lines=13> */
[----:B------:R-:W-:-:S04]  /*8140*/  VIADDMNMX.U32 R5, R5, R6, 0x4, !PT ;  /* 0x0000000405057446 */ /* 0x000fc80007800006 */
[----:B------:R-:W-:-:S04]  /*8150*/  IADD3 R5, PT, PT, R5, -0x4, RZ ;  /* 0xfffffffc05057810 */ /* 0x000fc80007ffe0ff */
[C---:B------:R-:W-:Y:S01]  /*8160*/  SHF.L.U32 R6, R4.reuse, R5, RZ ;  /* 0x0000000504067219 */ /* 0x040fe200000006ff */
[----:B------:R-:W-:Y:S01]  /*8170*/  IMAD.SHL.U32 R7, R5, 0x800000, RZ ;  /* 0x0080000005077824 */ /* 0x000fe200078e00ff */
[----:B------:R-:W-:-:S04]  /*8180*/  IADD3 R5, PT, PT, R4, 0x1000000, RZ ;  /* 0x0100000004057810 */ /* 0x000fc80007ffe0ff */
[----:B------:R-:W-:Y:S02]  /*8190*/  LEA.HI R6, R6, -R7, RZ, 0x1c ;  /* 0x8000000706067211 */ /* 0x000fe400078fe0ff */
[----:B------:R-:W-:-:S03]  /*81a0*/  SHF.R.S32.HI R5, RZ, 0x8, R5 ;  /* 0x00000008ff057819 */ /* 0x000fc60000011405 */
[----:B------:R-:W-:-:S05]  /*81b0*/  VIADD R6, R6, 0x3c000000 ;  /* 0x3c00000006067836 */ /* 0x000fca0000000000 */
[----:B------:R-:W-:-:S04]  /*81c0*/  LOP3.LUT R5, R6, 0x7f800000, R5, 0xf8, !PT ;  /* 0x7f80000006057812 */ /* 0x000fc800078ef805 */
[----:B------:R-:W-:-:S04]  /*81d0*/  SEL R5, R5, RZ, P0 ;  /* 0x000000ff05057207 */ /* 0x000fc80000000000 */
[----:B------:R-:W-:-:S04]  /*81e0*/  LOP3.LUT R5, R5, 0x80000000, R0, 0xf8, !PT ;  /* 0x8000000005057812 */ /* 0x000fc800078ef800 */
[----:B------:R-:W-:-:S04]  /*81f0*/  F2FP.F16.F32.PACK_AB R5, RZ, R5 ;  /* 0x00000005ff05723e */ /* 0x000fc800000000ff */
[----:B------:R-:W-:Y:S01]  /*8200*/  PRMT R0, R5, 0x7610, R0 ;  /* 0x0000761005007816 */ /* 0x000fe20000000000 */
[----:B------:R-:W-:Y:S06]  /*8210*/  BRA `(.L_x_828) ;  /* 0x0000000400fc7947 */ /* 0x000fec0003800000 */
.L_x_839:
        /* <DEDUP_REMOVED lines=13> */
.L_x_838:
[----:B------:R-:W2:Y:S02]  /*82f0*/  LDG.E.U16 R0, desc[UR36][R2.64] ;  /* 0x0000002402007981 */ /* 0x000ea4000c1e1500 */
[----:B--2---:R-:W-:-:S04]  /*8300*/  SHF.L.U32 R0, R0, 0x10, RZ ;  /* 0x0000001000007819 */ /* 0x004fc800000006ff */
[----:B------:R-:W-:Y:S01]  /*8310*/  F2FP.F16.F32.PACK_AB R0, RZ, R0 ;  /* 0x00000000ff00723e */ /* 0x000fe200000000ff */
[----:B------:R-:W-:Y:S06]  /*8320*/  BRA `(.L_x_828) ;  /* 0x0000000400b87947 */ /* 0x000fec0003800000 */
.L_x_835:
        /* <DEDUP_REMOVED lines=12> */
.L_x_842:
        /* <DEDUP_REMOVED lines=21> */
.L_x_846:
[----:B------:R-:W-:Y:S05]  /*8540*/  BSYNC.RECONVERGENT B1 ;  /* 0x0000000000017941 */ /* 0x000fea0003800200 */
.L_x_845:
[----:B------:R-:W-:Y:S01]  /*8550*/  IMAD.SHL.U32 R0, R0, 0x100000, RZ ;  /* 0x0010000000007824 */ /* 0x000fe200078e00ff */
[----:B------:R-:W-:-:S04]  /*8560*/  LEA R2, R2, 0x3b800000, 0x17 ;  /* 0x3b80000002027811 */ /* 0x000fc800078eb8ff */
[----:B------:R-:W-:-:S07]  /*8570*/  LOP3.LUT R0, R2, R0, R7, 0xfe, !PT ;  /* 0x0000000002007212 */ /* 0x000fce00078efe07 */
.L_x_844:
[----:B------:R-:W-:Y:S05]  /*8580*/  BSYNC.RECONVERGENT B0 ;  /* 0x0000000000007941 */ /* 0x000fea0003800200 */
.L_x_843:
[----:B------:R-:W-:Y:S01]  /*8590*/  F2FP.F16.F32.PACK_AB R0, RZ, R0 ;  /* 0x00000000ff00723e */ /* 0x000fe200000000ff */
[----:B------:R-:W-:Y:S06]  /*85a0*/  BRA `(.L_x_828) ;  /* 0x0000000400187947 */ /* 0x000fec0003800000 */
.L_x_841:
[----:B------:R-:W2:Y:S01]  /*85b0*/  LDG.E.U8 R3, desc[UR36][R2.64] ;  /* 0x0000002402037981 */ /* 0x000ea2000c1e1100 */
[----:B------:R-:W-:Y:S01]  /*85c0*/  BSSY.RECONVERGENT B0, `(.L_x_847) ;  /* 0x0000018000007945 */ /* 0x000fe20003800200 */
[----:B------:R-:W-:Y:S01]  /*85d0*/  HFMA2 R0, -RZ, RZ, 0, 0 ;  /* 0x00000000ff007431 */ /* 0x000fe200000001ff */
        /* <DEDUP_REMOVED lines=18> */
.L_x_850:
[----:B------:R-:W-:Y:S05]  /*8700*/  BSYNC.RECONVERGENT B1 ;  /* 0x0000000000017941 */ /* 0x000fea0003800200 */
.L_x_849:
[----:B------:R-:W-:Y:S02]  /*8710*/  SHF.L.U32 R0, R0, 0x15, RZ ;  /* 0x0000001500007819 */ /* 0x000fe400000006ff */
[----:B------:R-:W-:-:S04]  /*8720*/  LEA R2, R2, 0x37800000, 0x17 ;  /* 0x3780000002027811 */ /* 0x000fc800078eb8ff */
[----:B------:R-:W-:-:S07]  /*8730*/  LOP3.LUT R0, R2, R0, R7, 0xfe, !PT ;  /* 0x0000000002007212 */ /* 0x000fce00078efe07 */
.L_x_848:
[----:B------:R-:W-:Y:S05]  /*8740*/  BSYNC.RECONVERGENT B0 ;  /* 0x0000000000007941 */ /* 0x000fea0003800200 */
.L_x_847:
[----:B------:R-:W-:Y:S01]  /*8750*/  F2FP.F16.F32.PACK_AB R0, RZ, R0 ;  /* 0x00000000ff00723e */ /* 0x000fe200000000ff */
[----:B------:R-:W-:Y:S06]  /*8760*/  BRA `(.L_x_828) ;  /* 0x0000000000a87947 */ /* 0x000fec0003800000 */
.L_x_840:
        /* <DEDUP_REMOVED lines=14> */
.L_x_854:
[----:B------:R-:W-:Y:S05]  /*8850*/  BSYNC.RECONVERGENT B0 ;  /* 0x0000000000007941 */ /* 0x000fea0003800200 */
.L_x_853:
[----:B------:R-:W-:Y:S01]  /*8860*/  F2FP.F16.F32.PACK_AB R0, RZ, R0 ;  /* 0x00000000ff00723e */ /* 0x000fe200000000ff */
[----:B------:R-:W-:Y:S06]  /*8870*/  BRA `(.L_x_828) ;  /* 0x0000000000647947 */ /* 0x000fec0003800000 */
.L_x_827:
[----:B------:R-:W-:Y:S01]  /*8880*/  MOV R2, 0x0 ;  /* 0x0000000000027802 */ /* 0x000fe20000000f00 */
[----:B------:R-:W0:Y:S01]  /*8890*/  LDCU.64 UR4, c[0x4][0x128] ;  /* 0x01002500ff0477ac */ /* 0x000e220008000a00 */
[----:B------:R-:W-:Y:S02]  /*88a0*/  HFMA2 R8, -RZ, RZ, 0, 4.64916229248046875e-06 ;  /* 0x0000004eff087431 */ /* 0x000fe400000001ff */
[----:B------:R-:W-:Y:S01]  /*88b0*/  IMAD.MOV.U32 R12, RZ, RZ, 0x1 ;  /* 0x00000001ff0c7424 */ /* 0x000fe200078e00ff */
[----:B------:R-:W-:Y:S01]  /*88c0*/  MOV R13, RZ ;  /* 0x000000ff000d7202 */ /* 0x000fe20000000f00 */
[----:B------:R-:W1:Y:S01]  /*88d0*/  LDCU.64 UR6, c[0x4][0x130] ;  /* 0x01002600ff0677ac */ /* 0x000e620008000a00 */
[----:B------:R-:W2:Y:S01]  /*88e0*/  LDC.64 R2, c[0x4][R2] ;  /* 0x0100000002027b82 */ /* 0x000ea20000000a00 */
[----:B------:R-:W3:Y:S01]  /*88f0*/  LDCU.64 UR8, c[0x4][0x28] ;  /* 0x01000500ff0877ac */ /* 0x000ee20008000a00 */
[----:B0-----:R-:W-:Y:S01]  /*8900*/  MOV R4, UR4 ;  /* 0x0000000400047c02 */ /* 0x001fe20008000f00 */
[----:B------:R-:W-:Y:S01]  /*8910*/  IMAD.U32 R5, RZ, RZ, UR5 ;  /* 0x00000005ff057e24 */ /* 0x000fe2000f8e00ff */
[----:B-1----:R-:W-:Y:S01]  /*8920*/  MOV R6, UR6 ;  /* 0x0000000600067c02 */ /* 0x002fe20008000f00 */
[----:B------:R-:W-:Y:S01]  /*8930*/  IMAD.U32 R7, RZ, RZ, UR7 ;  /* 0x00000007ff077e24 */ /* 0x000fe2000f8e00ff */
[----:B---3--:R-:W-:Y:S01]  /*8940*/  MOV R10, UR8 ;  /* 0x00000008000a7c02 */ /* 0x008fe20008000f00 */
[----:B------:R-:W-:-:S07]  /*8950*/  IMAD.U32 R11, RZ, RZ, UR9 ;  /* 0x00000009ff0b7e24 */ /* 0x000fce000f8e00ff */
[----:B------:R-:W-:-:S07]  /*8960*/  LEPC R20, `(.L_x_855) ;  /* 0x000000001014794e */ /* 0x000fce0000000000 */
[----:B--2---:R-:W-:Y:S05]  /*8970*/  CALL.ABS.NOINC R2 ;  /* 0x0000000002007343 */ /* 0x004fea0003c00000 */
.L_x_855:
[----:B------:R-:W-:Y:S01]  /*8980*/  PRMT R0, RZ, 0x7610, R0 ;  /* 0x00007610ff007816 */ /* 0x000fe20000000000 */
[----:B------:R-:W-:Y:S06]  /*8990*/  BRA `(.L_x_828) ;  /* 0x00000000001c7947 */ /* 0x000fec0003800000 */
.L_x_852:
[----:B------:R-:W2:Y:S02]  /*89a0*/  LDG.E.64 R2, desc[UR36][R2.64] ;  /* 0x0000002402027981 */ /* 0x000ea4000c1e1b00 */
[----:B--2---:R-:W0:Y:S02]  /*89b0*/  I2F.U64 R0, R2 ;  /* 0x0000000200007312 */ /* 0x004e240000301000 */
[----:B0-----:R-:W-:Y:S01]  /*89c0*/  F2FP.F16.F32.PACK_AB R0, RZ, R0 ;  /* 0x00000000ff00723e */ /* 0x001fe200000000ff */
[----:B------:R-:W-:Y:S06]  /*89d0*/  BRA `(.L_x_828) ;  /* 0x00000000000c7947 */ /* 0x000fec0003800000 */
.L_x_851:
[----:B------:R-:W2:Y:S02]  /*89e0*/  LDG.E R2, desc[UR36][R2.64] ;  /* 0x0000002402027981 */ /* 0x000ea4000c1e1900 */
[----:B--2---:R-:W-:-:S04]  /*89f0*/  I2FP.F32.U32 R0, R2 ;  /* 0x0000000200007245 */ /* 0x004fc80000201000 */
[----:B------:R-:W-:-:S07]  /*8a00*/  F2FP.F16.F32.PACK_AB R0, RZ, R0 ;  /* 0x00000000ff00723e */ /* 0x000fce00000000ff */
.L_x_828:
        /* <DEDUP_REMOVED lines=30> */
[----:B------:R-:W-:-:S04]  /*8bf0*/  IADD3.X R3, PT, PT, RZ, UR7, RZ, P1, !PT ;  /* 0x00000007ff037c10 */ /* 0x000fc80008ffe4ff */
        /* <DEDUP_REMOVED lines=14> */
.L_x_859:
[----:B------:R-:W-:-:S06]  /*8ce0*/  HADD2.F32 R5, -RZ, R5.H0_H0 ;  /* 0x20000005ff057230 */ /* 0x000fcc0000004100 */
[----:B------:R-:W0:Y:S02]  /*8cf0*/  F2I.S64.TRUNC R4, R5 ;  /* 0x0000000500047311 */ /* 0x000e24000020d900 */
[----:B0-----:R4:W-:Y:S01]  /*8d00*/  STG.E.U8 desc[UR36][R2.64], R4 ;  /* 0x0000000402007986 */ /* 0x0019e2000c101124 */
[----:B------:R-:W-:Y:S05]  /*8d10*/  BRA `(.L_x_861) ;  /* 0x0000000c006c7947 */ /* 0x000fea0003800000 */
.L_x_858:
        /* <DEDUP_REMOVED lines=10> */
.L_x_863:
[----:B------:R-:W-:-:S06]  /*8dc0*/  HADD2.F32 R5, -RZ, R5.H0_H0 ;  /* 0x20000005ff057230 */ /* 0x000fcc0000004100 */
[----:B------:R-:W0:Y:S02]  /*8dd0*/  F2I.FTZ.TRUNC.NTZ R5, R5 ;  /* 0x0000000500057305 */ /* 0x000e24000021f100 */
[----:B0-----:R2:W-:Y:S01]  /*8de0*/  STG.E desc[UR36][R2.64], R5 ;  /* 0x0000000502007986 */ /* 0x0015e2000c101924 */
[----:B------:R-:W-:Y:S05]  /*8df0*/  BRA `(.L_x_861) ;  /* 0x0000000c00347947 */ /* 0x000fea0003800000 */
.L_x_862:
[----:B------:R-:W-:-:S06]  /*8e00*/  HADD2.F32 R5, -RZ, R5.H0_H0 ;  /* 0x20000005ff057230 */ /* 0x000fcc0000004100 */
[----:B------:R-:W0:Y:S02]  /*8e10*/  F2I.FTZ.TRUNC.NTZ R5, R5 ;  /* 0x0000000500057305 */ /* 0x000e24000021f100 */
[----:B0-----:R0:W-:Y:S01]  /*8e20*/  STG.E.U16 desc[UR36][R2.64], R5 ;  /* 0x0000000502007986 */ /* 0x0011e2000c101524 */
[----:B------:R-:W-:Y:S05]  /*8e30*/  BRA `(.L_x_861) ;  /* 0x0000000c00247947 */ /* 0x000fea0003800000 */
.L_x_857:
        /* <DEDUP_REMOVED lines=9> */
.L_x_865:
[----:B------:R0:W-:Y:S01]  /*8ed0*/  STG.E.U16 desc[UR36][R2.64], R5 ;  /* 0x0000000502007986 */ /* 0x0001e2000c101524 */
[----:B------:R-:W-:Y:S05]  /*8ee0*/  BRA `(.L_x_861) ;  /* 0x0000000800f87947 */ /* 0x000fea0003800000 */
.L_x_864:
[----:B------:R-:W-:-:S09]  /*8ef0*/  UISETP.NE.AND UP0, UPT, UR4, 0x7, UPT ;  /* 0x000000070400788c */ /* 0x000fd2000bf05270 */
[----:B------:R-:W-:Y:S05]  /*8f00*/  BRA.U !UP0, `(.L_x_866) ;  /* 0x0000000108347547 */ /* 0x000fea000b800000 */
[----:B------:R-:W-:-:S09]  /*8f10*/  UISETP.NE.AND UP0, UPT, UR4, 0x8, UPT ;  /* 0x000000080400788c */ /* 0x000fd2000bf05270 */
[----:B------:R-:W-:Y:S05]  /*8f20*/  BRA.U !UP0, `(.L_x_867) ;  /* 0x0000000108187547 */ /* 0x000fea000b800000 */
[----:B------:R-:W-:-:S09]  /*8f30*/  UISETP.NE.AND UP0, UPT, UR4, 0x9, UPT ;  /* 0x000000090400788c */ /* 0x000fd2000bf05270 */
[----:B------:R-:W-:Y:S05]  /*8f40*/  BRA.U UP0, `(.L_x_860) ;  /* 0x0000000500fc7547 */ /* 0x000fea000b800000 */
[----:B------:R-:W-:Y:S02]  /*8f50*/  HADD2.F32 R4, -RZ, R5.H0_H0 ;  /* 0x20000005ff047230 */ /* 0x000fe40000004100 */
[----:B------:R-:W-:-:S05]  /*8f60*/  IMAD.MOV.U32 R5, RZ, RZ, RZ ;  /* 0x000000ffff057224 */ /* 0x000fca00078e00ff */
[----:B------:R0:W-:Y:S01]  /*8f70*/  STG.E.64 desc[UR36][R2.64], R4 ;  /* 0x0000000402007986 */ /* 0x0001e2000c101b24 */
[----:B------:R-:W-:Y:S05]  /*8f80*/  BRA `(.L_x_861) ;  /* 0x0000000800d07947 */ /* 0x000fea0003800000 */
.L_x_867:
[----:B------:R-:W-:-:S05]  /*8f90*/  HADD2.F32 R0, -RZ, R5.H0_H0 ;  /* 0x20000005ff007230 */ /* 0x000fca0000004100 */
[----:B------:R-:W-:-:S04]  /*8fa0*/  F2FP.F16.F32.PACK_AB R0, RZ, R0 ;  /* 0x00000000ff00723e */ /* 0x000fc800000000ff */
[----:B------:R-:W-:-:S05]  /*8fb0*/  PRMT R0, R0, 0x5410, RZ ;  /* 0x0000541000007816 */ /* 0x000fca00000000ff */
[----:B------:R0:W-:Y:S01]  /*8fc0*/  STG.E desc[UR36][R2.64], R0 ;  /* 0x0000000002007986 */ /* 0x0001e2000c101924 */
[----:B------:R-:W-:Y:S05]  /*8fd0*/  BRA `(.L_x_861) ;  /* 0x0000000800bc7947 */ /* 0x000fea0003800000 */
.L_x_866:
[----:B------:R-:W-:-:S05]  /*8fe0*/  HADD2.F32 R4, -RZ, R5.H0_H0 ;  /* 0x20000005ff047230 */ /* 0x000fca0000004100 */
[----:B------:R-:W-:-:S06]  /*8ff0*/  FMUL.FTZ R4, R4, 1 ;  /* 0x3f80000004047820 */ /* 0x000fcc0000410000 */
[----:B------:R-:W0:Y:S02]  /*9000*/  F2F.F64.F32 R4, R4 ;  /* 0x0000000400047310 */ /* 0x000e240000201800 */
[----:B0-----:R0:W-:Y:S01]  /*9010*/  STG.E.64 desc[UR36][R2.64], R4 ;  /* 0x0000000402007986 */ /* 0x0011e2000c101b24 */
[----:B------:R-:W-:Y:S05]  /*9020*/  BRA `(.L_x_861) ;  /* 0x0000000800a87947 */ /* 0x000fea0003800000 */
.L_x_856:
        /* <DEDUP_REMOVED lines=14> */
.L_x_871:
        /* <DEDUP_REMOVED lines=18> */
.L_x_874:
[----:B------:R-:W-:-:S04]  /*9230*/  SHF.R.U32.HI R5, RZ, 0x18, R5 ;  /* 0x00000018ff057819 */ /* 0x000fc80000011605 */
[----:B------:R-:W-:-:S07]  /*9240*/  LOP3.LUT R0, R0, 0x80, R5, 0xf8, !PT ;  /* 0x0000008000007812 */ /* 0x000fce00078ef805 */
.L_x_873:
[----:B------:R-:W-:Y:S05]  /*9250*/  BSYNC.RECONVERGENT B0 ;  /* 0x0000000000007941 */ /* 0x000fea0003800200 */
.L_x_872:
[----:B------:R0:W-:Y:S01]  /*9260*/  STG.E.U8 desc[UR36][R2.64], R0 ;  /* 0x0000000002007986 */ /* 0x0001e2000c101124 */
[----:B------:R-:W-:Y:S05]  /*9270*/  BRA `(.L_x_861) ;  /* 0x0000000800147947 */ /* 0x000fea0003800000 */
.L_x_870:
[----:B------:R-:W-:Y:S01]  /*9280*/  HADD2.F32 R5, -RZ, R5.H0_H0 ;  /* 0x20000005ff057230 */ /* 0x000fe20000004100 */
        /* <DEDUP_REMOVED lines=17> */
.L_x_877:
[----:B------:R-:W-:-:S04]  /*93a0*/  SHF.R.U32.HI R5, RZ, 0x18, R5 ;  /* 0x00000018ff057819 */ /* 0x000fc80000011605 */
[----:B------:R-:W-:-:S07]  /*93b0*/  LOP3.LUT R0, R0, 0x80, R5, 0xf8, !PT ;  /* 0x0000008000007812 */ /* 0x000fce00078ef805 */
.L_x_876:
[----:B------:R-:W-:Y:S05]  /*93c0*/  BSYNC.RECONVERGENT B0 ;  /* 0x0000000000007941 */ /* 0x000fea0003800200 */
.L_x_875:
[----:B------:R0:W-:Y:S01]  /*93d0*/  STG.E.U8 desc[UR36][R2.64], R0 ;  /* 0x0000000002007986 */ /* 0x0001e2000c101124 */
[----:B------:R-:W-:Y:S05]  /*93e0*/  BRA `(.L_x_861) ;  /* 0x0000000400b87947 */ /* 0x000fea0003800000 */
.L_x_869:
        /* <DEDUP_REMOVED lines=22> */
.L_x_879:
[----:B------:R-:W-:-:S06]  /*9550*/  HADD2.F32 R5, -RZ, R5.H0_H0 ;  /* 0x20000005ff057230 */ /* 0x000fcc0000004100 */
[----:B------:R-:W0:Y:S02]  /*9560*/  F2I.U64.TRUNC R4, R5 ;  /* 0x0000000500047311 */ /* 0x000e24000020d800 */
[----:B0-----:R0:W-:Y:S01]  /*9570*/  STG.E.64 desc[UR36][R2.64], R4 ;  /* 0x0000000402007986 */ /* 0x0011e2000c101b24 */
[----:B------:R-:W-:Y:S05]  /*9580*/  BRA `(.L_x_861) ;  /* 0x0000000400507947 */ /* 0x000fea0003800000 */
.L_x_878:
[----:B------:R-:W-:-:S06]  /*9590*/  HADD2.F32 R5, -RZ, R5.H0_H0 ;  /* 0x20000005ff057230 */ /* 0x000fcc0000004100 */
[----:B------:R-:W0:Y:S02]  /*95a0*/  F2I.FTZ.U32.TRUNC.NTZ R5, R5 ;  /* 0x0000000500057305 */ /* 0x000e24000021f000 */
[----:B0-----:R0:W-:Y:S01]  /*95b0*/  STG.E desc[UR36][R2.64], R5 ;  /* 0x0000000502007986 */ /* 0x0011e2000c101924 */
[----:B------:R-:W-:Y:S05]  /*95c0*/  BRA `(.L_x_861) ;  /* 0x0000000400407947 */ /* 0x000fea0003800000 */
.L_x_868:
        /* <DEDUP_REMOVED lines=11> */
.L_x_881:
[----:B------:R-:W-:Y:S01]  /*9680*/  HADD2.F32 R5, -RZ, R5.H0_H0 ;  /* 0x20000005ff057230 */ /* 0x000fe20000004100 */
[----:B------:R-:W-:-:S04]  /*9690*/  CS2R R6, SRZ ;  /* 0x0000000000067805 */ /* 0x000fc8000001ff00 */
[----:B------:R-:W-:-:S06]  /*96a0*/  FMUL.FTZ R5, R5, 1 ;  /* 0x3f80000005057820 */ /* 0x000fcc0000410000 */
[----:B------:R-:W0:Y:S02]  /*96b0*/  F2F.F64.F32 R4, R5 ;  /* 0x0000000500047310 */ /* 0x000e240000201800 */
[----:B0-----:R0:W-:Y:S01]  /*96c0*/  STG.E.128 desc[UR36][R2.64], R4 ;  /* 0x0000000402007986 */ /* 0x0011e2000c101d24 */
[----:B------:R-:W-:Y:S05]  /*96d0*/  BRA `(.L_x_861) ;  /* 0x0000000000fc7947 */ /* 0x000fea0003800000 */
.L_x_880:
[----:B------:R-:W-:-:S09]  /*96e0*/  UISETP.NE.AND UP0, UPT, UR4, 0xf, UPT ;  /* 0x0000000f0400788c */ /* 0x000fd2000bf05270 */
[----:B------:R-:W-:Y:S05]  /*96f0*/  BRA.U !UP0, `(.L_x_882) ;  /* 0x0000000108e87547 */ /* 0x000fea000b800000 */
[----:B------:R-:W-:-:S09]  /*9700*/  UISETP.NE.AND UP0, UPT, UR4, 0x17, UPT ;  /* 0x000000170400788c */ /* 0x000fd2000bf05270 */
[----:B------:R-:W-:Y:S05]  /*9710*/  BRA.U !UP0, `(.L_x_883) ;  /* 0x0000000108907547 */ /* 0x000fea000b800000 */
[----:B------:R-:W-:-:S09]  /*9720*/  UISETP.NE.AND UP0, UPT, UR4, 0x18, UPT ;  /* 0x000000180400788c */ /* 0x000fd2000bf05270 */
[----:B------:R-:W-:Y:S05]  /*9730*/  BRA.U !UP0, `(.L_x_884) ;  /* 0x0000000108447547 */ /* 0x000fea000b800000 */
.L_x_860:
[----:B------:R-:W-:Y:S01]  /*9740*/  MOV R0, 0x0 ;  /* 0x0000000000007802 */ /* 0x000fe20000000f00 */
[----:B------:R-:W0:Y:S01]  /*9750*/  LDCU.64 UR4, c[0x4][0x128] ;  /* 0x01002500ff0477ac */ /* 0x000e220008000a00 */
[----:B------:R-:W-:Y:S02]  /*9760*/  HFMA2 R8, -RZ, RZ, 0, 6.020069122314453125e-06 ;  /* 0x00000065ff087431 */ /* 0x000fe400000001ff */
[----:B------:R-:W-:Y:S01]  /*9770*/  IMAD.MOV.U32 R12, RZ, RZ, 0x1 ;  /* 0x00000001ff0c7424 */ /* 0x000fe200078e00ff */
[----:B------:R1:W2:Y:S01]  /*9780*/  LDC.64 R2, c[0x4][R0] ;  /* 0x0100000000027b82 */ /* 0x0002a20000000a00 */
[----:B------:R-:W3:Y:S01]  /*9790*/  LDCU.64 UR6, c[0x4][0x130] ;  /* 0x01002600ff0677ac */ /* 0x000ee20008000a00 */
[----:B------:R-:W-:Y:S01]  /*97a0*/  MOV R13, RZ ;  /* 0x000000ff000d7202 */ /* 0x000fe20000000f00 */
[----:B------:R-:W4:Y:S01]  /*97b0*/  LDCU.64 UR8, c[0x4][0x30] ;  /* 0x01000600ff0877ac */ /* 0x000f220008000a00 */
[----:B0-----:R-:W-:Y:S01]  /*97c0*/  MOV R4, UR4 ;  /* 0x0000000400047c02 */ /* 0x001fe20008000f00 */
[----:B------:R-:W-:Y:S01]  /*97d0*/  IMAD.U32 R5, RZ, RZ, UR5 ;  /* 0x00000005ff057e24 */ /* 0x000fe2000f8e00ff */
[----:B---3--:R-:W-:Y:S01]  /*97e0*/  MOV R6, UR6 ;  /* 0x0000000600067c02 */ /* 0x008fe20008000f00 */
[----:B------:R-:W-:Y:S01]  /*97f0*/  IMAD.U32 R7, RZ, RZ, UR7 ;  /* 0x00000007ff077e24 */ /* 0x000fe2000f8e00ff */
[----:B----4-:R-:W-:Y:S01]  /*9800*/  MOV R10, UR8 ;  /* 0x00000008000a7c02 */ /* 0x010fe20008000f00 */
[----:B-1----:R-:W-:-:S07]  /*9810*/  IMAD.U32 R11, RZ, RZ, UR9 ;  /* 0x00000009ff0b7e24 */ /* 0x002fce000f8e00ff */
[----:B------:R-:W-:-:S07]  /*9820*/  LEPC R20, `(.L_x_885) ;  /* 0x000000001014794e */ /* 0x000fce0000000000 */
[----:B--2---:R-:W-:Y:S05]  /*9830*/  CALL.ABS.NOINC R2 ;  /* 0x0000000002007343 */ /* 0x004fea0003c00000 */
.L_x_885:
[----:B------:R-:W-:Y:S05]  /*9840*/  BRA `(.L_x_861) ;  /* 0x0000000000a07947 */ /* 0x000fea0003800000 */
.L_x_884:
[----:B------:R-:W-:Y:S01]  /*9850*/  HADD2.F32 R7, -RZ, R5.H0_H0 ;  /* 0x20000005ff077230 */ /* 0x000fe20000004100 */
        /* <DEDUP_REMOVED lines=12> */
.L_x_887:
[----:B------:R-:W-:Y:S05]  /*9920*/  BSYNC.RECONVERGENT B0 ;  /* 0x0000000000007941 */ /* 0x000fea0003800200 */
.L_x_886:
[----:B------:R-:W-:-:S05]  /*9930*/  LOP3.LUT R5, R0, 0x80, R5, 0xf8, !PT ;  /* 0x0000008000057812 */ /* 0x000fca00078ef805 */
[----:B------:R0:W-:Y:S01]  /*9940*/  STG.E.U8 desc[UR36][R2.64], R5 ;  /* 0x0000000502007986 */ /* 0x0001e2000c101124 */
[----:B------:R-:W-:Y:S05]  /*9950*/  BRA `(.L_x_861) ;  /* 0x00000000005c7947 */ /* 0x000fea0003800000 */
.L_x_883:
        /* <DEDUP_REMOVED lines=12> */
.L_x_889:
[----:B------:R-:W-:Y:S01]  /*9a20*/  HFMA2 R0, -RZ, RZ, 0, 7.569789886474609375e-06 ;  /* 0x0000007fff007431 */ /* 0x000fe200000001ff */
[----:B------:R-:W-:-:S04]  /*9a30*/  ISETP.GT.U32.AND P0, PT, R4, 0x7f800000, PT ;  /* 0x7f8000000400780c */ /* 0x000fc80003f04070 */
[----:B------:R-:W-:-:S09]  /*9a40*/  SEL R0, R0, 0x7c, P0 ;  /* 0x0000007c00007807 */ /* 0x000fd20000000000 */
.L_x_890:
[----:B------:R-:W-:Y:S05]  /*9a50*/  BSYNC.RECONVERGENT B0 ;  /* 0x0000000000007941 */ /* 0x000fea0003800200 */
.L_x_888:
[----:B------:R-:W-:-:S04]  /*9a60*/  SHF.R.U32.HI R5, RZ, 0x18, R5 ;  /* 0x00000018ff057819 */ /* 0x000fc80000011605 */
[----:B------:R-:W-:-:S05]  /*9a70*/  LOP3.LUT R5, R0, 0x80, R5, 0xf8, !PT ;  /* 0x0000008000057812 */ /* 0x000fca00078ef805 */
[----:B------:R0:W-:Y:S01]  /*9a80*/  STG.E.U8 desc[UR36][R2.64], R5 ;  /* 0x0000000502007986 */ /* 0x0001e2000c101124 */
[----:B------:R-:W-:Y:S05]  /*9a90*/  BRA `(.L_x_861) ;  /* 0x00000000000c7947 */ /* 0x000fea0003800000 */
.L_x_882:
[----:B------:R-:W-:-:S05]  /*9aa0*/  HADD2.F32 R0, -RZ, R5.H0_H0 ;  /* 0x20000005ff007230 */ /* 0x000fca0000004100 */
[----:B------:R-:W-:-:S05]  /*9ab0*/  F2FP.BF16.F32.PACK_AB R0, RZ, R0 ;  /* 0x00000000ff00723e */ /* 0x000fca00000010ff */
[----:B------:R0:W-:Y:S02]  /*9ac0*/  STG.E.U16 desc[UR36][R2.64], R0 ;  /* 0x0000000002007986 */ /* 0x0001e4000c101524 */
.L_x_861:
[----:B------:R-:W-:-:S07]  /*9ad0*/  VIADD R17, R17, 0x80 ;  /* 0x0000008011117836 */ /* 0x000fce0000000000 */
.L_x_821:
[----:B------:R-:W-:Y:S05]  /*9ae0*/  BSYNC.RECONVERGENT B6 ;  /* 0x0000000000067941 */ /* 0x000fea0003800200 */
.L_x_820:
[----:B------:R-:W5:Y:S02]  /*9af0*/  LDCU UR4, c[0x0][0x380] ;  /* 0x00007000ff0477ac */ /* 0x000f640008000800 */
[----:B-----5:R-:W-:-:S13]  /*9b00*/  ISETP.GE.AND P0, PT, R17, UR4, PT ;  /* 0x0000000411007c0c */ /* 0x020fda000bf06270 */
[----:B------:R-:W-:Y:S05]  /*9b10*/  @P0 EXIT ;  /* 0x000000000000094d */ /* 0x000fea0003800000 */
[----:B------:R-:W5:Y:S01]  /*9b20*/  LDCU UR4, c[0x0][0x388] ;  /* 0x00007100ff0477ac */ /* 0x000f620008000800 */
[----:B0-----:R-:W-:Y:S01]  /*9b30*/  MOV R0, RZ ;  /* 0x000000ff00007202 */ /* 0x001fe20000000f00 */
        /* <DEDUP_REMOVED lines=301> */
.L_x_891:
        /* <DEDUP_REMOVED lines=20> */
.L_x_895:
[----:B------:R-:W2:Y:S02]  /*af50*/  LDG.E.U8 R2, desc[UR36][R2.64] ;  /* 0x0000002402027981 */ /* 0x000ea4000c1e1100 */
[----:B--2---:R-:W-:-:S04]  /*af60*/  I2FP.F32.U32 R0, R2 ;  /* 0x0000000200007245 */ /* 0x004fc80000201000 */
[----:B------:R-:W-:Y:S01]  /*af70*/  F2FP.F16.F32.PACK_AB R0, RZ, R0 ;  /* 0x00000000ff00723e */ /* 0x000fe200000000ff */
[----:B------:R-:W-:Y:S06]  /*af80*/  BRA `(.L_x_897) ;  /* 0x0000000c007c7947 */ /* 0x000fec0003800000 */
.L_x_894:
        /* <DEDUP_REMOVED lines=10> */
.L_x_899:
[----:B------:R-:W2:Y:S02]  /*b030*/  LDG.E R2, desc[UR36][R2.64] ;  /* 0x0000002402027981 */ /* 0x000ea4000c1e1900 */
[----:B--2---:R-:W-:-:S04]  /*b040*/  I2FP.F32.S32 R0, R2 ;  /* 0x0000000200007245 */ /* 0x004fc80000201400 */
[----:B------:R-:W-:Y:S01]  /*b050*/  F2FP.F16.F32.PACK_AB R0, RZ, R0 ;  /* 0x00000000ff00723e */ /* 0x000fe200000000ff */
[----:B------:R-:W-:Y:S06]  /*b060*/  BRA `(.L_x_897) ;  /* 0x0000000c00447947 */ /* 0x000fec0003800000 */
.L_x_898:
[----:B------:R-:W2:Y:S02]  /*b070*/  LDG.E.U16 R2, desc[UR36][R2.64] ;  /* 0x0000002402027981 */ /* 0x000ea4000c1e1500 */
[----:B--2---:R-:W0:Y:S02]  /*b080*/  I2F.S16 R0, R2 ;  /* 0x0000000200007306 */ /* 0x004e240000101400 */
[----:B0-----:R-:W-:Y:S01]  /*b090*/  F2FP.F16.F32.PACK_AB R0, RZ, R0 ;  /* 0x00000000ff00723e */ /* 0x001fe200000000ff */
[----:B------:R-:W-:Y:S06]  /*b0a0*/  BRA `(.L_x_897) ;  /* 0x0000000c00347947 */ /* 0x000fec0003800000 */
.L_x_893:
        /* <DEDUP_REMOVED lines=9> */
.L_x_901:
[----:B------:R1:W5:Y:S01]  /*b140*/  LDG.E.U16 R0, desc[UR36][R2.64] ;  /* 0x0000002402007981 */ /* 0x000362000c1e1500 */
[----:B------:R-:W-:Y:S05]  /*b150*/  BRA `(.L_x_897) ;  /* 0x0000000c00087947 */ /* 0x000fea0003800000 */
.L_x_900:
        /* <DEDUP_REMOVED lines=9> */
.L_x_903:
[----:B------:R0:W5:Y:S01]  /*b1f0*/  LDG.E.U16 R0, desc[UR36][R2.64] ;  /* 0x0000002402007981 */ /* 0x000162000c1e1500 */
[----:B------:R-:W-:Y:S05]  /*b200*/  BRA `(.L_x_897) ;  /* 0x0000000800dc7947 */ /* 0x000fea0003800000 */
.L_x_902:
        /* <DEDUP_REMOVED lines=8> */
.L_x_892:
        /* <DEDUP_REMOVED lines=13> */
.L_x_906:
        /* <DEDUP_REMOVED lines=8> */
.L_x_905:
        /* <DEDUP_REMOVED lines=12> */
[----:B0-----:R-:W-:-:S04]  /*b4a0*/  IADD3 R5, PT, PT, -R5, RZ, RZ ;  /* 0x000000ff05057210 */ /* 0x001fc80007ffe1ff */
[----:B------:R-:W-:-:S05]  /*b4b0*/  VIADDMNMX.U32 R5, R5, R6, 0x4, !PT ;  /* 0x0000000405057446 */ /* 0x000fca0007800006 */
[----:B------:R-:W-:-:S05]  /*b4c0*/  VIADD R5, R5, 0xfffffffc ;  /* 0xfffffffc05057836 */ /* 0x000fca0000000000 */
[C---:B------:R-:W-:Y:S02]  /*b4d0*/  SHF.L.U32 R6, R4.reuse, R5, RZ ;  /* 0x0000000504067219 */ /* 0x040fe400000006ff */
[----:B------:R-:W-:Y:S01]  /*b4e0*/  SHF.L.U32 R7, R5, 0x17, RZ ;  /* 0x0000001705077819 */ /* 0x000fe200000006ff */
        /* <DEDUP_REMOVED lines=10> */
.L_x_908:
[----:B------:R-:W2:Y:S02]  /*b590*/  LDG.E.U8 R2, desc[UR36][R2.64] ;  /* 0x0000002402027981 */ /* 0x000ea4000c1e1100 */
[C---:B--2---:R-:W-:Y:S01]  /*b5a0*/  IMAD.SHL.U32 R0, R2.reuse, 0x2000000, RZ ;  /* 0x0200000002007824 */ /* 0x044fe200078e00ff */
[----:B------:R-:W-:-:S04]  /*b5b0*/  SHF.L.U32 R5, R2, 0x8, RZ ;  /* 0x0000000802057819 */ /* 0x000fc800000006ff */
        /* <DEDUP_REMOVED lines=10> */
.L_x_907:
[----:B------:R-:W2:Y:S02]  /*b660*/  LDG.E.U16 R0, desc[UR36][R2.64] ;  /* 0x0000002402007981 */ /* 0x000ea4000c1e1500 */
[----:B--2---:R-:W-:-:S05]  /*b670*/  IMAD.U32 R0, R0, 0x10000, RZ ;  /* 0x0001000000007824 */ /* 0x004fca00078e00ff */
[----:B------:R-:W-:Y:S01]  /*b680*/  F2FP.F16.F32.PACK_AB R0, RZ, R0 ;  /* 0x00000000ff00723e */ /* 0x000fe200000000ff */
[----:B------:R-:W-:Y:S06]  /*b690*/  BRA `(.L_x_897) ;  /* 0x0000000400b87947 */ /* 0x000fec0003800000 */
.L_x_904:
        /* <DEDUP_REMOVED lines=12> */
.L_x_911:
        /* <DEDUP_REMOVED lines=21> */
.L_x_915:
[----:B------:R-:W-:Y:S05]  /*b8b0*/  BSYNC.RECONVERGENT B1 ;  /* 0x0000000000017941 */ /* 0x000fea0003800200 */
.L_x_914:
[----:B------:R-:W-:Y:S02]  /*b8c0*/  SHF.L.U32 R0, R0, 0x14, RZ ;  /* 0x0000001400007819 */ /* 0x000fe400000006ff */
[----:B------:R-:W-:-:S04]  /*b8d0*/  LEA R2, R2, 0x3b800000, 0x17 ;  /* 0x3b80000002027811 */ /* 0x000fc800078eb8ff */
[----:B------:R-:W-:-:S07]  /*b8e0*/  LOP3.LUT R0, R2, R0, R7, 0xfe, !PT ;  /* 0x0000000002007212 */ /* 0x000fce00078efe07 */
.L_x_913:
[----:B------:R-:W-:Y:S05]  /*b8f0*/  BSYNC.RECONVERGENT B0 ;  /* 0x0000000000007941 */ /* 0x000fea0003800200 */
.L_x_912:
[----:B------:R-:W-:Y:S01]  /*b900*/  F2FP.F16.F32.PACK_AB R0, RZ, R0 ;  /* 0x00000000ff00723e */ /* 0x000fe200000000ff */
[----:B------:R-:W-:Y:S06]  /*b910*/  BRA `(.L_x_897) ;  /* 0x0000000400187947 */ /* 0x000fec0003800000 */
.L_x_910:
        /* <DEDUP_REMOVED lines=21> */
.L_x_919:
[----:B------:R-:W-:Y:S05]  /*ba70*/  BSYNC.RECONVERGENT B1 ;  /* 0x0000000000017941 */ /* 0x000fea0003800200 */
.L_x_918:
[----:B------:R-:W-:Y:S01]  /*ba80*/  IMAD.SHL.U32 R0, R0, 0x200000, RZ ;  /* 0x0020000000007824 */ /* 0x000fe200078e00ff */
[----:B------:R-:W-:-:S04]  /*ba90*/  LEA R2, R2, 0x37800000, 0x17 ;  /* 0x3780000002027811 */ /* 0x000fc800078eb8ff */
[----:B------:R-:W-:-:S07]  /*baa0*/  LOP3.LUT R0, R2, R0, R7, 0xfe, !PT ;  /* 0x0000000002007212 */ /* 0x000fce00078efe07 */
.L_x_917:
[----:B------:R-:W-:Y:S05]  /*bab0*/  BSYNC.RECONVERGENT B0 ;  /* 0x0000000000007941 */ /* 0x000fea0003800200 */
.L_x_916:
[----:B------:R-:W-:Y:S01]  /*bac0*/  F2FP.F16.F32.PACK_AB R0, RZ, R0 ;  /* 0x00000000ff00723e */ /* 0x000fe200000000ff */
[----:B------:R-:W-:Y:S06]  /*bad0*/  BRA `(.L_x_897) ;  /* 0x0000000000a87947 */ /* 0x000fec0003800000 */
.L_x_909:
        /* <DEDUP_REMOVED lines=12> */
[----:B------:R-:W-:Y:S01]  /*bba0*/  @!P0 IMAD.MOV.U32 R0, RZ, RZ, 0x7f800001 ;  /* 0x7f800001ff008424 */ /* 0x000fe200078e00ff */
[----:B------:R-:W-:-:S07]  /*bbb0*/  @P0 SHF.L.U32 R0, R2, 0x17, RZ ;  /* 0x0000001702000819 */ /* 0x000fce00000006ff */
.L_x_923:
[----:B------:R-:W-:Y:S05]  /*bbc0*/  BSYNC.RECONVERGENT B0 ;  /* 0x0000000000007941 */ /* 0x000fea0003800200 */
.L_x_922:
[----:B------:R-:W-:Y:S01]  /*bbd0*/  F2FP.F16.F32.PACK_AB R0, RZ, R0 ;  /* 0x00000000ff00723e */ /* 0x000fe200000000ff */
[----:B------:R-:W-:Y:S06]  /*bbe0*/  BRA `(.L_x_897) ;  /* 0x0000000000647947 */ /* 0x000fec0003800000 */
.L_x_896:
        /* <DEDUP_REMOVED lines=10> */
[----:B---3--:R-:W-:Y:S01]  /*bc90*/  IMAD.U32 R6, RZ, RZ, UR6 ;  /* 0x00000006ff067e24 */ /* 0x008fe2000f8e00ff */
[----:B------:R-:W-:Y:S01]  /*bca0*/  MOV R7, UR7 ;  /* 0x0000000700077c02 */ /* 0x000fe20008000f00 */
[----:B----4-:R-:W-:Y:S01]  /*bcb0*/  IMAD.U32 R10, RZ, RZ, UR8 ;  /* 0x00000008ff0a7e24 */ /* 0x010fe2000f8e00ff */
[----:B-1----:R-:W-:-:S07]  /*bcc0*/  MOV R11, UR9 ;  /* 0x00000009000b7c02 */ /* 0x002fce0008000f00 */
[----:B------:R-:W-:-:S07]  /*bcd0*/  LEPC R20, `(.L_x_924) ;  /* 0x000000001014794e */ /* 0x000fce0000000000 */
[----:B--2---:R-:W-:Y:S05]  /*bce0*/  CALL.ABS.NOINC R2 ;  /* 0x0000000002007343 */ /* 0x004fea0003c00000 */
.L_x_924:
[----:B------:R-:W-:Y:S01]  /*bcf0*/  PRMT R0, RZ, 0x7610, R0 ;  /* 0x00007610ff007816 */ /* 0x000fe20000000000 */
[----:B------:R-:W-:Y:S06]  /*bd00*/  BRA `(.L_x_897) ;  /* 0x00000000001c7947 */ /* 0x000fec0003800000 */
.L_x_921:
[----:B------:R-:W2:Y:S02]  /*bd10*/  LDG.E.64 R2, desc[UR36][R2.64] ;  /* 0x0000002402027981 */ /* 0x000ea4000c1e1b00 */
[----:B--2---:R-:W0:Y:S02]  /*bd20*/  I2F.U64 R0, R2 ;  /* 0x0000000200007312 */ /* 0x004e240000301000 */
[----:B0-----:R-:W-:Y:S01]  /*bd30*/  F2FP.F16.F32.PACK_AB R0, RZ, R0 ;  /* 0x00000000ff00723e */ /* 0x001fe200000000ff */
[----:B------:R-:W-:Y:S06]  /*bd40*/  BRA `(.L_x_897) ;  /* 0x00000000000c7947 */ /* 0x000fec0003800000 */
.L_x_920:
[----:B------:R-:W2:Y:S02]  /*bd50*/  LDG.E R2, desc[UR36][R2.64] ;  /* 0x0000002402027981 */ /* 0x000ea4000c1e1900 */
[----:B--2---:R-:W-:-:S04]  /*bd60*/  I2FP.F32.U32 R0, R2 ;  /* 0x0000000200007245 */ /* 0x004fc80000201000 */
[----:B------:R-:W-:-:S07]  /*bd70*/  F2FP.F16.F32.PACK_AB R0, RZ, R0 ;  /* 0x00000000ff00723e */ /* 0x000fce00000000ff */
.L_x_897:
[----:B-----5:R-:W-:Y:S01]  /*bd80*/  HADD2.F32 R0, -RZ, R0.H0_H0 ;  /* 0x20000000ff007230 */ /* 0x020fe20000004100 */
[----:B01----:R-:W-:Y:S01]  /*bd90*/  MOV R3, 0x42fc0000 ;  /* 0x42fc000000037802 */ /* 0x003fe20000000f00 */
[----:B------:R-:W-:Y:S01]  /*bda0*/  UPRMT UR4, UR42, 0x9910, URZ ;  /* 0x000099102a047896 */ /* 0x000fe200080000ff */
[----:B------:R-:W-:Y:S02]  /*bdb0*/  MOV R5, 0x363d0ada ;  /* 0x363d0ada00057802 */ /* 0x000fe40000000f00 */
        /* <DEDUP_REMOVED lines=36> */
[----:B0-----:R-:W-:Y:S01]  /*c000*/  STG.E.U8 desc[UR36][R16.64], R3 ;  /* 0x0000000310007986 */ /* 0x001fe2000c101124 */
[----:B------:R-:W-:Y:S05]  /*c010*/  EXIT ;  /* 0x000000000000794d */ /* 0x000fea0003800000 */
.L_x_928:
[----:B------:R-:W-:-:S06]  /*c020*/  HADD2.F32 R3, -RZ, R5.H0_H0 ;  /* 0x20000005ff037230 */ /* 0x000fcc0000004100 */
[----:B------:R-:W0:Y:S02]  /*c030*/  F2I.S64.TRUNC R2, R3 ;  /* 0x0000000300027311 */ /* 0x000e24000020d900 */
[----:B0-----:R-:W-:Y:S01]  /*c040*/  STG.E.U8 desc[UR36][R16.64], R2 ;  /* 0x0000000210007986 */ /* 0x001fe2000c101124 */
[----:B------:R-:W-:Y:S05]  /*c050*/  EXIT ;  /* 0x000000000000794d */ /* 0x000fea0003800000 */
.L_x_927:
        /* <DEDUP_REMOVED lines=8> */
[----:B0-----:R-:W-:Y:S01]  /*c0e0*/  STG.E.64 desc[UR36][R16.64], R2 ;  /* 0x0000000210007986 */ /* 0x001fe2000c101b24 */
[----:B------:R-:W-:Y:S05]  /*c0f0*/  EXIT ;  /* 0x000000000000794d */ /* 0x000fea0003800000 */
.L_x_931:
[----:B------:R-:W-:-:S06]  /*c100*/  HADD2.F32 R5, -RZ, R5.H0_H0 ;  /* 0x20000005ff057230 */ /* 0x000fcc0000004100 */
[----:B------:R-:W0:Y:S02]  /*c110*/  F2I.FTZ.TRUNC.NTZ R5, R5 ;  /* 0x0000000500057305 */ /* 0x000e24000021f100 */
[----:B0-----:R-:W-:Y:S01]  /*c120*/  STG.E desc[UR36][R16.64], R5 ;  /* 0x0000000510007986 */ /* 0x001fe2000c101924 */
[----:B------:R-:W-:Y:S05]  /*c130*/  EXIT ;  /* 0x000000000000794d */ /* 0x000fea0003800000 */
.L_x_930:
[----:B------:R-:W-:-:S06]  /*c140*/  HADD2.F32 R5, -RZ, R5.H0_H0 ;  /* 0x20000005ff057230 */ /* 0x000fcc0000004100 */
[----:B------:R-:W0:Y:S02]  /*c150*/  F2I.FTZ.TRUNC.NTZ R5, R5 ;  /* 0x0000000500057305 */ /* 0x000e24000021f100 */
[----:B0-----:R-:W-:Y:S01]  /*c160*/  STG.E.U16 desc[UR36][R16.64], R5 ;  /* 0x0000000510007986 */ /* 0x001fe2000c101524 */
[----:B------:R-:W-:Y:S05]  /*c170*/  EXIT ;  /* 0x000000000000794d */ /* 0x000fea0003800000 */
.L_x_926:
[----:B------:R-:W-:-:S09]  /*c180*/  UISETP.GT.AND UP0, UPT, UR4, 0x6, UPT ;  /* 0x000000060400788c */ /* 0x000fd2000bf04270 */
[----:B------:R-:W-:Y:S05]  /*c190*/  BRA.U UP0, `(.L_x_932) ;  /* 0x0000000100247547 */ /* 0x000fea000b800000 */
[----:B------:R-:W-:-:S09]  /*c1a0*/  UISETP.NE.AND UP0, UPT, UR4, 0x5, UPT ;  /* 0x000000050400788c */ /* 0x000fd2000bf05270 */
[----:B------:R-:W-:Y:S05]  /*c1b0*/  BRA.U !UP0, `(.L_x_933) ;  /* 0x0000000108147547 */ /* 0x000fea000b800000 */
[----:B------:R-:W-:-:S09]  /*c1c0*/  UISETP.NE.AND UP0, UPT, UR4, 0x6, UPT ;  /* 0x000000060400788c */ /* 0x000fd2000bf05270 */
[----:B------:R-:W-:Y:S05]  /*c1d0*/  BRA.U UP0, `(.L_x_929) ;  /* 0x0000000900287547 */ /* 0x000fea000b800000 */
[----:B------:R-:W-:-:S05]  /*c1e0*/  HADD2.F32 R5, -RZ, R5.H0_H0 ;  /* 0x20000005ff057230 */ /* 0x000fca0000004100 */
[----:B------:R-:W-:Y:S01]  /*c1f0*/  STG.E desc[UR36][R16.64], R5 ;  /* 0x0000000510007986 */ /* 0x000fe2000c101924 */
[----:B------:R-:W-:Y:S05]  /*c200*/  EXIT ;  /* 0x000000000000794d */ /* 0x000fea0003800000 */
.L_x_933:
[----:B------:R-:W-:Y:S01]  /*c210*/  STG.E.U16 desc[UR36][R16.64], R5 ;  /* 0x0000000510007986 */ /* 0x000fe2000c101524 */
[----:B------:R-:W-:Y:S05]  /*c220*/  EXIT ;  /* 0x000000000000794d */ /* 0x000fea0003800000 */
.L_x_932:
        /* <DEDUP_REMOVED lines=8> */
[----:B------:R-:W-:Y:S01]  /*c2b0*/  STG.E.64 desc[UR36][R16.64], R2 ;  /* 0x0000000210007986 */ /* 0x000fe2000c101b24 */
[----:B------:R-:W-:Y:S05]  /*c2c0*/  EXIT ;  /* 0x000000000000794d */ /* 0x000fea0003800000 */
.L_x_935:
[----:B------:R-:W-:-:S05]  /*c2d0*/  HADD2.F32 R0, -RZ, R5.H0_H0 ;  /* 0x20000005ff007230 */ /* 0x000fca0000004100 */
[----:B------:R-:W-:-:S04]  /*c2e0*/  F2FP.F16.F32.PACK_AB R0, RZ, R0 ;  /* 0x00000000ff00723e */ /* 0x000fc800000000ff */
[----:B------:R-:W-:-:S05]  /*c2f0*/  PRMT R0, R0, 0x5410, RZ ;  /* 0x0000541000007816 */ /* 0x000fca00000000ff */
[----:B------:R-:W-:Y:S01]  /*c300*/  STG.E desc[UR36][R16.64], R0 ;  /* 0x0000000010007986 */ /* 0x000fe2000c101924 */
[----:B------:R-:W-:Y:S05]  /*c310*/  EXIT ;  /* 0x000000000000794d */ /* 0x000fea0003800000 */
.L_x_934:
[----:B------:R-:W-:-:S05]  /*c320*/  HADD2.F32 R2, -RZ, R5.H0_H0 ;  /* 0x20000005ff027230 */ /* 0x000fca0000004100 */
[----:B------:R-:W-:-:S06]  /*c330*/  FMUL.FTZ R2, R2, 1 ;  /* 0x3f80000002027820 */ /* 0x000fcc0000410000 */
[----:B------:R-:W0:Y:S02]  /*c340*/  F2F.F64.F32 R2, R2 ;  /* 0x0000000200027310 */ /* 0x000e240000201800 */
[----:B0-----:R-:W-:Y:S01]  /*c350*/  STG.E.64 desc[UR36][R16.64], R2 ;  /* 0x0000000210007986 */ /* 0x001fe2000c101b24 */
[----:B------:R-:W-:Y:S05]  /*c360*/  EXIT ;  /* 0x000000000000794d */ /* 0x000fea0003800000 */
.L_x_925:
        /* <DEDUP_REMOVED lines=12> */
[----:B0-----:R-:W-:Y:S01]  /*c430*/  STG.E.U16 desc[UR36][R16.64], R3 ;  /* 0x0000000310007986 */ /* 0x001fe2000c101524 */
[----:B------:R-:W-:Y:S05]  /*c440*/  EXIT ;  /* 0x000000000000794d */ /* 0x000fea0003800000 */
.L_x_939:
        /* <DEDUP_REMOVED lines=17> */
.L_x_942:
[----:B------:R-:W-:-:S04]  /*c560*/  SHF.R.U32.HI R3, RZ, 0x18, R3 ;  /* 0x00000018ff037819 */ /* 0x000fc80000011603 */
[----:B------:R-:W-:-:S04]  /*c570*/  LOP3.LUT R0, R0, 0x80, R3, 0xf8, !PT ;  /* 0x0000008000007812 */ /* 0x000fc800078ef803 */
[----:B------:R-:W-:-:S07]  /*c580*/  PRMT R8, R0, 0x7610, R8 ;  /* 0x0000761000087816 */ /* 0x000fce0000000008 */
.L_x_941:
[----:B------:R-:W-:Y:S05]  /*c590*/  BSYNC.RECONVERGENT B0 ;  /* 0x0000000000007941 */ /* 0x000fea0003800200 */
.L_x_940:
[----:B------:R-:W-:Y:S01]  /*c5a0*/  STG.E.U8 desc[UR36][R16.64], R8 ;  /* 0x0000000810007986 */ /* 0x000fe2000c101124 */
[----:B------:R-:W-:Y:S05]  /*c5b0*/  EXIT ;  /* 0x000000000000794d */ /* 0x000fea0003800000 */
.L_x_938:
        /* <DEDUP_REMOVED lines=17> */
.L_x_945:
[----:B------:R-:W-:-:S04]  /*c6d0*/  SHF.R.U32.HI R3, RZ, 0x18, R3 ;  /* 0x00000018ff037819 */ /* 0x000fc80000011603 */
[----:B------:R-:W-:-:S04]  /*c6e0*/  LOP3.LUT R0, R0, 0x80, R3, 0xf8, !PT ;  /* 0x0000008000007812 */ /* 0x000fc800078ef803 */
[----:B------:R-:W-:-:S07]  /*c6f0*/  PRMT R8, R0, 0x7610, R8 ;  /* 0x0000761000087816 */ /* 0x000fce0000000008 */
.L_x_944:
[----:B------:R-:W-:Y:S05]  /*c700*/  BSYNC.RECONVERGENT B0 ;  /* 0x0000000000007941 */ /* 0x000fea0003800200 */
.L_x_943:
[----:B------:R-:W-:Y:S01]  /*c710*/  STG.E.U8 desc[UR36][R16.64], R8 ;  /* 0x0000000810007986 */ /* 0x000fe2000c101124 */
[----:B------:R-:W-:Y:S05]  /*c720*/  EXIT ;  /* 0x000000000000794d */ /* 0x000fea0003800000 */
.L_x_937:
[----:B------:R-:W-:-:S09]  /*c730*/  UISETP.NE.AND UP0, UPT, UR4, 0x1c, UPT ;  /* 0x0000001c0400788c */ /* 0x000fd2000bf05270 */
[----:B------:R-:W-:Y:S05]  /*c740*/  BRA.U !UP0, `(.L_x_946) ;  /* 0x0000000108607547 */ /* 0x000fea000b800000 */
[----:B------:R-:W-:-:S09]  /*c750*/  UISETP.NE.AND UP0, UPT, UR4, 0x1d, UPT ;  /* 0x0000001d0400788c */ /* 0x000fd2000bf05270 */
[----:B------:R-:W-:Y:S05]  /*c760*/  BRA.U !UP0, `(.L_x_947) ;  /* 0x0000000108487547 */ /* 0x000fea000b800000 */
[----:B------:R-:W-:-:S09]  /*c770*/  UISETP.NE.AND UP0, UPT, UR4, 0x2c, UPT ;  /* 0x0000002c0400788c */ /* 0x000fd2000bf05270 */
[----:B------:R-:W-:Y:S05]  /*c780*/  BRA.U UP0, `(.L_x_929) ;  /* 0x0000000100bc7547 */ /* 0x000fea000b800000 */
[----:B------:R-:W-:Y:S02]  /*c790*/  HADD2.F32 R5, -RZ, R5.H0_H0 ;  /* 0x20000005ff057230 */ /* 0x000fe40000004100 */
        /* <DEDUP_REMOVED lines=15> */
.L_x_947:
[----:B------:R-:W-:-:S06]  /*c890*/  HADD2.F32 R2, -RZ, R5.H0_H0 ;  /* 0x20000005ff027230 */ /* 0x000fcc0000004100 */
[----:B------:R-:W0:Y:S02]  /*c8a0*/  F2I.U64.TRUNC R2, R2 ;  /* 0x0000000200027311 */ /* 0x000e24000020d800 */
[----:B0-----:R-:W-:Y:S01]  /*c8b0*/  STG.E.64 desc[UR36][R16.64], R2 ;  /* 0x0000000210007986 */ /* 0x001fe2000c101b24 */
[----:B------:R-:W-:Y:S05]  /*c8c0*/  EXIT ;  /* 0x000000000000794d */ /* 0x000fea0003800000 */
.L_x_946:
[----:B------:R-:W-:-:S06]  /*c8d0*/  HADD2.F32 R5, -RZ, R5.H0_H0 ;  /* 0x20000005ff057230 */ /* 0x000fcc0000004100 */
[----:B------:R-:W0:Y:S02]  /*c8e0*/  F2I.FTZ.U32.TRUNC.NTZ R5, R5 ;  /* 0x0000000500057305 */ /* 0x000e24000021f000 */
[----:B0-----:R-:W-:Y:S01]  /*c8f0*/  STG.E desc[UR36][R16.64], R5 ;  /* 0x0000000510007986 */ /* 0x001fe2000c101924 */
[----:B------:R-:W-:Y:S05]  /*c900*/  EXIT ;  /* 0x000000000000794d */ /* 0x000fea0003800000 */
.L_x_936:
        /* <DEDUP_REMOVED lines=9> */
[----:B------:R-:W-:Y:S01]  /*c9a0*/  STG.E.U8 desc[UR36][R16.64], R3 ;  /* 0x0000000310007986 */ /* 0x000fe2000c101124 */
[----:B------:R-:W-:Y:S05]  /*c9b0*/  EXIT ;  /* 0x000000000000794d */ /* 0x000fea0003800000 */
.L_x_949:
[----:B------:R-:W-:Y:S01]  /*c9c0*/  HADD2.F32 R5, -RZ, R5.H0_H0 ;  /* 0x20000005ff057230 */ /* 0x000fe20000004100 */
[----:B------:R-:W-:-:S04]  /*c9d0*/  CS2R R6, SRZ ;  /* 0x0000000000067805 */ /* 0x000fc8000001ff00 */
[----:B------:R-:W-:-:S06]  /*c9e0*/  FMUL.FTZ R5, R5, 1 ;  /* 0x3f80000005057820 */ /* 0x000fcc0000410000 */
[----:B------:R-:W0:Y:S02]  /*c9f0*/  F2F.F64.F32 R4, R5 ;  /* 0x0000000500047310 */ /* 0x000e240000201800 */
[----:B0-----:R-:W-:Y:S01]  /*ca00*/  STG.E.128 desc[UR36][R16.64], R4 ;  /* 0x0000000410007986 */ /* 0x001fe2000c101d24 */
[----:B------:R-:W-:Y:S05]  /*ca10*/  EXIT ;  /* 0x000000000000794d */ /* 0x000fea0003800000 */
.L_x_948:
[----:B------:R-:W-:-:S09]  /*ca20*/  UISETP.NE.AND UP0, UPT, UR4, 0xf, UPT ;  /* 0x0000000f0400788c */ /* 0x000fd2000bf05270 */
[----:B------:R-:W-:Y:S05]  /*ca30*/  BRA.U !UP0, `(.L_x_950) ;  /* 0x0000000108e87547 */ /* 0x000fea000b800000 */
[----:B------:R-:W-:-:S09]  /*ca40*/  UISETP.NE.AND UP0, UPT, UR4, 0x17, UPT ;  /* 0x000000170400788c */ /* 0x000fd2000bf05270 */
[----:B------:R-:W-:Y:S05]  /*ca50*/  BRA.U !UP0, `(.L_x_951) ;  /* 0x0000000108907547 */ /* 0x000fea000b800000 */
[----:B------:R-:W-:-:S09]  /*ca60*/  UISETP.NE.AND UP0, UPT, UR4, 0x18, UPT ;  /* 0x000000180400788c */ /* 0x000fd2000bf05270 */
[----:B------:R-:W-:Y:S05]  /*ca70*/  BRA.U !UP0, `(.L_x_952) ;  /* 0x0000000108447547 */ /* 0x000fea000b800000 */
.L_x_929:
        /* <DEDUP_REMOVED lines=16> */
.L_x_953:
[----:B------:R-:W-:Y:S05]  /*cb80*/  EXIT ;  /* 0x000000000000794d */ /* 0x000fea0003800000 */
.L_x_952:
        /* <DEDUP_REMOVED lines=13> */
.L_x_955:
[----:B------:R-:W-:Y:S05]  /*cc60*/  BSYNC.RECONVERGENT B0 ;  /* 0x0000000000007941 */ /* 0x000fea0003800200 */
.L_x_954:
[----:B------:R-:W-:-:S05]  /*cc70*/  LOP3.LUT R3, R0, 0x80, R3, 0xf8, !PT ;  /* 0x0000008000037812 */ /* 0x000fca00078ef803 */
[----:B------:R-:W-:Y:S01]  /*cc80*/  STG.E.U8 desc[UR36][R16.64], R3 ;  /* 0x0000000310007986 */ /* 0x000fe2000c101124 */
[----:B------:R-:W-:Y:S05]  /*cc90*/  EXIT ;  /* 0x000000000000794d */ /* 0x000fea0003800000 */
.L_x_951:
        /* <DEDUP_REMOVED lines=12> */
.L_x_957:
[----:B------:R-:W-:Y:S01]  /*cd60*/  HFMA2 R0, -RZ, RZ, 0, 7.569789886474609375e-06 ;  /* 0x0000007fff007431 */ /* 0x000fe200000001ff */
[----:B------:R-:W-:-:S04]  /*cd70*/  ISETP.GT.U32.AND P0, PT, R2, 0x7f800000, PT ;  /* 0x7f8000000200780c */ /* 0x000fc80003f04070 */
[----:B------:R-:W-:-:S09]  /*cd80*/  SEL R0, R0, 0x7c, P0 ;  /* 0x0000007c00007807 */ /* 0x000fd20000000000 */
.L_x_958:
[----:B------:R-:W-:Y:S05]  /*cd90*/  BSYNC.RECONVERGENT B0 ;  /* 0x0000000000007941 */ /* 0x000fea0003800200 */
.L_x_956:
[----:B------:R-:W-:-:S04]  /*cda0*/  SHF.R.U32.HI R3, RZ, 0x18, R3 ;  /* 0x00000018ff037819 */ /* 0x000fc80000011603 */
[----:B------:R-:W-:-:S05]  /*cdb0*/  LOP3.LUT R3, R0, 0x80, R3, 0xf8, !PT ;  /* 0x0000008000037812 */ /* 0x000fca00078ef803 */
[----:B------:R-:W-:Y:S01]  /*cdc0*/  STG.E.U8 desc[UR36][R16.64], R3 ;  /* 0x0000000310007986 */ /* 0x000fe2000c101124 */
[----:B------:R-:W-:Y:S05]  /*cdd0*/  EXIT ;  /* 0x000000000000794d */ /* 0x000fea0003800000 */
.L_x_950:
[----:B------:R-:W-:-:S05]  /*cde0*/  HADD2.F32 R0, -RZ, R5.H0_H0 ;  /* 0x20000005ff007230 */ /* 0x000fca0000004100 */
[----:B------:R-:W-:-:S05]  /*cdf0*/  F2FP.BF16.F32.PACK_AB R0, RZ, R0 ;  /* 0x00000000ff00723e */ /* 0x000fca00000010ff */
[----:B------:R-:W-:Y:S01]  /*ce00*/  STG.E.U16 desc[UR36][R16.64], R0 ;  /* 0x0000000010007986 */ /* 0x000fe2000c101524 */
[----:B------:R-:W-:Y:S05]  /*ce10*/  EXIT ;  /* 0x000000000000794d */ /* 0x000fea0003800000 */
.L_x_959:
        /* <DEDUP_REMOVED lines=14> */
.L_x_2981:


//--------------------- .text._ZN2at6native27unrolled_elementwise_kernelIZZZNS0_16sinh_kernel_cudaERNS_18TensorIteratorBaseEENKUlvE0_clEvENKUlvE1_clEvEUlN3c104HalfEE_St5arrayIPcLm2EELi4E23TrivialOffsetCalculatorILi1EjESD_NS0_6memory12LoadWithCastILi1EEENSE_13StoreWithCastILi1EEEEEviT_T0_T2_T3_T4_T5_ --------------------------
	.section	.text._ZN2at6native27unrolled_elementwise_kernelIZZZNS0_16sinh_kernel_cudaERNS_18TensorIteratorBaseEENKUlvE0_clEvENKUlvE1_clEvEUlN3c104HalfEE_St5arrayIPcLm2EELi4E23TrivialOffsetCalculatorILi1EjESD_NS0_6memory12LoadWithCastILi1EEENSE_13StoreWithCastILi1EEEEEviT_T0_T2_T3_T4_T5_,"ax",@progbits
	.align	128
        .global         _ZN2at6native27unrolled_elementwise_kernelIZZZNS0_16sinh_kernel_cudaERNS_18TensorIteratorBaseEENKUlvE0_clEvENKUlvE1_clEvEUlN3c104HalfEE_St5arrayIPcLm2EELi4E23TrivialOffsetCalculatorILi1EjESD_NS0_6memory12LoadWithCastILi1EEENSE_13StoreWithCastILi1EEEEEviT_T0_T2_T3_T4_T5_
        .type           _ZN2at6native27unrolled_elementwise_kernelIZZZNS0_16sinh_kernel_cudaERNS_18TensorIteratorBaseEENKUlvE0_clEvENKUlvE1_clEvEUlN3c104HalfEE_St5arrayIPcLm2EELi4E23TrivialOffsetCalculatorILi1EjESD_NS0_6memory12LoadWithCastILi1EEENSE_13StoreWithCastILi1EEEEEviT_T0_T2_T3_T4_T5_,@function
        .size           _ZN2at6native27unrolled_elementwise_kernelIZZZNS0_16sinh_kernel_cudaERNS_18TensorIteratorBaseEENKUlvE0_clEvENKUlvE1_clEvEUlN3c104HalfEE_St5arrayIPcLm2EELi4E23TrivialOffsetCalculatorILi1EjESD_NS0_6memory12LoadWithCastILi1EEENSE_13StoreWithCastILi1EEEEEviT_T0_T2_T3_T4_T5_,(.L_x_2982 - _ZN2at6native27unrolled_elementwise_kernelIZZZNS0_16sinh_kernel_cudaERNS_18TensorIteratorBaseEENKUlvE0_clEvENKUlvE1_clEvEUlN3c104HalfEE_St5arrayIPcLm2EELi4E23TrivialOffsetCalculatorILi1EjESD_NS0_6memory12LoadWithCastILi1EEENSE_13StoreWithCastILi1EEEEEviT_T0_T2_T3_T4_T5_)
        .other          _ZN2at6native27unrolled_elementwise_kernelIZZZNS0_16sinh_kernel_cudaERNS_18TensorIteratorBaseEENKUlvE0_clEvENKUlvE1_clEvEUlN3c104HalfEE_St5arrayIPcLm2EELi4E23TrivialOffsetCalculatorILi1EjESD_NS0_6memory12LoadWithCastILi1EEENSE_13StoreWithCastILi1EEEEEviT_T0_T2_T3_T4_T5_,@"STO_CUDA_ENTRY STV_DEFAULT"
_ZN2at6native27unrolled_elementwise_kernelIZZZNS0_16sinh_kernel_cudaERNS_18TensorIteratorBaseEENKUlvE0_clEvENKUlvE1_clEvEUlN3c104HalfEE_St5arrayIPcLm2EELi4E23TrivialOffsetCalculatorILi1EjESD_NS0_6memory12LoadWithCastILi1EEENSE_13StoreWithCastILi1EEEEEviT_T0_T2_T3_T4_T5_:
.text._ZN2at6native27unrolled_elementwise_kernelIZZZNS0_16sinh_kernel_cudaERNS_18TensorIteratorBaseEENKUlvE0_clEvENKUlvE1_clEvEUlN3c104HalfEE_St5arrayIPcLm2EELi4E23TrivialOffsetCalculatorILi1EjESD_NS0_6memory12LoadWithCastILi1EEENSE_13StoreWithCastILi1EEEEEviT_T0_T2_T3_T4_T5_:
        /* <DEDUP_REMOVED lines=31> */
[----:B0-----:R-:W-:-:S04]  /*01f0*/  F2FP.F16.F32.PACK_AB R0, RZ, R0 ;  /* 0x00000000ff00723e */ /* 0x001fc800000000ff */
[----:B------:R-:W-:Y:S01]  /*0200*/  PRMT R24, R0, 0x7610, R24 ;  /* 0x0000761000187816 */ /* 0x000fe20000000018 */
[----:B------:R-:W-:Y:S06]  /*0210*/  BRA `(.L_x_967) ;  /* 0x0000000c00c87947 */ /* 0x000fec0003800000 */
.L_x_965:
[----:B------:R-:W2:Y:S02]  /*0220*/  LDG.E.U8 R2, desc[UR36][R2.64] ;  /* 0x0000002402027981 */ /* 0x000ea4000c1e1100 */
[----:B--2---:R-:W-:-:S04]  /*0230*/  I2FP.F32.U32 R0, R2 ;  /* 0x0000000200007245 */ /* 0x004fc80000201000 */
[----:B------:R-:W-:-:S04]  /*0240*/  F2FP.F16.F32.PACK_AB R0, RZ, R0 ;  /* 0x00000000ff00723e */ /* 0x000fc800000000ff */
[----:B------:R-:W-:Y:S01]  /*0250*/  PRMT R24, R0, 0x7610, R24 ;  /* 0x0000761000187816 */ /* 0x000fe20000000018 */
[----:B------:R-:W-:Y:S06]  /*0260*/  BRA `(.L_x_967) ;  /* 0x0000000c00b47947 */ /* 0x000fec0003800000 */
.L_x_964:
        /* <DEDUP_REMOVED lines=8> */
[----:B0-----:R-:W-:-:S04]  /*02f0*/  F2FP.F16.F32.PACK_AB R0, RZ, R0 ;  /* 0x00000000ff00723e */ /* 0x001fc800000000ff */
[----:B------:R-:W-:Y:S01]  /*0300*/  PRMT R24, R0, 0x7610, R24 ;  /* 0x0000761000187816 */ /* 0x000fe20000000018 */
[----:B------:R-:W-:Y:S06]  /*0310*/  BRA `(.L_x_967) ;  /* 0x0000000c00887947 */ /* 0x000fec0003800000 */
.L_x_969:
[----:B------:R-:W2:Y:S02]  /*0320*/  LDG.E R2, desc[UR36][R2.64] ;  /* 0x0000002402027981 */ /* 0x000ea4000c1e1900 */
[----:B--2---:R-:W-:-:S04]  /*0330*/  I2FP.F32.S32 R0, R2 ;  /* 0x0000000200007245 */ /* 0x004fc80000201400 */
[----:B------:R-:W-:-:S04]  /*0340*/  F2FP.F16.F32.PACK_AB R0, RZ, R0 ;  /* 0x00000000ff00723e */ /* 0x000fc800000000ff */
[----:B------:R-:W-:Y:S01]  /*0350*/  PRMT R24, R0, 0x7610, R24 ;  /* 0x0000761000187816 */ /* 0x000fe20000000018 */
[----:B------:R-:W-:Y:S06]  /*0360*/  BRA `(.L_x_967) ;  /* 0x0000000c00747947 */ /* 0x000fec0003800000 */
.L_x_968:
[----:B------:R-:W2:Y:S02]  /*0370*/  LDG.E.U16 R2, desc[UR36][R2.64] ;  /* 0x0000002402027981 */ /* 0x000ea4000c1e1500 */
[----:B--2---:R-:W0:Y:S02]  /*0380*/  I2F.S16 R0, R2 ;  /* 0x0000000200007306 */ /* 0x004e240000101400 */
[----:B0-----:R-:W-:-:S04]  /*0390*/  F2FP.F16.F32.PACK_AB R0, RZ, R0 ;  /* 0x00000000ff00723e */ /* 0x001fc800000000ff */
[----:B------:R-:W-:Y:S01]  /*03a0*/  PRMT R24, R0, 0x7610, R24 ;  /* 0x0000761000187816 */ /* 0x000fe20000000018 */
[----:B------:R-:W-:Y:S06]  /*03b0*/  BRA `(.L_x_967) ;  /* 0x0000000c00607947 */ /* 0x000fec0003800000 */
.L_x_963:
        /* <DEDUP_REMOVED lines=9> */
.L_x_971:
[----:B------:R1:W5:Y:S01]  /*0450*/  LDG.E.U16 R24, desc[UR36][R2.64] ;  /* 0x0000002402187981 */ /* 0x000362000c1e1500 */
[----:B------:R-:W-:Y:S05]  /*0460*/  BRA `(.L_x_967) ;  /* 0x0000000c00347947 */ /* 0x000fea0003800000 */
.L_x_970:
        /* <DEDUP_REMOVED lines=9> */
.L_x_973:
[----:B------:R0:W5:Y:S01]  /*0500*/  LDG.E.U16 R24, desc[UR36][R2.64] ;  /* 0x0000002402187981 */ /* 0x000162000c1e1500 */
[----:B------:R-:W-:Y:S05]  /*0510*/  BRA `(.L_x_967) ;  /* 0x0000000c00087947 */ /* 0x000fea0003800000 */
.L_x_972:
[----:B------:R-:W2:Y:S01]  /*0520*/  LDG.E.64 R2, desc[UR36][R2.64] ;  /* 0x0000002402027981 */ /* 0x000ea2000c1e1b00 */
[----:B------:R-:W-:Y:S01]  /*0530*/  UMOV UR4, 0xf0000000 ;  /* 0xf000000000047882 */ /* 0x000fe20000000000 */
[----:B------:R-:W-:Y:S01]  /*0540*/  UMOV UR5, 0x380fffff ;  /* 0x380fffff00057882 */ /* 0x000fe20000000000 */
[----:B--2---:R-:W0:Y:S01]  /*0550*/  F2F.F32.F64 R0, R2 ;  /* 0x0000000200007310 */ /* 0x004e220000301000 */
[----:B------:R-:W-:-:S14]  /*0560*/  DSETP.GEU.AND P0, PT, |R2|, UR4, PT ;  /* 0x0000000402007e2a */ /* 0x000fdc000bf0e200 */
[----:B0-----:R-:W-:-:S05]  /*0570*/  @!P0 FMUL R0, R0, 1.175494350822287508e-38 ;  /* 0x0080000000008820 */ /* 0x001fca0000400000 */
[----:B------:R-:W-:-:S04]  /*0580*/  F2FP.F16.F32.PACK_AB R0, RZ, R0 ;  /* 0x00000000ff00723e */ /* 0x000fc800000000ff */
[----:B------:R-:W-:Y:S01]  /*0590*/  PRMT R24, R0, 0x7610, R24 ;  /* 0x0000761000187816 */ /* 0x000fe20000000018 */
[----:B------:R-:W-:Y:S06]  /*05a0*/  BRA `(.L_x_967) ;  /* 0x0000000800e47947 */ /* 0x000fec0003800000 */
.L_x_962:
        /* <DEDUP_REMOVED lines=11> */
[----:B------:R-:W-:-:S04]  /*0660*/  F2FP.F16.F32.PACK_AB R0, RZ, R0 ;  /* 0x00000000ff00723e */ /* 0x000fc800000000ff */
[----:B------:R-:W-:Y:S01]  /*0670*/  PRMT R24, R0, 0x7610, R24 ;  /* 0x0000761000187816 */ /* 0x000fe20000000018 */
[----:B------:R-:W-:Y:S06]  /*0680*/  BRA `(.L_x_967) ;  /* 0x0000000800ac7947 */ /* 0x000fec0003800000 */
.L_x_976:
        /* <DEDUP_REMOVED lines=9> */
.L_x_975:
        /* <DEDUP_REMOVED lines=27> */
.L_x_978:
        /* <DEDUP_REMOVED lines=11> */
[----:B------:R-:W-:-:S04]  /*0980*/  F2FP.F16.F32.PACK_AB R0, RZ, R0 ;  /* 0x00000000ff00723e */ /* 0x000fc800000000ff */
[----:B------:R-:W-:Y:S01]  /*0990*/  PRMT R24, R0, 0x7610, R24 ;  /* 0x0000761000187816 */ /* 0x000fe20000000018 */
[----:B------:R-:W-:Y:S06]  /*09a0*/  BRA `(.L_x_967) ;  /* 0x0000000400e47947 */ /* 0x000fec0003800000 */
.L_x_977:
[----:B------:R-:W2:Y:S02]  /*09b0*/  LDG.E.U16 R0, desc[UR36][R2.64] ;  /* 0x0000002402007981 */ /* 0x000ea4000c1e1500 */
[----:B--2---:R-:W-:-:S05]  /*09c0*/  IMAD.U32 R0, R0, 0x10000, RZ ;  /* 0x0001000000007824 */ /* 0x004fca00078e00ff */
[----:B------:R-:W-:-:S04]  /*09d0*/  F2FP.F16.F32.PACK_AB R0, RZ, R0 ;  /* 0x00000000ff00723e */ /* 0x000fc800000000ff */
[----:B------:R-:W-:Y:S01]  /*09e0*/  PRMT R24, R0, 0x7610, R24 ;  /* 0x0000761000187816 */ /* 0x000fe20000000018 */
[----:B------:R-:W-:Y:S06]  /*09f0*/  BRA `(.L_x_967) ;  /* 0x0000000400d07947 */ /* 0x000fec0003800000 */
.L_x_974:
        /* <DEDUP_REMOVED lines=10> */
[----:B------:R-:W-:-:S04]  /*0aa0*/  F2FP.F16.F32.PACK_AB R0, RZ, R0 ;  /* 0x00000000ff00723e */ /* 0x000fc800000000ff */
[----:B------:R-:W-:Y:S01]  /*0ab0*/  PRMT R24, R0, 0x7610, R24 ;  /* 0x0000761000187816 */ /* 0x000fe20000000018 */
[----:B------:R-:W-:Y:S06]  /*0ac0*/  BRA `(.L_x_967) ;  /* 0x00000004009c7947 */ /* 0x000fec0003800000 */
.L_x_981:
        /* <DEDUP_REMOVED lines=21> */
.L_x_985:
[----:B------:R-:W-:Y:S05]  /*0c20*/  BSYNC.RECONVERGENT B1 ;  /* 0x0000000000017941 */ /* 0x000fea0003800200 */
.L_x_984:
[----:B------:R-:W-:Y:S01]  /*0c30*/  IMAD.SHL.U32 R0, R0, 0x100000, RZ ;  /* 0x0010000000007824 */ /* 0x000fe200078e00ff */
[----:B------:R-:W-:-:S04]  /*0c40*/  LEA R2, R2, 0x3b800000, 0x17 ;  /* 0x3b80000002027811 */ /* 0x000fc800078eb8ff */
[----:B------:R-:W-:-:S07]  /*0c50*/  LOP3.LUT R0, R2, R0, R7, 0xfe, !PT ;  /* 0x0000000002007212 */ /* 0x000fce00078efe07 */
.L_x_983:
[----:B------:R-:W-:Y:S05]  /*0c60*/  BSYNC.RECONVERGENT B0 ;  /* 0x0000000000007941 */ /* 0x000fea0003800200 */
.L_x_982:
[----:B------:R-:W-:-:S04]  /*0c70*/  F2FP.F16.F32.PACK_AB R0, RZ, R0 ;  /* 0x00000000ff00723e */ /* 0x000fc800000000ff */
[----:B------:R-:W-:Y:S01]  /*0c80*/  PRMT R24, R0, 0x7610, R24 ;  /* 0x0000761000187816 */ /* 0x000fe20000000018 */
[----:B------:R-:W-:Y:S06]  /*0c90*/  BRA `(.L_x_967) ;  /* 0x0000000400287947 */ /* 0x000fec0003800000 */
.L_x_980:
        /* <DEDUP_REMOVED lines=21> */
.L_x_989:
[----:B------:R-:W-:Y:S05]  /*0df0*/  BSYNC.RECONVERGENT B1 ;  /* 0x0000000000017941 */ /* 0x000fea0003800200 */
.L_x_988:
[----:B------:R-:W-:Y:S01]  /*0e00*/  IMAD.SHL.U32 R0, R0, 0x200000, RZ ;  /* 0x0020000000007824 */ /* 0x000fe200078e00ff */
[----:B------:R-:W-:-:S04]  /*0e10*/  LEA R2, R2, 0x37800000, 0x17 ;  /* 0x3780000002027811 */ /* 0x000fc800078eb8ff */
[----:B------:R-:W-:-:S07]  /*0e20*/  LOP3.LUT R0, R2, R0, R7, 0xfe, !PT ;  /* 0x0000000002007212 */ /* 0x000fce00078efe07 */
.L_x_987:
[----:B------:R-:W-:Y:S05]  /*0e30*/  BSYNC.RECONVERGENT B0 ;  /* 0x0000000000007941 */ /* 0x000fea0003800200 */
.L_x_986:
[----:B------:R-:W-:-:S04]  /*0e40*/  F2FP.F16.F32.PACK_AB R0, RZ, R0 ;  /* 0x00000000ff00723e */ /* 0x000fc800000000ff */
[----:B------:R-:W-:Y:S01]  /*0e50*/  PRMT R24, R0, 0x7610, R24 ;  /* 0x0000761000187816 */ /* 0x000fe20000000018 */
[----:B------:R-:W-:Y:S06]  /*0e60*/  BRA `(.L_x_967) ;  /* 0x0000000000b47947 */ /* 0x000fec0003800000 */
.L_x_979:
[----:B------:R-:W-:-:S09]  /*0e70*/  UISETP.NE.AND UP0, UPT, UR4, 0x1c, UPT ;  /* 0x0000001c0400788c */ /* 0x000fd2000bf05270 */
[----:B------:R-:W-:Y:S05]  /*0e80*/  BRA.U !UP0, `(.L_x_990) ;  /* 0x00000001089c7547 */ /* 0x000fea000b800000 */
[----:B------:R-:W-:-:S09]  /*0e90*/  UISETP.NE.AND UP0, UPT, UR4, 0x1d, UPT ;  /* 0x0000001d0400788c */ /* 0x000fd2000bf05270 */
[----:B------:R-:W-:Y:S05]  /*0ea0*/  BRA.U !UP0, `(.L_x_991) ;  /* 0x0000000108807547 */ /* 0x000fea000b800000 */
[----:B------:R-:W-:-:S09]  /*0eb0*/  UISETP.NE.AND UP0, UPT, UR4, 0x2c, UPT ;  /* 0x0000002c0400788c */ /* 0x000fd2000bf05270 */
[----:B------:R-:W-:Y:S05]  /*0ec0*/  BRA.U !UP0, `(.L_x_992) ;  /* 0x0000000108487547 */ /* 0x000fea000b800000 */
.L_x_966:
        /* <DEDUP_REMOVED lines=16> */
.L_x_993:
[----:B------:R-:W-:Y:S01]  /*0fd0*/  PRMT R24, RZ, 0x7610, R24 ;  /* 0x00007610ff187816 */ /* 0x000fe20000000018 */
[----:B------:R-:W-:Y:S06]  /*0fe0*/  BRA `(.L_x_967) ;  /* 0x0000000000547947 */ /* 0x000fec0003800000 */
.L_x_992:
        /* <DEDUP_REMOVED lines=8> */
.L_x_995:
[----:B------:R-:W-:Y:S05]  /*1070*/  BSYNC.RECONVERGENT B0 ;  /* 0x0000000000007941 */ /* 0x000fea0003800200 */
.L_x_994:
[----:B------:R-:W-:-:S04]  /*1080*/  F2FP.F16.F32.PACK_AB R0, RZ, R0 ;  /* 0x00000000ff00723e */ /* 0x000fc800000000ff */
[----:B------:R-:W-:Y:S01]  /*1090*/  PRMT R24, R0, 0x7610, R24 ;  /* 0x0000761000187816 */ /* 0x000fe20000000018 */
[----:B------:R-:W-:Y:S06]  /*10a0*/  BRA `(.L_x_967) ;  /* 0x0000000000247947 */ /* 0x000fec0003800000 */
.L_x_991:
[----:B------:R-:W2:Y:S02]  /*10b0*/  LDG.E.64 R2, desc[UR36][R2.64] ;  /* 0x0000002402027981 */ /* 0x000ea4000c1e1b00 */
[----:B--2---:R-:W0:Y:S02]  /*10c0*/  I2F.U64 R0, R2 ;  /* 0x0000000200007312 */ /* 0x004e240000301000 */
[----:B0-----:R-:W-:-:S04]  /*10d0*/  F2FP.F16.F32.PACK_AB R0, RZ, R0 ;  /* 0x00000000ff00723e */ /* 0x001fc800000000ff */
[----:B------:R-:W-:Y:S01]  /*10e0*/  PRMT R24, R0, 0x7610, R24 ;  /* 0x0000761000187816 */ /* 0x000fe20000000018 */
[----:B------:R-:W-:Y:S06]  /*10f0*/  BRA `(.L_x_967) ;  /* 0x0000000000107947 */ /* 0x000fec0003800000 */
.L_x_990:
[----:B------:R-:W2:Y:S02]  /*1100*/  LDG.E R2, desc[UR36][R2.64] ;  /* 0x0000002402027981 */ /* 0x000ea4000c1e1900 */
[----:B--2---:R-:W-:-:S04]  /*1110*/  I2FP.F32.U32 R0, R2 ;  /* 0x0000000200007245 */ /* 0x004fc80000201000 */
[----:B------:R-:W-:-:S04]  /*1120*/  F2FP.F16.F32.PACK_AB R0, RZ, R0 ;  /* 0x00000000ff00723e */ /* 0x000fc800000000ff */
[----:B------:R-:W-:-:S07]  /*1130*/  PRMT R24, R0, 0x7610, R24 ;  /* 0x0000761000187816 */ /* 0x000fce0000000018 */
.L_x_967:
[----:B------:R-:W-:-:S07]  /*1140*/  VIADD R16, R19, 0x80 ;  /* 0x0000008013107836 */ /* 0x000fce0000000000 */
.L_x_961:
[----:B------:R-:W-:Y:S05]  /*1150*/  BSYNC.RECONVERGENT B6 ;  /* 0x0000000000067941 */ /* 0x000fea0003800200 */
.L_x_960:
[----:B------:R-:W-:Y:S01]  /*1160*/  ISETP.GE.AND P0, PT, R16, R17, PT ;  /* 0x000000111000720c */ /* 0x000fe20003f06270 */
[----:B------:R-:W-:Y:S01]  /*1170*/  BSSY.RECONVERGENT B6, `(.L_x_996) ;  /* 0x000010c000067945 */ /* 0x000fe20003800200 */
[----:B------:R-:W-:-:S11]  /*1180*/  PRMT R23, RZ, 0x7610, R23 ;  /* 0x00007610ff177816 */ /* 0x000fd60000000017 */
[----:B------:R-:W-:Y:S05]  /*1190*/  @P0 BRA `(.L_x_997) ;  /* 0x0000001000240947 */ /* 0x000fea0003800000 */
[----:B01----:R-:W0:Y:S01]  /*11a0*/  LDC.64 R2, c[0x0][0x390] ;  /* 0x0000e400ff027b82 */ /* 0x003e220000000a00 */
        /* <DEDUP_REMOVED lines=21> */
.L_x_1001:
[----:B------:R-:W2:Y:S02]  /*1300*/  LDG.E.U8 R2, desc[UR36][R2.64] ;  /* 0x0000002402027981 */ /* 0x000ea4000c1e1100 */
[----:B--2---:R-:W-:-:S04]  /*1310*/  I2FP.F32.U32 R0, R2 ;  /* 0x0000000200007245 */ /* 0x004fc80000201000 */
[----:B------:R-:W-:-:S04]  /*1320*/  F2FP.F16.F32.PACK_AB R0, RZ, R0 ;  /* 0x00000000ff00723e */ /* 0x000fc800000000ff */
[----:B------:R-:W-:Y:S01]  /*1330*/  PRMT R23, R0, 0x7610, R23 ;  /* 0x0000761000177816 */ /* 0x000fe20000000017 */
[----:B------:R-:W-:Y:S06]  /*1340*/  BRA `(.L_x_1003) ;  /* 0x0000000c00b47947 */ /* 0x000fec0003800000 */
.L_x_1000:
        /* <DEDUP_REMOVED lines=11> */
.L_x_1005:
[----:B------:R-:W2:Y:S02]  /*1400*/  LDG.E R2, desc[UR36][R2.64] ;  /* 0x0000002402027981 */ /* 0x000ea4000c1e1900 */
[----:B--2---:R-:W-:-:S04]  /*1410*/  I2FP.F32.S32 R0, R2 ;  /* 0x0000000200007245 */ /* 0x004fc80000201400 */
[----:B------:R-:W-:-:S04]  /*1420*/  F2FP.F16.F32.PACK_AB R0, RZ, R0 ;  /* 0x00000000ff00723e */ /* 0x000fc800000000ff */
[----:B------:R-:W-:Y:S01]  /*1430*/  PRMT R23, R0, 0x7610, R23 ;  /* 0x0000761000177816 */ /* 0x000fe20000000017 */
[----:B------:R-:W-:Y:S06]  /*1440*/  BRA `(.L_x_1003) ;  /* 0x0000000c00747947 */ /* 0x000fec0003800000 */
.L_x_1004:
[----:B------:R-:W2:Y:S02]  /*1450*/  LDG.E.U16 R2, desc[UR36][R2.64] ;  /* 0x0000002402027981 */ /* 0x000ea4000c1e1500 */
[----:B--2---:R-:W0:Y:S02]  /*1460*/  I2F.S16 R0, R2 ;  /* 0x0000000200007306 */ /* 0x004e240000101400 */
[----:B0-----:R-:W-:-:S04]  /*1470*/  F2FP.F16.F32.PACK_AB R0, RZ, R0 ;  /* 0x00000000ff00723e */ /* 0x001fc800000000ff */
[----:B------:R-:W-:Y:S01]  /*1480*/  PRMT R23, R0, 0x7610, R23 ;  /* 0x0000761000177816 */ /* 0x000fe20000000017 */
[----:B------:R-:W-:Y:S06]  /*1490*/  BRA `(.L_x_1003) ;  /* 0x0000000c00607947 */ /* 0x000fec0003800000 */
.L_x_999:
        /* <DEDUP_REMOVED lines=9> */
.L_x_1007:
[----:B------:R0:W5:Y:S01]  /*1530*/  LDG.E.U16 R23, desc[UR36][R2.64] ;  /* 0x0000002402177981 */ /* 0x000162000c1e1500 */
[----:B------:R-:W-:Y:S05]  /*1540*/  BRA `(.L_x_1003) ;  /* 0x0000000c00347947 */ /* 0x000fea0003800000 */
.L_x_1006:
        /* <DEDUP_REMOVED lines=9> */
.L_x_1009:
[----:B------:R1:W5:Y:S01]  /*15e0*/  LDG.E.U16 R23, desc[UR36][R2.64] ;  /* 0x0000002402177981 */ /* 0x000362000c1e1500 */
[----:B------:R-:W-:Y:S05]  /*15f0*/  BRA `(.L_x_1003) ;  /* 0x0000000c00087947 */ /* 0x000fea0003800000 */
.L_x_1008:
        /* <DEDUP_REMOVED lines=9> */
.L_x_998:
        /* <DEDUP_REMOVED lines=14> */
.L_x_1012:
        /* <DEDUP_REMOVED lines=9> */
.L_x_1011:
        /* <DEDUP_REMOVED lines=27> */
.L_x_1014:
        /* <DEDUP_REMOVED lines=11> */
[----:B------:R-:W-:-:S04]  /*1a60*/  F2FP.F16.F32.PACK_AB R0, RZ, R0 ;  /* 0x00000000ff00723e */ /* 0x000fc800000000ff */
[----:B------:R-:W-:Y:S01]  /*1a70*/  PRMT R23, R0, 0x7610, R23 ;  /* 0x0000761000177816 */ /* 0x000fe20000000017 */
[----:B------:R-:W-:Y:S06]  /*1a80*/  BRA `(.L_x_1003) ;  /* 0x0000000400e47947 */ /* 0x000fec0003800000 */
.L_x_1013:
[----:B------:R-:W2:Y:S02]  /*1a90*/  LDG.E.U16 R0, desc[UR36][R2.64] ;  /* 0x0000002402007981 */ /* 0x000ea4000c1e1500 */
[----:B--2---:R-:W-:-:S05]  /*1aa0*/  IMAD.U32 R0, R0, 0x10000, RZ ;  /* 0x0001000000007824 */ /* 0x004fca00078e00ff */
[----:B------:R-:W-:-:S04]  /*1ab0*/  F2FP.F16.F32.PACK_AB R0, RZ, R0 ;  /* 0x00000000ff00723e */ /* 0x000fc800000000ff */
[----:B------:R-:W-:Y:S01]  /*1ac0*/  PRMT R23, R0, 0x7610, R23 ;  /* 0x0000761000177816 */ /* 0x000fe20000000017 */
[----:B------:R-:W-:Y:S06]  /*1ad0*/  BRA `(.L_x_1003) ;  /* 0x0000000400d07947 */ /* 0x000fec0003800000 */
.L_x_1010:
        /* <DEDUP_REMOVED lines=13> */
.L_x_1017:
        /* <DEDUP_REMOVED lines=21> */
.L_x_1021:
[----:B------:R-:W-:Y:S05]  /*1d00*/  BSYNC.RECONVERGENT B1 ;  /* 0x0000000000017941 */ /* 0x000fea0003800200 */
.L_x_1020:
[----:B------:R-:W-:Y:S01]  /*1d10*/  IMAD.SHL.U32 R0, R0, 0x100000, RZ ;  /* 0x0010000000007824 */ /* 0x000fe200078e00ff */
[----:B------:R-:W-:-:S04]  /*1d20*/  LEA R2, R2, 0x3b800000, 0x17 ;  /* 0x3b80000002027811 */ /* 0x000fc800078eb8ff */
[----:B------:R-:W-:-:S07]  /*1d30*/  LOP3.LUT R0, R2, R0, R7, 0xfe, !PT ;  /* 0x0000000002007212 */ /* 0x000fce00078efe07 */
.L_x_1019:
[----:B------:R-:W-:Y:S05]  /*1d40*/  BSYNC.RECONVERGENT B0 ;  /* 0x0000000000007941 */ /* 0x000fea0003800200 */
.L_x_1018:
[----:B------:R-:W-:-:S04]  /*1d50*/  F2FP.F16.F32.PACK_AB R0, RZ, R0 ;  /* 0x00000000ff00723e */ /* 0x000fc800000000ff */
[----:B------:R-:W-:Y:S01]  /*1d60*/  PRMT R23, R0, 0x7610, R23 ;  /* 0x0000761000177816 */ /* 0x000fe20000000017 */
[----:B------:R-:W-:Y:S06]  /*1d70*/  BRA `(.L_x_1003) ;  /* 0x0000000400287947 */ /* 0x000fec0003800000 */
.L_x_1016:
        /* <DEDUP_REMOVED lines=21> */
.L_x_1025:
[----:B------:R-:W-:Y:S05]  /*1ed0*/  BSYNC.RECONVERGENT B1 ;  /* 0x0000000000017941 */ /* 0x000fea0003800200 */
.L_x_1024:
[----:B------:R-:W-:Y:S01]  /*1ee0*/  IMAD.SHL.U32 R0, R0, 0x200000, RZ ;  /* 0x0020000000007824 */ /* 0x000fe200078e00ff */
[----:B------:R-:W-:-:S04]  /*1ef0*/  LEA R2, R2, 0x37800000, 0x17 ;  /* 0x3780000002027811 */ /* 0x000fc800078eb8ff */
[----:B------:R-:W-:-:S07]  /*1f00*/  LOP3.LUT R0, R2, R0, R7, 0xfe, !PT ;  /* 0x0000000002007212 */ /* 0x000fce00078efe07 */
.L_x_1023:
[----:B------:R-:W-:Y:S05]  /*1f10*/  BSYNC.RECONVERGENT B0 ;  /* 0x0000000000007941 */ /* 0x000fea0003800200 */
.L_x_1022:
[----:B------:R-:W-:-:S04]  /*1f20*/  F2FP.F16.F32.PACK_AB R0, RZ, R0 ;  /* 0x00000000ff00723e */ /* 0x000fc800000000ff */
[----:B------:R-:W-:Y:S01]  /*1f30*/  PRMT R23, R0, 0x7610, R23 ;  /* 0x0000761000177816 */ /* 0x000fe20000000017 */
[----:B------:R-:W-:Y:S06]  /*1f40*/  BRA `(.L_x_1003) ;  /* 0x0000000000b47947 */ /* 0x000fec0003800000 */
.L_x_1015:
        /* <DEDUP_REMOVED lines=14> */
.L_x_1029:
[----:B------:R-:W-:Y:S05]  /*2030*/  BSYNC.RECONVERGENT B0 ;  /* 0x0000000000007941 */ /* 0x000fea0003800200 */
.L_x_1028:
[----:B------:R-:W-:-:S04]  /*2040*/  F2FP.F16.F32.PACK_AB R0, RZ, R0 ;  /* 0x00000000ff00723e */ /* 0x000fc800000000ff */
[----:B------:R-:W-:Y:S01]  /*2050*/  PRMT R23, R0, 0x7610, R23 ;  /* 0x0000761000177816 */ /* 0x000fe20000000017 */
[----:B------:R-:W-:Y:S06]  /*2060*/  BRA `(.L_x_1003) ;  /* 0x00000000006c7947 */ /* 0x000fec0003800000 */
.L_x_1002:
        /* <DEDUP_REMOVED lines=16> */
.L_x_1030:
[----:B------:R-:W-:Y:S01]  /*2170*/  PRMT R23, RZ, 0x7610, R23 ;  /* 0x00007610ff177816 */ /* 0x000fe20000000017 */
[----:B------:R-:W-:Y:S06]  /*2180*/  BRA `(.L_x_1003) ;  /* 0x0000000000247947 */ /* 0x000fec0003800000 */
.L_x_1027:
[----:B------:R-:W2:Y:S02]  /*2190*/  LDG.E.64 R2, desc[UR36][R2.64] ;  /* 0x0000002402027981 */ /* 0x000ea4000c1e1b00 */
[----:B--2---:R-:W0:Y:S02]  /*21a0*/  I2F.U64 R0, R2 ;  /* 0x0000000200007312 */ /* 0x004e240000301000 */
[----:B0-----:R-:W-:-:S04]  /*21b0*/  F2FP.F16.F32.PACK_AB R0, RZ, R0 ;  /* 0x00000000ff00723e */ /* 0x001fc800000000ff */
[----:B------:R-:W-:Y:S01]  /*21c0*/  PRMT R23, R0, 0x7610, R23 ;  /* 0x0000761000177816 */ /* 0x000fe20000000017 */
[----:B------:R-:W-:Y:S06]  /*21d0*/  BRA `(.L_x_1003) ;  /* 0x0000000000107947 */ /* 0x000fec0003800000 */
.L_x_1026:
[----:B------:R-:W2:Y:S02]  /*21e0*/  LDG.E R2, desc[UR36][R2.64] ;  /* 0x0000002402027981 */ /* 0x000ea4000c1e1900 */
[----:B--2---:R-:W-:-:S04]  /*21f0*/  I2FP.F32.U32 R0, R2 ;  /* 0x0000000200007245 */ /* 0x004fc80000201000 */
[----:B------:R-:W-:-:S04]  /*2200*/  F2FP.F16.F32.PACK_AB R0, RZ, R0 ;  /* 0x00000000ff00723e */ /* 0x000fc800000000ff */
[----:B------:R-:W-:-:S07]  /*2210*/  PRMT R23, R0, 0x7610, R23 ;  /* 0x0000761000177816 */ /* 0x000fce0000000017 */
.L_x_1003:
[----:B------:R-:W-:-:S07]  /*2220*/  VIADD R16, R16, 0x80 ;  /* 0x0000008010107836 */ /* 0x000fce0000000000 */
.L_x_997:
[----:B------:R-:W-:Y:S05]  /*2230*/  BSYNC.RECONVERGENT B6 ;  /* 0x0000000000067941 */ /* 0x000fea0003800200 */
.L_x_996:
        /* <DEDUP_REMOVED lines=26> */
.L_x_1036:
[----:B------:R-:W2:Y:S02]  /*23e0*/  LDG.E.U8 R2, desc[UR36][R2.64] ;  /* 0x0000002402027981 */ /* 0x000ea4000c1e1100 */
[----:B--2---:R-:W-:-:S04]  /*23f0*/  I2FP.F32.U32 R0, R2 ;  /* 0x0000000200007245 */ /* 0x004fc80000201000 */
[----:B------:R-:W-:-:S04]  /*2400*/  F2FP.F16.F32.PACK_AB R0, RZ, R0 ;  /* 0x00000000ff00723e */ /* 0x000fc800000000ff */
[----:B------:R-:W-:Y:S01]  /*2410*/  PRMT R25, R0, 0x7610, R25 ;  /* 0x0000761000197816 */ /* 0x000fe20000000019 */
[----:B------:R-:W-:Y:S06]  /*2420*/  BRA `(.L_x_1038) ;  /* 0x0000000c00b47947 */ /* 0x000fec0003800000 */
.L_x_1035:
        /* <DEDUP_REMOVED lines=11> */
.L_x_1040:
[----:B------:R-:W2:Y:S02]  /*24e0*/  LDG.E R2, desc[UR36][R2.64] ;  /* 0x0000002402027981 */ /* 0x000ea4000c1e1900 */
[----:B--2---:R-:W-:-:S04]  /*24f0*/  I2FP.F32.S32 R0, R2 ;  /* 0x0000000200007245 */ /* 0x004fc80000201400 */
[----:B------:R-:W-:-:S04]  /*2500*/  F2FP.F16.F32.PACK_AB R0, RZ, R0 ;  /* 0x00000000ff00723e */ /* 0x000fc800000000ff */
[----:B------:R-:W-:Y:S01]  /*2510*/  PRMT R25, R0, 0x7610, R25 ;  /* 0x0000761000197816 */ /* 0x000fe20000000019 */
[----:B------:R-:W-:Y:S06]  /*2520*/  BRA `(.L_x_1038) ;  /* 0x0000000c00747947 */ /* 0x000fec0003800000 */
.L_x_1039:
[----:B------:R-:W2:Y:S02]  /*2530*/  LDG.E.U16 R2, desc[UR36][R2.64] ;  /* 0x0000002402027981 */ /* 0x000ea4000c1e1500 */
[----:B--2---:R-:W0:Y:S02]  /*2540*/  I2F.S16 R0, R2 ;  /* 0x0000000200007306 */ /* 0x004e240000101400 */
[----:B0-----:R-:W-:-:S04]  /*2550*/  F2FP.F16.F32.PACK_AB R0, RZ, R0 ;  /* 0x00000000ff00723e */ /* 0x001fc800000000ff */
[----:B------:R-:W-:Y:S01]  /*2560*/  PRMT R25, R0, 0x7610, R25 ;  /* 0x0000761000197816 */ /* 0x000fe20000000019 */
[----:B------:R-:W-:Y:S06]  /*2570*/  BRA `(.L_x_1038) ;  /* 0x0000000c00607947 */ /* 0x000fec0003800000 */
.L_x_1034:
        /* <DEDUP_REMOVED lines=9> */
.L_x_1042:
[----:B------:R0:W5:Y:S01]  /*2610*/  LDG.E.U16 R25, desc[UR36][R2.64] ;  /* 0x0000002402197981 */ /* 0x000162000c1e1500 */
[----:B------:R-:W-:Y:S05]  /*2620*/  BRA `(.L_x_1038) ;  /* 0x0000000c00347947 */ /* 0x000fea0003800000 */
.L_x_1041:
        /* <DEDUP_REMOVED lines=9> */
.L_x_1044:
[----:B------:R1:W5:Y:S01]  /*26c0*/  LDG.E.U16 R25, desc[UR36][R2.64] ;  /* 0x0000002402197981 */ /* 0x000362000c1e1500 */
[----:B------:R-:W-:Y:S05]  /*26d0*/  BRA `(.L_x_1038) ;  /* 0x0000000c00087947 */ /* 0x000fea0003800000 */
.L_x_1043:
        /* <DEDUP_REMOVED lines=9> */
.L_x_1033:
        /* <DEDUP_REMOVED lines=14> */
.L_x_1047:
        /* <DEDUP_REMOVED lines=9> */
.L_x_1046:
        /* <DEDUP_REMOVED lines=27> */
.L_x_1049:
        /* <DEDUP_REMOVED lines=14> */
.L_x_1048:
[----:B------:R-:W2:Y:S02]  /*2b70*/  LDG.E.U16 R0, desc[UR36][R2.64] ;  /* 0x0000002402007981 */ /* 0x000ea4000c1e1500 */
[----:B--2---:R-:W-:-:S05]  /*2b80*/  IMAD.U32 R0, R0, 0x10000, RZ ;  /* 0x0001000000007824 */ /* 0x004fca00078e00ff */
[----:B------:R-:W-:-:S04]  /*2b90*/  F2FP.F16.F32.PACK_AB R0, RZ, R0 ;  /* 0x00000000ff00723e */ /* 0x000fc800000000ff */
[----:B------:R-:W-:Y:S01]  /*2ba0*/  PRMT R25, R0, 0x7610, R25 ;  /* 0x0000761000197816 */ /* 0x000fe20000000019 */
[----:B------:R-:W-:Y:S06]  /*2bb0*/  BRA `(.L_x_1038) ;  /* 0x0000000400d07947 */ /* 0x000fec0003800000 */
.L_x_1045:
        /* <DEDUP_REMOVED lines=13> */
.L_x_1052:
        /* <DEDUP_REMOVED lines=21> */
.L_x_1056:
[----:B------:R-:W-:Y:S05]  /*2de0*/  BSYNC.RECONVERGENT B1 ;  /* 0x0000000000017941 */ /* 0x000fea0003800200 */
.L_x_1055:
[----:B------:R-:W-:Y:S01]  /*2df0*/  IMAD.SHL.U32 R0, R0, 0x100000, RZ ;  /* 0x0010000000007824 */ /* 0x000fe200078e00ff */
[----:B------:R-:W-:-:S04]  /*2e00*/  LEA R2, R2, 0x3b800000, 0x17 ;  /* 0x3b80000002027811 */ /* 0x000fc800078eb8ff */
[----:B------:R-:W-:-:S07]  /*2e10*/  LOP3.LUT R0, R2, R0, R7, 0xfe, !PT ;  /* 0x0000000002007212 */ /* 0x000fce00078efe07 */
.L_x_1054:
[----:B------:R-:W-:Y:S05]  /*2e20*/  BSYNC.RECONVERGENT B0 ;  /* 0x0000000000007941 */ /* 0x000fea0003800200 */
.L_x_1053:
[----:B------:R-:W-:-:S04]  /*2e30*/  F2FP.F16.F32.PACK_AB R0, RZ, R0 ;  /* 0x00000000ff00723e */ /* 0x000fc800000000ff */
[----:B------:R-:W-:Y:S01]  /*2e40*/  PRMT R25, R0, 0x7610, R25 ;  /* 0x0000761000197816 */ /* 0x000fe20000000019 */
[----:B------:R-:W-:Y:S06]  /*2e50*/  BRA `(.L_x_1038) ;  /* 0x0000000400287947 */ /* 0x000fec0003800000 */
.L_x_1051:
        /* <DEDUP_REMOVED lines=21> */
.L_x_1060:
[----:B------:R-:W-:Y:S05]  /*2fb0*/  BSYNC.RECONVERGENT B1 ;  /* 0x0000000000017941 */ /* 0x000fea0003800200 */
.L_x_1059:
[----:B------:R-:W-:Y:S01]  /*2fc0*/  IMAD.SHL.U32 R0, R0, 0x200000, RZ ;  /* 0x0020000000007824 */ /* 0x000fe200078e00ff */
[----:B------:R-:W-:-:S04]  /*2fd0*/  LEA R2, R2, 0x37800000, 0x17 ;  /* 0x3780000002027811 */ /* 0x000fc800078eb8ff */
[----:B------:R-:W-:-:S07]  /*2fe0*/  LOP3.LUT R0, R2, R0, R7, 0xfe, !PT ;  /* 0x0000000002007212 */ /* 0x000fce00078efe07 */
.L_x_1058:
[----:B------:R-:W-:Y:S05]  /*2ff0*/  BSYNC.RECONVERGENT B0 ;  /* 0x0000000000007941 */ /* 0x000fea0003800200 */
.L_x_1057:
[----:B------:R-:W-:-:S04]  /*3000*/  F2FP.F16.F32.PACK_AB R0, RZ, R0 ;  /* 0x00000000ff00723e */ /* 0x000fc800000000ff */
[----:B------:R-:W-:Y:S01]  /*3010*/  PRMT R25, R0, 0x7610, R25 ;  /* 0x0000761000197816 */ /* 0x000fe20000000019 */
[----:B------:R-:W-:Y:S06]  /*3020*/  BRA `(.L_x_1038) ;  /* 0x0000000000b47947 */ /* 0x000fec0003800000 */
.L_x_1050:
        /* <DEDUP_REMOVED lines=14> */
.L_x_1064:
[----:B------:R-:W-:Y:S05]  /*3110*/  BSYNC.RECONVERGENT B0 ;  /* 0x0000000000007941 */ /* 0x000fea0003800200 */
.L_x_1063:
[----:B------:R-:W-:-:S04]  /*3120*/  F2FP.F16.F32.PACK_AB R0, RZ, R0 ;  /* 0x00000000ff00723e */ /* 0x000fc800000000ff */
[----:B------:R-:W-:Y:S01]  /*3130*/  PRMT R25, R0, 0x7610, R25 ;  /* 0x0000761000197816 */ /* 0x000fe20000000019 */
[----:B------:R-:W-:Y:S06]  /*3140*/  BRA `(.L_x_1038) ;  /* 0x00000000006c7947 */ /* 0x000fec0003800000 */
.L_x_1037:
        /* <DEDUP_REMOVED lines=16> */
.L_x_1065:
[----:B------:R-:W-:Y:S01]  /*3250*/  PRMT R25, RZ, 0x7610, R25 ;  /* 0x00007610ff197816 */ /* 0x000fe20000000019 */
[----:B------:R-:W-:Y:S06]  /*3260*/  BRA `(.L_x_1038) ;  /* 0x0000000000247947 */ /* 0x000fec0003800000 */
.L_x_1062:
[----:B------:R-:W2:Y:S02]  /*3270*/  LDG.E.64 R2, desc[UR36][R2.64] ;  /* 0x0000002402027981 */ /* 0x000ea4000c1e1b00 */
[----:B--2---:R-:W0:Y:S02]  /*3280*/  I2F.U64 R0, R2 ;  /* 0x0000000200007312 */ /* 0x004e240000301000 */
[----:B0-----:R-:W-:-:S04]  /*3290*/  F2FP.F16.F32.PACK_AB R0, RZ, R0 ;  /* 0x00000000ff00723e */ /* 0x001fc800000000ff */
[----:B------:R-:W-:Y:S01]  /*32a0*/  PRMT R25, R0, 0x7610, R25 ;  /* 0x0000761000197816 */ /* 0x000fe20000000019 */
[----:B------:R-:W-:Y:S06]  /*32b0*/  BRA `(.L_x_1038) ;  /* 0x0000000000107947 */ /* 0x000fec0003800000 */
.L_x_1061:
[----:B------:R-:W2:Y:S02]  /*32c0*/  LDG.E R2, desc[UR36][R2.64] ;  /* 0x0000002402027981 */ /* 0x000ea4000c1e1900 */
[----:B--2---:R-:W-:-:S04]  /*32d0*/  I2FP.F32.U32 R0, R2 ;  /* 0x0000000200007245 */ /* 0x004fc80000201000 */
[----:B------:R-:W-:-:S04]  /*32e0*/  F2FP.F16.F32.PACK_AB R0, RZ, R0 ;  /* 0x00000000ff00723e */ /* 0x000fc800000000ff */
[----:B------:R-:W-:-:S07]  /*32f0*/  PRMT R25, R0, 0x7610, R25 ;  /* 0x0000761000197816 */ /* 0x000fce0000000019 */
.L_x_1038:
[----:B------:R-:W-:-:S07]  /*3300*/  VIADD R16, R16, 0x80 ;  /* 0x0000008010107836 */ /* 0x000fce0000000000 */
.L_x_1032:
[----:B------:R-:W-:Y:S05]  /*3310*/  BSYNC.RECONVERGENT B6 ;  /* 0x0000000000067941 */ /* 0x000fea0003800200 */
.L_x_1031:
        /* <DEDUP_REMOVED lines=25> */
.L_x_1071:
[----:B------:R-:W2:Y:S02]  /*34b0*/  LDG.E.U8 R2, desc[UR36][R2.64] ;  /* 0x0000002402027981 */ /* 0x000ea4000c1e1100 */
[----:B--2---:R-:W-:-:S04]  /*34c0*/  I2FP.F32.U32 R0, R2 ;  /* 0x0000000200007245 */ /* 0x004fc80000201000 */
[----:B------:R-:W-:Y:S01]  /*34d0*/  F2FP.F16.F32.PACK_AB R0, RZ, R0 ;  /* 0x00000000ff00723e */ /* 0x000fe200000000ff */
[----:B------:R-:W-:Y:S06]  /*34e0*/  BRA `(.L_x_1067) ;  /* 0x0000000c007c7947 */ /* 0x000fec0003800000 */
.L_x_1070:
        /* <DEDUP_REMOVED lines=10> */
.L_x_1074:
[----:B------:R-:W2:Y:S02]  /*3590*/  LDG.E R2, desc[UR36][R2.64] ;  /* 0x0000002402027981 */ /* 0x000ea4000c1e1900 */
[----:B--2---:R-:W-:-:S04]  /*35a0*/  I2FP.F32.S32 R0, R2 ;  /* 0x0000000200007245 */ /* 0x004fc80000201400 */
[----:B------:R-:W-:Y:S01]  /*35b0*/  F2FP.F16.F32.PACK_AB R0, RZ, R0 ;  /* 0x00000000ff00723e */ /* 0x000fe200000000ff */
[----:B------:R-:W-:Y:S06]  /*35c0*/  BRA `(.L_x_1067) ;  /* 0x0000000c00447947 */ /* 0x000fec0003800000 */
.L_x_1073:
[----:B------:R-:W2:Y:S02]  /*35d0*/  LDG.E.U16 R2, desc[UR36][R2.64] ;  /* 0x0000002402027981 */ /* 0x000ea4000c1e1500 */
[----:B--2---:R-:W0:Y:S02]  /*35e0*/  I2F.S16 R0, R2 ;  /* 0x0000000200007306 */ /* 0x004e240000101400 */
[----:B0-----:R-:W-:Y:S01]  /*35f0*/  F2FP.F16.F32.PACK_AB R0, RZ, R0 ;  /* 0x00000000ff00723e */ /* 0x001fe200000000ff */
[----:B------:R-:W-:Y:S06]  /*3600*/  BRA `(.L_x_1067) ;  /* 0x0000000c00347947 */ /* 0x000fec0003800000 */
.L_x_1069:
        /* <DEDUP_REMOVED lines=9> */
.L_x_1076:
[----:B------:R2:W5:Y:S01]  /*36a0*/  LDG.E.U16 R0, desc[UR36][R2.64] ;  /* 0x0000002402007981 */ /* 0x000562000c1e1500 */
[----:B------:R-:W-:Y:S05]  /*36b0*/  BRA `(.L_x_1067) ;  /* 0x0000000c00087947 */ /* 0x000fea0003800000 */
.L_x_1075:
        /* <DEDUP_REMOVED lines=9> */
.L_x_1078:
[----:B------:R3:W5:Y:S01]  /*3750*/  LDG.E.U16 R0, desc[UR36][R2.64] ;  /* 0x0000002402007981 */ /* 0x000762000c1e1500 */
[----:B------:R-:W-:Y:S05]  /*3760*/  BRA `(.L_x_1067) ;  /* 0x0000000800dc7947 */ /* 0x000fea0003800000 */
.L_x_1077:
        /* <DEDUP_REMOVED lines=8> */
.L_x_1068:
        /* <DEDUP_REMOVED lines=13> */
.L_x_1081:
        /* <DEDUP_REMOVED lines=8> */
.L_x_1080:
        /* <DEDUP_REMOVED lines=27> */
.L_x_1083:
        /* <DEDUP_REMOVED lines=13> */
.L_x_1082:
[----:B------:R-:W2:Y:S02]  /*3bc0*/  LDG.E.U16 R0, desc[UR36][R2.64] ;  /* 0x0000002402007981 */ /* 0x000ea4000c1e1500 */
[----:B--2---:R-:W-:-:S05]  /*3bd0*/  IMAD.U32 R0, R0, 0x10000, RZ ;  /* 0x0001000000007824 */ /* 0x004fca00078e00ff */
[----:B------:R-:W-:Y:S01]  /*3be0*/  F2FP.F16.F32.PACK_AB R0, RZ, R0 ;  /* 0x00000000ff00723e */ /* 0x000fe200000000ff */
[----:B------:R-:W-:Y:S06]  /*3bf0*/  BRA `(.L_x_1067) ;  /* 0x0000000400b87947 */ /* 0x000fec0003800000 */
.L_x_1079:
        /* <DEDUP_REMOVED lines=12> */
.L_x_1086:
        /* <DEDUP_REMOVED lines=21> */
.L_x_1090:
[----:B------:R-:W-:Y:S05]  /*3e10*/  BSYNC.RECONVERGENT B1 ;  /* 0x0000000000017941 */ /* 0x000fea0003800200 */
.L_x_1089:
[----:B------:R-:W-:Y:S01]  /*3e20*/  IMAD.SHL.U32 R0, R0, 0x100000, RZ ;  /* 0x0010000000007824 */ /* 0x000fe200078e00ff */
[----:B------:R-:W-:-:S04]  /*3e30*/  LEA R2, R2, 0x3b800000, 0x17 ;  /* 0x3b80000002027811 */ /* 0x000fc800078eb8ff */
[----:B------:R-:W-:-:S07]  /*3e40*/  LOP3.LUT R0, R2, R0, R7, 0xfe, !PT ;  /* 0x0000000002007212 */ /* 0x000fce00078efe07 */
.L_x_1088:
[----:B------:R-:W-:Y:S05]  /*3e50*/  BSYNC.RECONVERGENT B0 ;  /* 0x0000000000007941 */ /* 0x000fea0003800200 */
.L_x_1087:
[----:B------:R-:W-:Y:S01]  /*3e60*/  F2FP.F16.F32.PACK_AB R0, RZ, R0 ;  /* 0x00000000ff00723e */ /* 0x000fe200000000ff */
[----:B------:R-:W-:Y:S06]  /*3e70*/  BRA `(.L_x_1067) ;  /* 0x0000000400187947 */ /* 0x000fec0003800000 */
.L_x_1085:
        /* <DEDUP_REMOVED lines=21> */
.L_x_1094:
[----:B------:R-:W-:Y:S05]  /*3fd0*/  BSYNC.RECONVERGENT B1 ;  /* 0x0000000000017941 */ /* 0x000fea0003800200 */
.L_x_1093:
[----:B------:R-:W-:Y:S01]  /*3fe0*/  IMAD.SHL.U32 R0, R0, 0x200000, RZ ;  /* 0x0020000000007824 */ /* 0x000fe200078e00ff */
[----:B------:R-:W-:-:S04]  /*3ff0*/  LEA R2, R2, 0x37800000, 0x17 ;  /* 0x3780000002027811 */ /* 0x000fc800078eb8ff */
[----:B------:R-:W-:-:S07]  /*4000*/  LOP3.LUT R0, R2, R0, R7, 0xfe, !PT ;  /* 0x0000000002007212 */ /* 0x000fce00078efe07 */
.L_x_1092:
[----:B------:R-:W-:Y:S05]  /*4010*/  BSYNC.RECONVERGENT B0 ;  /* 0x0000000000007941 */ /* 0x000fea0003800200 */
.L_x_1091:
[----:B------:R-:W-:Y:S01]  /*4020*/  F2FP.F16.F32.PACK_AB R0, RZ, R0 ;  /* 0x00000000ff00723e */ /* 0x000fe200000000ff */
[----:B------:R-:W-:Y:S06]  /*4030*/  BRA `(.L_x_1067) ;  /* 0x0000000000a87947 */ /* 0x000fec0003800000 */
.L_x_1084:
        /* <DEDUP_REMOVED lines=14> */
.L_x_1098:
[----:B------:R-:W-:Y:S05]  /*4120*/  BSYNC.RECONVERGENT B0 ;  /* 0x0000000000007941 */ /* 0x000fea0003800200 */
.L_x_1097:
[----:B------:R-:W-:Y:S01]  /*4130*/  F2FP.F16.F32.PACK_AB R0, RZ, R0 ;  /* 0x00000000ff00723e */ /* 0x000fe200000000ff */
[----:B------:R-:W-:Y:S06]  /*4140*/  BRA `(.L_x_1067) ;  /* 0x0000000000647947 */ /* 0x000fec0003800000 */
.L_x_1072:
        /* <DEDUP_REMOVED lines=16> */
.L_x_1099:
[----:B------:R-:W-:Y:S01]  /*4250*/  PRMT R0, RZ, 0x7610, R0 ;  /* 0x00007610ff007816 */ /* 0x000fe20000000000 */
[----:B------:R-:W-:Y:S06]  /*4260*/  BRA `(.L_x_1067) ;  /* 0x00000000001c7947 */ /* 0x000fec0003800000 */
.L_x_1096:
[----:B------:R-:W2:Y:S02]  /*4270*/  LDG.E.64 R2, desc[UR36][R2.64] ;  /* 0x0000002402027981 */ /* 0x000ea4000c1e1b00 */
[----:B--2---:R-:W0:Y:S02]  /*4280*/  I2F.U64 R0, R2 ;  /* 0x0000000200007312 */ /* 0x004e240000301000 */
[----:B0-----:R-:W-:Y:S01]  /*4290*/  F2FP.F16.F32.PACK_AB R0, RZ, R0 ;  /* 0x00000000ff00723e */ /* 0x001fe200000000ff */
[----:B------:R-:W-:Y:S06]  /*42a0*/  BRA `(.L_x_1067) ;  /* 0x00000000000c7947 */ /* 0x000fec0003800000 */
.L_x_1095:
[----:B------:R-:W2:Y:S02]  /*42b0*/  LDG.E R2, desc[UR36][R2.64] ;  /* 0x0000002402027981 */ /* 0x000ea4000c1e1900 */
[----:B--2---:R-:W-:-:S04]  /*42c0*/  I2FP.F32.U32 R0, R2 ;  /* 0x0000000200007245 */ /* 0x004fc80000201000 */
[----:B------:R-:W-:-:S07]  /*42d0*/  F2FP.F16.F32.PACK_AB R0, RZ, R0 ;  /* 0x00000000ff00723e */ /* 0x000fce00000000ff */
.L_x_1067:
[----:B------:R-:W-:Y:S05]  /*42e0*/  BSYNC.RECONVERGENT B6 ;  /* 0x0000000000067941 */ /* 0x000fea0003800200 */
.L_x_1066:
[----:B------:R-:W4:Y:S01]  /*42f0*/  LDC.U8 R16, c[0x0][0x3a4] ;  /* 0x0000e900ff107b82 */ /* 0x000f220000000000 */
[CC--:B------:R-:W-:Y:S01]  /*4300*/  ISETP.GE.AND P2, PT, R19.reuse, R17.reuse, PT ;  /* 0x000000111300720c */ /* 0x0c0fe20003f46270 */
[C---:B0123--:R-:W-:Y:S01]  /*4310*/  VIADD R2, R19.reuse, 0x100 ;  /* 0x0000010013027836 */ /* 0x04ffe20000000000 */
[----:B------:R-:W-:Y:S01]  /*4320*/  BSSY.RECONVERGENT B0, `(.L_x_1100) ;  /* 0x0000022000007945 */ /* 0x000fe20003800200 */
[C---:B------:R-:W-:Y:S02]  /*4330*/  VIADD R4, R19.reuse, 0x180 ;  /* 0x0000018013047836 */ /* 0x040fe40000000000 */
[----:B------:R-:W-:Y:S01]  /*4340*/  VIADD R22, R19, 0x80 ;  /* 0x0000008013167836 */ /* 0x000fe20000000000 */
[-C--:B------:R-:W-:Y:S02]  /*4350*/  ISETP.GE.AND P0, PT, R2, R17.reuse, PT ;  /* 0x000000110200720c */ /* 0x080fe40003f06270 */
[-C--:B------:R-:W-:Y:S02]  /*4360*/  ISETP.GE.AND P1, PT, R4, R17.reuse, PT ;  /* 0x000000110400720c */ /* 0x080fe40003f26270 */
[----:B------:R-:W-:-:S03]  /*4370*/  ISETP.GE.AND P3, PT, R22, R17, PT ;  /* 0x000000111600720c */ /* 0x000fc60003f66270 */
[----:B------:R-:W-:Y:S10]  /*4380*/  @P2 BRA `(.L_x_1101) ;  /* 0x00000000006c2947 */ /* 0x000ff40003800000 */
[----:B-----5:R-:W-:Y:S02]  /*4390*/  HADD2.F32 R24, -RZ, R24.H0_H0 ;  /* 0x20000018ff187230 */ /* 0x020fe40000004100 */
[----:B------:R-:W-:Y:S02]  /*43a0*/  IMAD.MOV.U32 R3, RZ, RZ, 0x42fc0000 ;  /* 0x42fc0000ff037424 */ /* 0x000fe400078e00ff */
        /* <DEDUP_REMOVED lines=24> */
[----:B------:R-:W-:-:S07]  /*4530*/  F2FP.F16.F32.PACK_AB R4, RZ, R4 ;  /* 0x00000004ff04723e */ /* 0x000fce00000000ff */
.L_x_1101:
[----:B------:R-:W-:Y:S05]  /*4540*/  BSYNC.RECONVERGENT B0 ;  /* 0x0000000000007941 */ /* 0x000fea0003800200 */
.L_x_1100:
[----:B------:R-:W-:Y:S04]  /*4550*/  BSSY.RECONVERGENT B0, `(.L_x_1102) ;  /* 0x000001d000007945 */ /* 0x000fe80003800200 */
[----:B------:R-:W-:Y:S05]  /*4560*/  @P3 BRA `(.L_x_1103) ;  /* 0x00000000006c3947 */ /* 0x000fea0003800000 */
[----:B-----5:R-:W-:Y:S02]  /*4570*/  HADD2.F32 R23, -RZ, R23.H0_H0 ;  /* 0x20000017ff177230 */ /* 0x020fe40000004100 */
[----:B------:R-:W-:-:S03]  /*4580*/  IMAD.MOV.U32 R3, RZ, RZ, 0x42fc0000 ;  /* 0x42fc0000ff037424 */ /* 0x000fc600078e00ff */
[C---:B------:R-:W-:Y:S01]  /*4590*/  FMUL.FTZ R2, |R23|.reuse, 1.4426950216293334961 ;  /* 0x3fb8aa3b17027820 */ /* 0x040fe20000410200 */
[----:B------:R-:W-:-:S05]  /*45a0*/  FMUL.FTZ R7, R23, R23 ;  /* 0x0000001717077220 */ /* 0x000fca0000410000 */
[----:B------:R-:W0:Y:S02]  /*45b0*/  FRND.TRUNC R2, R2 ;  /* 0x0000000200027307 */ /* 0x000e24000020d000 */
[----:B0-----:R-:W-:Y:S02]  /*45c0*/  FSETP.GT.FTZ.AND P3, PT, |R2|, 126, PT ;  /* 0x42fc00000200780b */ /* 0x001fe40003f74200 */
[----:B------:R-:W-:-:S04]  /*45d0*/  LOP3.LUT R3, R3, 0x80000000, R2, 0xb8, !PT ;  /* 0x8000000003037812 */ /* 0x000fc800078eb802 */
[----:B------:R-:W-:Y:S01]  /*45e0*/  FSEL R6, R3, R2, P3 ;  /* 0x0000000203067208 */ /* 0x000fe20001800000 */
[----:B------:R-:W-:Y:S01]  /*45f0*/  IMAD.MOV.U32 R2, RZ, RZ, 0x363d0ada ;  /* 0x363d0adaff027424 */ /* 0x000fe200078e00ff */
[----:B------:R-:W-:-:S03]  /*4600*/  FSETP.GE.FTZ.AND P3, PT, |R23|, 1, PT ;  /* 0x3f8000001700780b */ /* 0x000fc60003f76200 */
[----:B------:R-:W-:Y:S01]  /*4610*/  FFMA.FTZ R3, R6, -0.69314718246459960938, |R23| ;  /* 0xbf31721806037823 */ /* 0x000fe20000010417 */
[----:B------:R-:W-:-:S03]  /*4620*/  FFMA.FTZ R2, R7, R2, 0.00019836159481201320887 ;  /* 0x394fff4907027423 */ /* 0x000fc60000010002 */
[C---:B------:R-:W-:Y:S01]  /*4630*/  FFMA.FTZ R3, R6.reuse, 1.9046542121259335545e-09, R3 ;  /* 0x3102e30806037823 */ /* 0x040fe20000010003 */
[----:B------:R-:W-:Y:S01]  /*4640*/  FADD.FTZ R6, R6, 12583037 ;  /* 0x4b40007d06067421 */ /* 0x000fe20000010000 */
[----:B------:R-:W-:Y:S02]  /*4650*/  FFMA.FTZ R8, R7, R2, 0.0083333496004343032837 ;  /* 0x3c08889a07087423 */ /* 0x000fe40000010002 */
[----:B------:R-:W-:Y:S01]  /*4660*/  FMUL.FTZ R3, R3, 1.4426950216293334961 ;  /* 0x3fb8aa3b03037820 */ /* 0x000fe20000410000 */
[----:B------:R-:W-:Y:S02]  /*4670*/  IMAD.SHL.U32 R6, R6, 0x800000, RZ ;  /* 0x0080000006067824 */ /* 0x000fe400078e00ff */
        /* <DEDUP_REMOVED lines=8> */
[----:B------:R-:W-:-:S05]  /*4700*/  @!P3 FFMA.FTZ R26, R23, R8, R23 ;  /* 0x00000008171ab223 */ /* 0x000fca0000010017 */
[----:B------:R-:W-:-:S07]  /*4710*/  F2FP.F16.F32.PACK_AB R26, RZ, R26 ;  /* 0x0000001aff1a723e */ /* 0x000fce00000000ff */
.L_x_1103:
[----:B------:R-:W-:Y:S05]  /*4720*/  BSYNC.RECONVERGENT B0 ;  /* 0x0000000000007941 */ /* 0x000fea0003800200 */
.L_x_1102:
        /* <DEDUP_REMOVED lines=29> */
.L_x_1105:
[----:B------:R-:W-:Y:S05]  /*4900*/  BSYNC.RECONVERGENT B0 ;  /* 0x0000000000007941 */ /* 0x000fea0003800200 */
.L_x_1104:
[----:B------:R-:W-:Y:S04]  /*4910*/  BSSY.RECONVERGENT B0, `(.L_x_1106) ;  /* 0x000001d000007945 */ /* 0x000fe80003800200 */
[----:B------:R-:W-:Y:S05]  /*4920*/  @P1 BRA `(.L_x_1107) ;  /* 0x00000000006c1947 */ /* 0x000fea0003800000 */
        /* <DEDUP_REMOVED lines=27> */
.L_x_1107:
[----:B------:R-:W-:Y:S05]  /*4ae0*/  BSYNC.RECONVERGENT B0 ;  /* 0x0000000000007941 */ /* 0x000fea0003800200 */
.L_x_1106:
[----:B------:R-:W-:Y:S04]  /*4af0*/  BSSY.RECONVERGENT B6, `(.L_x_1108) ;  /* 0x000010e000067945 */ /* 0x000fe80003800200 */
[----:B------:R-:W-:Y:S05]  /*4b00*/  @P2 BRA `(.L_x_1109) ;  /* 0x0000001000302947 */ /* 0x000fea0003800000 */
[----:B------:R-:W0:Y:S01]  /*4b10*/  LDCU UR4, c[0x0][0x3a8] ;  /* 0x00007500ff0477ac */ /* 0x000e220008000800 */
[----:B------:R-:W1:Y:S01]  /*4b20*/  LDC.64 R2, c[0x0][0x388] ;  /* 0x0000e200ff027b82 */ /* 0x000e620000000a00 */
[----:B-----5:R-:W-:Y:S01]  /*4b30*/  IMAD R0, R18, 0x200, R19 ;  /* 0x0000020012007824 */ /* 0x020fe200078e0213 */
[----:B----4-:R-:W-:-:S03]  /*4b40*/  PRMT R6, R16, 0x9910, RZ ;  /* 0x0000991010067816 */ /* 0x010fc600000000ff */
        /* <DEDUP_REMOVED lines=14> */
[----:B------:R-:W-:Y:S02]  /*4c30*/  HADD2.F32 R4, -RZ, R4.H0_H0 ;  /* 0x20000004ff047230 */ /* 0x000fe40000004100 */
[----:B------:R-:W-:Y:S02]  /*4c40*/  IMAD.MOV.U32 R19, RZ, RZ, R22 ;  /* 0x000000ffff137224 */ /* 0x000fe400078e0016 */
[----:B------:R-:W0:Y:S02]  /*4c50*/  F2I.FTZ.TRUNC.NTZ R5, R4 ;  /* 0x0000000400057305 */ /* 0x000e24000021f100 */
[----:B0-----:R3:W-:Y:S01]  /*4c60*/  STG.E.U8 desc[UR36][R2.64], R5 ;  /* 0x0000000502007986 */ /* 0x0017e2000c101124 */
[----:B------:R-:W-:Y:S05]  /*4c70*/  BRA `(.L_x_1109) ;  /* 0x0000000c00d47947 */ /* 0x000fea0003800000 */
.L_x_1113:
[----:B------:R-:W-:Y:S02]  /*4c80*/  HADD2.F32 R5, -RZ, R4.H0_H0 ;  /* 0x20000004ff057230 */ /* 0x000fe40000004100 */
[----:B------:R-:W-:-:S04]  /*4c90*/  IMAD.MOV.U32 R19, RZ, RZ, R22 ;  /* 0x000000ffff137224 */ /* 0x000fc800078e0016 */
[----:B------:R-:W0:Y:S02]  /*4ca0*/  F2I.S64.TRUNC R4, R5 ;  /* 0x0000000500047311 */ /* 0x000e24000020d900 */
[----:B0-----:R0:W-:Y:S01]  /*4cb0*/  STG.E.U8 desc[UR36][R2.64], R4 ;  /* 0x0000000402007986 */ /* 0x0011e2000c101124 */
[----:B------:R-:W-:Y:S05]  /*4cc0*/  BRA `(.L_x_1109) ;  /* 0x0000000c00c07947 */ /* 0x000fea0003800000 */
.L_x_1112:
[----:B------:R-:W-:-:S13]  /*4cd0*/  ISETP.NE.AND P0, PT, R0, 0x2, PT ;  /* 0x000000020000780c */ /* 0x000fda0003f05270 */
[----:B------:R-:W-:Y:S05]  /*4ce0*/  @!P0 BRA `(.L_x_1115) ;  /* 0x0000000000388947 */ /* 0x000fea0003800000 */
[----:B------:R-:W-:-:S13]  /*4cf0*/  ISETP.NE.AND P0, PT, R0, 0x3, PT ;  /* 0x000000030000780c */ /* 0x000fda0003f05270 */
[----:B------:R-:W-:Y:S05]  /*4d00*/  @!P0 BRA `(.L_x_1116) ;  /* 0x00000000001c8947 */ /* 0x000fea0003800000 */
[----:B------:R-:W-:-:S13]  /*4d10*/  ISETP.NE.AND P0, PT, R0, 0x4, PT ;  /* 0x000000040000780c */ /* 0x000fda0003f05270 */
[----:B------:R-:W-:Y:S05]  /*4d20*/  @P0 BRA `(.L_x_1114) ;  /* 0x0000000800f80947 */ /* 0x000fea0003800000 */
[----:B------:R-:W-:Y:S02]  /*4d30*/  HADD2.F32 R4, -RZ, R4.H0_H0 ;  /* 0x20000004ff047230 */ /* 0x000fe40000004100 */
[----:B------:R-:W-:-:S04]  /*4d40*/  IMAD.MOV.U32 R19, RZ, RZ, R22 ;  /* 0x000000ffff137224 */ /* 0x000fc800078e0016 */
[----:B------:R-:W0:Y:S02]  /*4d50*/  F2I.S64.TRUNC R4, R4 ;  /* 0x0000000400047311 */ /* 0x000e24000020d900 */
[----:B0-----:R1:W-:Y:S01]  /*4d60*/  STG.E.64 desc[UR36][R2.64], R4 ;  /* 0x0000000402007986 */ /* 0x0013e2000c101b24 */
[----:B------:R-:W-:Y:S05]  /*4d70*/  BRA `(.L_x_1109) ;  /* 0x0000000c00947947 */ /* 0x000fea0003800000 */
.L_x_1116:
[----:B------:R-:W-:Y:S02]  /*4d80*/  HADD2.F32 R4, -RZ, R4.H0_H0 ;  /* 0x20000004ff047230 */ /* 0x000fe40000004100 */
[----:B------:R-:W-:Y:S02]  /*4d90*/  IMAD.MOV.U32 R19, RZ, RZ, R22 ;  /* 0x000000ffff137224 */ /* 0x000fe400078e0016 */
[----:B------:R-:W0:Y:S02]  /*4da0*/  F2I.FTZ.TRUNC.NTZ R5, R4 ;  /* 0x0000000400057305 */ /* 0x000e24000021f100 */
[----:B0-----:R2:W-:Y:S01]  /*4db0*/  STG.E desc[UR36][R2.64], R5 ;  /* 0x0000000502007986 */ /* 0x0015e2000c101924 */
[----:B------:R-:W-:Y:S05]  /*4dc0*/  BRA `(.L_x_1109) ;  /* 0x0000000c00807947 */ /* 0x000fea0003800000 */
.L_x_1115:
[----:B------:R-:W-:Y:S02]  /*4dd0*/  HADD2.F32 R4, -RZ, R4.H0_H0 ;  /* 0x20000004ff047230 */ /* 0x000fe40000004100 */
[----:B------:R-:W-:Y:S02]  /*4de0*/  IMAD.MOV.U32 R19, RZ, RZ, R22 ;  /* 0x000000ffff137224 */ /* 0x000fe400078e0016 */
[----:B------:R-:W0:Y:S02]  /*4df0*/  F2I.FTZ.TRUNC.NTZ R5, R4 ;  /* 0x0000000400057305 */ /* 0x000e24000021f100 */
[----:B0-----:R0:W-:Y:S01]  /*4e00*/  STG.E.U16 desc[UR36][R2.64], R5 ;  /* 0x0000000502007986 */ /* 0x0011e2000c101524 */
[----:B------:R-:W-:Y:S05]  /*4e10*/  BRA `(.L_x_1109) ;  /* 0x0000000c006c7947 */ /* 0x000fea0003800000 */
.L_x_1111:
[----:B------:R-:W-:-:S13]  /*4e20*/  ISETP.GT.AND P0, PT, R0, 0x6, PT ;  /* 0x000000060000780c */ /* 0x000fda0003f04270 */
[----:B------:R-:W-:Y:S05]  /*4e30*/  @P0 BRA `(.L_x_1117) ;  /* 0x00000000002c0947 */ /* 0x000fea0003800000 */
[----:B------:R-:W-:-:S13]  /*4e40*/  ISETP.NE.AND P0, PT, R0, 0x5, PT ;  /* 0x000000050000780c */ /* 0x000fda0003f05270 */
[----:B------:R-:W-:Y:S05]  /*4e50*/  @!P0 BRA `(.L_x_1118) ;  /* 0x0000000000188947 */ /* 0x000fea0003800000 */
[----:B------:R-:W-:-:S13]  /*4e60*/  ISETP.NE.AND P0, PT, R0, 0x6, PT ;  /* 0x000000060000780c */ /* 0x000fda0003f05270 */
[----:B------:R-:W-:Y:S05]  /*4e70*/  @P0 BRA `(.L_x_1114) ;  /* 0x0000000800a40947 */ /* 0x000fea0003800000 */
[----:B------:R-:W-:Y:S02]  /*4e80*/  HADD2.F32 R5, -RZ, R4.H0_H0 ;  /* 0x20000004ff057230 */ /* 0x000fe40000004100 */
[----:B------:R-:W-:-:S03]  /*4e90*/  IMAD.MOV.U32 R19, RZ, RZ, R22 ;  /* 0x000000ffff137224 */ /* 0x000fc600078e0016 */
[----:B------:R0:W-:Y:S01]  /*4ea0*/  STG.E desc[UR36][R2.64], R5 ;  /* 0x0000000502007986 */ /* 0x0001e2000c101924 */
[----:B------:R-:W-:Y:S05]  /*4eb0*/  BRA `(.L_x_1109) ;  /* 0x0000000c00447947 */ /* 0x000fea0003800000 */
.L_x_1118:
[----:B------:R0:W-:Y:S01]  /*4ec0*/  STG.E.U16 desc[UR36][R2.64], R4 ;  /* 0x0000000402007986 */ /* 0x0001e2000c101524 */
[----:B------:R-:W-:Y:S01]  /*4ed0*/  IMAD.MOV.U32 R19, RZ, RZ, R22 ;  /* 0x000000ffff137224 */ /* 0x000fe200078e0016 */
[----:B------:R-:W-:Y:S06]  /*4ee0*/  BRA `(.L_x_1109) ;  /* 0x0000000c00387947 */ /* 0x000fec0003800000 */
.L_x_1117:
[----:B------:R-:W-:-:S13]  /*4ef0*/  ISETP.NE.AND P0, PT, R0, 0x7, PT ;  /* 0x000000070000780c */ /* 0x000fda0003f05270 */
[----:B------:R-:W-:Y:S05]  /*4f00*/  @!P0 BRA `(.L_x_1119) ;  /* 0x00000000003c8947 */ /* 0x000fea0003800000 */
[----:B------:R-:W-:-:S13]  /*4f10*/  ISETP.NE.AND P0, PT, R0, 0x8, PT ;  /* 0x000000080000780c */ /* 0x000fda0003f05270 */
[----:B------:R-:W-:Y:S05]  /*4f20*/  @!P0 BRA `(.L_x_1120) ;  /* 0x00000000001c8947 */ /* 0x000fea0003800000 */
[----:B------:R-:W-:-:S13]  /*4f30*/  ISETP.NE.AND P0, PT, R0, 0x9, PT ;  /* 0x000000090000780c */ /* 0x000fda0003f05270 */
[----:B------:R-:W-:Y:S05]  /*4f40*/  @P0 BRA `(.L_x_1114) ;  /* 0x0000000800700947 */ /* 0x000fea0003800000 */
[----:B------:R-:W-:Y:S02]  /*4f50*/  HADD2.F32 R4, -RZ, R4.H0_H0 ;  /* 0x20000004ff047230 */ /* 0x000fe40000004100 */
[----:B------:R-:W-:Y:S02]  /*4f60*/  IMAD.MOV.U32 R5, RZ, RZ, RZ ;  /* 0x000000ffff057224 */ /* 0x000fe400078e00ff */
[----:B------:R-:W-:-:S03]  /*4f70*/  IMAD.MOV.U32 R19, RZ, RZ, R22 ;  /* 0x000000ffff137224 */ /* 0x000fc600078e0016 */
[----:B------:R0:W-:Y:S01]  /*4f80*/  STG.E.64 desc[UR36][R2.64], R4 ;  /* 0x0000000402007986 */ /* 0x0001e2000c101b24 */
[----:B------:R-:W-:Y:S05]  /*4f90*/  BRA `(.L_x_1109) ;  /* 0x0000000c000c7947 */ /* 0x000fea0003800000 */
.L_x_1120:
[----:B------:R-:W-:Y:S02]  /*4fa0*/  HADD2.F32 R0, -RZ, R4.H0_H0 ;  /* 0x20000004ff007230 */ /* 0x000fe40000004100 */
[----:B------:R-:W-:-:S03]  /*4fb0*/  IMAD.MOV.U32 R19, RZ, RZ, R22 ;  /* 0x000000ffff137224 */ /* 0x000fc600078e0016 */
[----:B------:R-:W-:-:S04]  /*4fc0*/  F2FP.F16.F32.PACK_AB R0, RZ, R0 ;  /* 0x00000000ff00723e */ /* 0x000fc800000000ff */
[----:B------:R-:W-:-:S05]  /*4fd0*/  PRMT R0, R0, 0x5410, RZ ;  /* 0x0000541000007816 */ /* 0x000fca00000000ff */
[----:B------:R0:W-:Y:S01]  /*4fe0*/  STG.E desc[UR36][R2.64], R0 ;  /* 0x0000000002007986 */ /* 0x0001e2000c101924 */
[----:B------:R-:W-:Y:S05]  /*4ff0*/  BRA `(.L_x_1109) ;  /* 0x0000000800f47947 */ /* 0x000fea0003800000 */
.L_x_1119:
[----:B------:R-:W-:Y:S02]  /*5000*/  HADD2.F32 R4, -RZ, R4.H0_H0 ;  /* 0x20000004ff047230 */ /* 0x000fe40000004100 */
[----:B------:R-:W-:-:S03]  /*5010*/  IMAD.MOV.U32 R19, RZ, RZ, R22 ;  /* 0x000000ffff137224 */ /* 0x000fc600078e0016 */
[----:B------:R-:W-:-:S06]  /*5020*/  FMUL.FTZ R4, R4, 1 ;  /* 0x3f80000004047820 */ /* 0x000fcc0000410000 */
[----:B------:R-:W0:Y:S02]  /*5030*/  F2F.F64.F32 R4, R4 ;  /* 0x0000000400047310 */ /* 0x000e240000201800 */
[----:B0-----:R0:W-:Y:S01]  /*5040*/  STG.E.64 desc[UR36][R2.64], R4 ;  /* 0x0000000402007986 */ /* 0x0011e2000c101b24 */
[----:B------:R-:W-:Y:S05]  /*5050*/  BRA `(.L_x_1109) ;  /* 0x0000000800dc7947 */ /* 0x000fea0003800000 */
.L_x_1110:
        /* <DEDUP_REMOVED lines=10> */
[----:B------:R-:W-:-:S04]  /*5100*/  FSETP.NEU.FTZ.AND P0, PT, R4, RZ, PT ;  /* 0x000000ff0400720b */ /* 0x000fc80003f1d000 */
[----:B------:R-:W-:-:S05]  /*5110*/  SEL R5, RZ, 0x1, !P0 ;  /* 0x00000001ff057807 */ /* 0x000fca0004000000 */
[----:B------:R0:W-:Y:S01]  /*5120*/  STG.E.U8 desc[UR36][R2.64], R5 ;  /* 0x0000000502007986 */ /* 0x0001e2000c101124 */
[----:B------:R-:W-:Y:S05]  /*5130*/  BRA `(.L_x_1109) ;  /* 0x0000000800a47947 */ /* 0x000fea0003800000 */
.L_x_1123:
[----:B------:R-:W-:Y:S01]  /*5140*/  HADD2.F32 R4, -RZ, R4.H0_H0 ;  /* 0x20000004ff047230 */ /* 0x000fe20000004100 */
[----:B------:R-:W-:Y:S01]  /*5150*/  CS2R R6, SRZ ;  /* 0x0000000000067805 */ /* 0x000fe2000001ff00 */
[----:B------:R-:W-:-:S03]  /*5160*/  IMAD.MOV.U32 R19, RZ, RZ, R22 ;  /* 0x000000ffff137224 */ /* 0x000fc600078e0016 */
[----:B------:R-:W-:-:S06]  /*5170*/  FMUL.FTZ R4, R4, 1 ;  /* 0x3f80000004047820 */ /* 0x000fcc0000410000 */
[----:B------:R-:W0:Y:S02]  /*5180*/  F2F.F64.F32 R4, R4 ;  /* 0x0000000400047310 */ /* 0x000e240000201800 */
[----:B0-----:R0:W-:Y:S01]  /*5190*/  STG.E.128 desc[UR36][R2.64], R4 ;  /* 0x0000000402007986 */ /* 0x0011e2000c101d24 */
[----:B------:R-:W-:Y:S05]  /*51a0*/  BRA `(.L_x_1109) ;  /* 0x0000000800887947 */ /* 0x000fea0003800000 */
.L_x_1122:
[----:B------:R-:W-:-:S13]  /*51b0*/  ISETP.NE.AND P0, PT, R0, 0xf, PT ;  /* 0x0000000f0000780c */ /* 0x000fda0003f05270 */
[----:B------:R-:W-:Y:S05]  /*51c0*/  @!P0 BRA `(.L_x_1124) ;  /* 0x0000000000a88947 */ /* 0x000fea0003800000 */
[----:B------:R-:W-:-:S13]  /*51d0*/  ISETP.NE.AND P0, PT, R0, 0x17, PT ;  /* 0x000000170000780c */ /* 0x000fda0003f05270 */
[----:B------:R-:W-:Y:S05]  /*51e0*/  @!P0 BRA `(.L_x_1125) ;  /* 0x0000000000508947 */ /* 0x000fea0003800000 */
[----:B------:R-:W-:-:S13]  /*51f0*/  ISETP.NE.AND P0, PT, R0, 0x18, PT ;  /* 0x000000180000780c */ /* 0x000fda0003f05270 */
[----:B------:R-:W-:Y:S05]  /*5200*/  @P0 BRA `(.L_x_1114) ;  /* 0x0000000400c00947 */ /* 0x000fea0003800000 */
        /* <DEDUP_REMOVED lines=13> */
.L_x_1127:
[----:B------:R-:W-:Y:S05]  /*52e0*/  BSYNC.RECONVERGENT B0 ;  /* 0x0000000000007941 */ /* 0x000fea0003800200 */
.L_x_1126:
[----:B------:R-:W-:Y:S01]  /*52f0*/  LOP3.LUT R5, R0, 0x80, R5, 0xf8, !PT ;  /* 0x0000008000057812 */ /* 0x000fe200078ef805 */
[----:B------:R-:W-:-:S04]  /*5300*/  IMAD.MOV.U32 R19, RZ, RZ, R22 ;  /* 0x000000ffff137224 */ /* 0x000fc800078e0016 */
[----:B------:R0:W-:Y:S01]  /*5310*/  STG.E.U8 desc[UR36][R2.64], R5 ;  /* 0x0000000502007986 */ /* 0x0001e2000c101124 */
[----:B------:R-:W-:Y:S05]  /*5320*/  BRA `(.L_x_1109) ;  /* 0x0000000800287947 */ /* 0x000fea0003800000 */
.L_x_1125:
        /* <DEDUP_REMOVED lines=15> */
.L_x_1129:
[----:B------:R-:W-:Y:S05]  /*5420*/  BSYNC.RECONVERGENT B0 ;  /* 0x0000000000007941 */ /* 0x000fea0003800200 */
.L_x_1128:
[----:B------:R-:W-:Y:S01]  /*5430*/  LOP3.LUT R5, R0, 0x80, R5, 0xf8, !PT ;  /* 0x0000008000057812 */ /* 0x000fe200078ef805 */
[----:B------:R-:W-:-:S04]  /*5440*/  IMAD.MOV.U32 R19, RZ, RZ, R22 ;  /* 0x000000ffff137224 */ /* 0x000fc800078e0016 */
[----:B------:R0:W-:Y:S01]  /*5450*/  STG.E.U8 desc[UR36][R2.64], R5 ;  /* 0x0000000502007986 */ /* 0x0001e2000c101124 */
[----:B------:R-:W-:Y:S05]  /*5460*/  BRA `(.L_x_1109) ;  /* 0x0000000400d87947 */ /* 0x000fea0003800000 */
.L_x_1124:
[----:B------:R-:W-:Y:S02]  /*5470*/  HADD2.F32 R0, -RZ, R4.H0_H0 ;  /* 0x20000004ff007230 */ /* 0x000fe40000004100 */
[----:B------:R-:W-:-:S03]  /*5480*/  IMAD.MOV.U32 R19, RZ, RZ, R22 ;  /* 0x000000ffff137224 */ /* 0x000fc600078e0016 */
[----:B------:R-:W-:-:S05]  /*5490*/  F2FP.BF16.F32.PACK_AB R0, RZ, R0 ;  /* 0x00000000ff00723e */ /* 0x000fca00000010ff */
[----:B------:R0:W-:Y:S01]  /*54a0*/  STG.E.U16 desc[UR36][R2.64], R0 ;  /* 0x0000000002007986 */ /* 0x0001e2000c101524 */
[----:B------:R-:W-:Y:S05]  /*54b0*/  BRA `(.L_x_1109) ;  /* 0x0000000400c47947 */ /* 0x000fea0003800000 */
.L_x_1121:
        /* <DEDUP_REMOVED lines=10> */
[----:B------:R-:W0:Y:S02]  /*5560*/  F2I.FTZ.U32.TRUNC.NTZ R5, R5 ;  /* 0x0000000500057305 */ /* 0x000e24000021f000 */
[----:B0-----:R0:W-:Y:S01]  /*5570*/  STG.E.U16 desc[UR36][R2.64], R5 ;  /* 0x0000000502007986 */ /* 0x0011e2000c101524 */
[----:B------:R-:W-:Y:S05]  /*5580*/  BRA `(.L_x_1109) ;  /* 0x0000000400907947 */ /* 0x000fea0003800000 */
.L_x_1132:
        /* <DEDUP_REMOVED lines=13> */
.L_x_1135:
[----:B------:R-:W-:-:S04]  /*5660*/  SHF.R.U32.HI R0, RZ, 0x14, R5 ;  /* 0x00000014ff007819 */ /* 0x000fc80000011605 */
[----:B------:R-:W-:-:S04]  /*5670*/  LOP3.LUT R0, R0, 0x1, RZ, 0xc0, !PT ;  /* 0x0000000100007812 */ /* 0x000fc800078ec0ff */
[----:B------:R-:W-:-:S04]  /*5680*/  IADD3 R0, PT, PT, R5, 0x487ffff, R0 ;  /* 0x0487ffff05007810 */ /* 0x000fc80007ffe000 */
[----:B------:R-:W-:-:S04]  /*5690*/  SHF.R.U32.HI R0, RZ, 0x14, R0 ;  /* 0x00000014ff007819 */ /* 0x000fc80000011600 */
[----:B------:R-:W-:-:S07]  /*56a0*/  LOP3.LUT R4, R0, 0xff, RZ, 0xc0, !PT ;  /* 0x000000ff00047812 */ /* 0x000fce00078ec0ff */
.L_x_1136:
[----:B------:R-:W-:-:S04]  /*56b0*/  SHF.R.U32.HI R5, RZ, 0x18, R5 ;  /* 0x00000018ff057819 */ /* 0x000fc80000011605 */
[----:B------:R-:W-:-:S04]  /*56c0*/  LOP3.LUT R4, R4, 0x80, R5, 0xf8, !PT ;  /* 0x0000008004047812 */ /* 0x000fc800078ef805 */
[----:B------:R-:W-:-:S07]  /*56d0*/  PRMT R0, R4, 0x7610, R0 ;  /* 0x0000761004007816 */ /* 0x000fce0000000000 */
.L_x_1134:
[----:B------:R-:W-:Y:S05]  /*56e0*/  BSYNC.RECONVERGENT B0 ;  /* 0x0000000000007941 */ /* 0x000fea0003800200 */
.L_x_1133:
[----:B------:R0:W-:Y:S01]  /*56f0*/  STG.E.U8 desc[UR36][R2.64], R0 ;  /* 0x0000000002007986 */ /* 0x0001e2000c101124 */
[----:B------:R-:W-:Y:S01]  /*5700*/  IMAD.MOV.U32 R19, RZ, RZ, R22 ;  /* 0x000000ffff137224 */ /* 0x000fe200078e0016 */
[----:B------:R-:W-:Y:S06]  /*5710*/  BRA `(.L_x_1109) ;  /* 0x00000004002c7947 */ /* 0x000fec0003800000 */
.L_x_1131:
        /* <DEDUP_REMOVED lines=13> */
.L_x_1139:
[----:B------:R-:W-:-:S04]  /*57f0*/  SHF.R.U32.HI R0, RZ, 0x15, R5 ;  /* 0x00000015ff007819 */ /* 0x000fc80000011605 */
[----:B------:R-:W-:-:S04]  /*5800*/  LOP3.LUT R0, R0, 0x1, RZ, 0xc0, !PT ;  /* 0x0000000100007812 */ /* 0x000fc800078ec0ff */
[----:B------:R-:W-:-:S04]  /*5810*/  IADD3 R0, PT, PT, R5, 0x88fffff, R0 ;  /* 0x088fffff05007810 */ /* 0x000fc80007ffe000 */
[----:B------:R-:W-:-:S04]  /*5820*/  SHF.R.U32.HI R0, RZ, 0x15, R0 ;  /* 0x00000015ff007819 */ /* 0x000fc80000011600 */
[----:B------:R-:W-:-:S07]  /*5830*/  LOP3.LUT R4, R0, 0xff, RZ, 0xc0, !PT ;  /* 0x000000ff00047812 */ /* 0x000fce00078ec0ff */
.L_x_1140:
[----:B------:R-:W-:-:S04]  /*5840*/  SHF.R.U32.HI R5, RZ, 0x18, R5 ;  /* 0x00000018ff057819 */ /* 0x000fc80000011605 */
[----:B------:R-:W-:-:S04]  /*5850*/  LOP3.LUT R4, R4, 0x80, R5, 0xf8, !PT ;  /* 0x0000008004047812 */ /* 0x000fc800078ef805 */
[----:B------:R-:W-:-:S07]  /*5860*/  PRMT R0, R4, 0x7610, R0 ;  /* 0x0000761004007816 */ /* 0x000fce0000000000 */
.L_x_1138:
[----:B------:R-:W-:Y:S05]  /*5870*/  BSYNC.RECONVERGENT B0 ;  /* 0x0000000000007941 */ /* 0x000fea0003800200 */
.L_x_1137:
[----:B------:R0:W-:Y:S01]  /*5880*/  STG.E.U8 desc[UR36][R2.64], R0 ;  /* 0x0000000002007986 */ /* 0x0001e2000c101124 */
[----:B------:R-:W-:Y:S01]  /*5890*/  IMAD.MOV.U32 R19, RZ, RZ, R22 ;  /* 0x000000ffff137224 */ /* 0x000fe200078e0016 */
[----:B------:R-:W-:Y:S06]  /*58a0*/  BRA `(.L_x_1109) ;  /* 0x0000000000c87947 */ /* 0x000fec0003800000 */
.L_x_1130:
[----:B------:R-:W-:-:S13]  /*58b0*/  ISETP.NE.AND P0, PT, R0, 0x1c, PT ;  /* 0x0000001c0000780c */ /* 0x000fda0003f05270 */
[----:B------:R-:W-:Y:S05]  /*58c0*/  @!P0 BRA `(.L_x_1141) ;  /* 0x0000000000b08947 */ /* 0x000fea0003800000 */
[----:B------:R-:W-:-:S13]  /*58d0*/  ISETP.NE.AND P0, PT, R0, 0x1d, PT ;  /* 0x0000001d0000780c */ /* 0x000fda0003f05270 */
[----:B------:R-:W-:Y:S05]  /*58e0*/  @!P0 BRA `(.L_x_1142) ;  /* 0x0000000000948947 */ /* 0x000fea0003800000 */
[----:B------:R-:W-:-:S13]  /*58f0*/  ISETP.NE.AND P0, PT, R0, 0x2c, PT ;  /* 0x0000002c0000780c */ /* 0x000fda0003f05270 */
[----:B------:R-:W-:Y:S05]  /*5900*/  @!P0 BRA `(.L_x_1143) ;  /* 0x0000000000488947 */ /* 0x000fea0003800000 */
.L_x_1114:
        /* <DEDUP_REMOVED lines=16> */
.L_x_1144:
[----:B------:R-:W-:Y:S01]  /*5a10*/  IMAD.MOV.U32 R19, RZ, RZ, R22 ;  /* 0x000000ffff137224 */ /* 0x000fe200078e0016 */
[----:B------:R-:W-:Y:S06]  /*5a20*/  BRA `(.L_x_1109) ;  /* 0x0000000000687947 */ /* 0x000fec0003800000 */
.L_x_1143:
[----:B------:R-:W-:Y:S02]  /*5a30*/  HADD2.F32 R5, -RZ, R4.H0_H0 ;  /* 0x20000004ff057230 */ /* 0x000fe40000004100 */
        /* <DEDUP_REMOVED lines=16> */
.L_x_1142:
[----:B------:R-:W-:Y:S02]  /*5b40*/  HADD2.F32 R4, -RZ, R4.H0_H0 ;  /* 0x20000004ff047230 */ /* 0x000fe40000004100 */
[----:B------:R-:W-:-:S04]  /*5b50*/  IMAD.MOV.U32 R19, RZ, RZ, R22 ;  /* 0x000000ffff137224 */ /* 0x000fc800078e0016 */
[----:B------:R-:W0:Y:S02]  /*5b60*/  F2I.U64.TRUNC R4, R4 ;  /* 0x0000000400047311 */ /* 0x000e24000020d800 */
[----:B0-----:R0:W-:Y:S01]  /*5b70*/  STG.E.64 desc[UR36][R2.64], R4 ;  /* 0x0000000402007986 */ /* 0x0011e2000c101b24 */
[----:B------:R-:W-:Y:S05]  /*5b80*/  BRA `(.L_x_1109) ;  /* 0x0000000000107947 */ /* 0x000fea0003800000 */
.L_x_1141:
[----:B------:R-:W-:Y:S02]  /*5b90*/  HADD2.F32 R4, -RZ, R4.H0_H0 ;  /* 0x20000004ff047230 */ /* 0x000fe40000004100 */
[----:B------:R-:W-:Y:S02]  /*5ba0*/  IMAD.MOV.U32 R19, RZ, RZ, R22 ;  /* 0x000000ffff137224 */ /* 0x000fe400078e0016 */
[----:B------:R-:W0:Y:S02]  /*5bb0*/  F2I.FTZ.U32.TRUNC.NTZ R5, R4 ;  /* 0x0000000400057305 */ /* 0x000e24000021f000 */
[----:B0-----:R0:W-:Y:S03]  /*5bc0*/  STG.E desc[UR36][R2.64], R5 ;  /* 0x0000000502007986 */ /* 0x0011e6000c101924 */
.L_x_1109:
[----:B------:R-:W-:Y:S05]  /*5bd0*/  BSYNC.RECONVERGENT B6 ;  /* 0x0000000000067941 */ /* 0x000fea0003800200 */
.L_x_1108:
[----:B------:R-:W-:Y:S01]  /*5be0*/  ISETP.GE.AND P0, PT, R19, R17, PT ;  /* 0x000000111300720c */ /* 0x000fe20003f06270 */
[----:B------:R-:W-:-:S12]  /*5bf0*/  BSSY.RECONVERGENT B6, `(.L_x_1145) ;  /* 0x00001f0000067945 */ /* 0x000fd80003800200 */
[----:B------:R-:W-:Y:S05]  /*5c00*/  @P0 BRA `(.L_x_1146) ;  /* 0x0000001c00b80947 */ /* 0x000fea0003800000 */
[----:B------:R-:W4:Y:S01]  /*5c10*/  LDCU UR4, c[0x0][0x3a8] ;  /* 0x00007500ff0477ac */ /* 0x000f220008000800 */
[----:B0123--:R-:W0:Y:S01]  /*5c20*/  LDC.64 R2, c[0x0][0x388] ;  /* 0x0000e200ff027b82 */ /* 0x00fe220000000a00 */
[----:B-----5:R-:W-:Y:S01]  /*5c30*/  IMAD R0, R18, 0x200, R19 ;  /* 0x0000020012007824 */ /* 0x020fe200078e0213 */
[----:B----4-:R-:W-:-:S03]  /*5c40*/  PRMT R4, R16, 0x9910, RZ ;  /* 0x0000991010047816 */ /* 0x010fc600000000ff */
[----:B------:R-:W-:Y:S02]  /*5c50*/  IMAD R5, R0, UR4, RZ ;  /* 0x0000000400057c24 */ /* 0x000fe4000f8e02ff */
        /* <DEDUP_REMOVED lines=13> */
[----:B------:R-:W-:-:S04]  /*5d30*/  HADD2.F32 R26, -RZ, R26.H0_H0 ;  /* 0x2000001aff1a7230 */ /* 0x000fc80000004100 */
[----:B------:R-:W0:Y:S02]  /*5d40*/  F2I.FTZ.TRUNC.NTZ R5, R26 ;  /* 0x0000001a00057305 */ /* 0x000e24000021f100 */
[----:B0-----:R4:W-:Y:S01]  /*5d50*/  STG.E.U8 desc[UR36][R2.64], R5 ;  /* 0x0000000502007986 */ /* 0x0019e2000c101124 */
[----:B------:R-:W-:Y:S05]  /*5d60*/  BRA `(.L_x_1152) ;  /* 0x0000000c007c7947 */ /* 0x000fea0003800000 */
.L_x_1150:
[----:B------:R-:W-:-:S06]  /*5d70*/  HADD2.F32 R5, -RZ, R26.H0_H0 ;  /* 0x2000001aff057230 */ /* 0x000fcc0000004100 */
[----:B------:R-:W0:Y:S02]  /*5d80*/  F2I.S64.TRUNC R4, R5 ;  /* 0x0000000500047311 */ /* 0x000e24000020d900 */
[----:B0-----:R3:W-:Y:S01]  /*5d90*/  STG.E.U8 desc[UR36][R2.64], R4 ;  /* 0x0000000402007986 */ /* 0x0017e2000c101124 */
[----:B------:R-:W-:Y:S05]  /*5da0*/  BRA `(.L_x_1152) ;  /* 0x0000000c006c7947 */ /* 0x000fea0003800000 */
.L_x_1149:
[----:B------:R-:W-:-:S13]  /*5db0*/  ISETP.NE.AND P0, PT, R0, 0x2, PT ;  /* 0x000000020000780c */ /* 0x000fda0003f05270 */
[----:B------:R-:W-:Y:S05]  /*5dc0*/  @!P0 BRA `(.L_x_1153) ;  /* 0x0000000000308947 */ /* 0x000fea0003800000 */
[----:B------:R-:W-:-:S13]  /*5dd0*/  ISETP.NE.AND P0, PT, R0, 0x3, PT ;  /* 0x000000030000780c */ /* 0x000fda0003f05270 */
[----:B------:R-:W-:Y:S05]  /*5de0*/  @!P0 BRA `(.L_x_1154) ;  /* 0x0000000000188947 */ /* 0x000fea0003800000 */
[----:B------:R-:W-:-:S13]  /*5df0*/  ISETP.NE.AND P0, PT, R0, 0x4, PT ;  /* 0x000000040000780c */ /* 0x000fda0003f05270 */
[----:B------:R-:W-:Y:S05]  /*5e00*/  @P0 BRA `(.L_x_1151) ;  /* 0x0000000800700947 */ /* 0x000fea0003800000 */
[----:B------:R-:W-:-:S06]  /*5e10*/  HADD2.F32 R4, -RZ, R26.H0_H0 ;  /* 0x2000001aff047230 */ /* 0x000fcc0000004100 */
[----:B------:R-:W0:Y:S02]  /*5e20*/  F2I.S64.TRUNC R4, R4 ;  /* 0x0000000400047311 */ /* 0x000e24000020d900 */
[----:B0-----:R1:W-:Y:S01]  /*5e30*/  STG.E.64 desc[UR36][R2.64], R4 ;  /* 0x0000000402007986 */ /* 0x0013e2000c101b24 */
[----:B------:R-:W-:Y:S05]  /*5e40*/  BRA `(.L_x_1152) ;  /* 0x0000000c00447947 */ /* 0x000fea0003800000 */
.L_x_1154:
[----:B------:R-:W-:-:S04]  /*5e50*/  HADD2.F32 R26, -RZ, R26.H0_H0 ;  /* 0x2000001aff1a7230 */ /* 0x000fc80000004100 */
[----:B------:R-:W0:Y:S02]  /*5e60*/  F2I.FTZ.TRUNC.NTZ R5, R26 ;  /* 0x0000001a00057305 */ /* 0x000e24000021f100 */
[----:B0-----:R2:W-:Y:S01]  /*5e70*/  STG.E desc[UR36][R2.64], R5 ;  /* 0x0000000502007986 */ /* 0x0015e2000c101924 */
[----:B------:R-:W-:Y:S05]  /*5e80*/  BRA `(.L_x_1152) ;  /* 0x0000000c00347947 */ /* 0x000fea0003800000 */
.L_x_1153:
[----:B------:R-:W-:-:S04]  /*5e90*/  HADD2.F32 R26, -RZ, R26.H0_H0 ;  /* 0x2000001aff1a7230 */ /* 0x000fc80000004100 */
[----:B------:R-:W0:Y:S02]  /*5ea0*/  F2I.FTZ.TRUNC.NTZ R5, R26 ;  /* 0x0000001a00057305 */ /* 0x000e24000021f100 */
[----:B0-----:R0:W-:Y:S01]  /*5eb0*/  STG.E.U16 desc[UR36][R2.64], R5 ;  /* 0x0000000502007986 */ /* 0x0011e2000c101524 */
[----:B------:R-:W-:Y:S05]  /*5ec0*/  BRA `(.L_x_1152) ;  /* 0x0000000c00247947 */ /* 0x000fea0003800000 */
.L_x_1148:
[----:B------:R-:W-:-:S13]  /*5ed0*/  ISETP.GT.AND P0, PT, R0, 0x6, PT ;  /* 0x000000060000780c */ /* 0x000fda0003f04270 */
[----:B------:R-:W-:Y:S05]  /*5ee0*/  @P0 BRA `(.L_x_1155) ;  /* 0x0000000000240947 */ /* 0x000fea0003800000 */
[----:B------:R-:W-:-:S13]  /*5ef0*/  ISETP.NE.AND P0, PT, R0, 0x5, PT ;  /* 0x000000050000780c */ /* 0x000fda0003f05270 */
[----:B------:R-:W-:Y:S05]  /*5f00*/  @!P0 BRA `(.L_x_1156) ;  /* 0x0000000000148947 */ /* 0x000fea0003800000 */
[----:B------:R-:W-:-:S13]  /*5f10*/  ISETP.NE.AND P0, PT, R0, 0x6, PT ;  /* 0x000000060000780c */ /* 0x000fda0003f05270 */
[----:B------:R-:W-:Y:S05]  /*5f20*/  @P0 BRA `(.L_x_1151) ;  /* 0x0000000800280947 */ /* 0x000fea0003800000 */
[----:B------:R-:W-:-:S05]  /*5f30*/  HADD2.F32 R5, -RZ, R26.H0_H0 ;  /* 0x2000001aff057230 */ /* 0x000fca0000004100 */
[----:B------:R0:W-:Y:S01]  /*5f40*/  STG.E desc[UR36][R2.64], R5 ;  /* 0x0000000502007986 */ /* 0x0001e2000c101924 */
[----:B------:R-:W-:Y:S05]  /*5f50*/  BRA `(.L_x_1152) ;  /* 0x0000000c00007947 */ /* 0x000fea0003800000 */
.L_x_1156:
[----:B------:R0:W-:Y:S01]  /*5f60*/  STG.E.U16 desc[UR36][R2.64], R26 ;  /* 0x0000001a02007986 */ /* 0x0001e2000c101524 */
[----:B------:R-:W-:Y:S05]  /*5f70*/  BRA `(.L_x_1152) ;  /* 0x0000000800f87947 */ /* 0x000fea0003800000 */
.L_x_1155:
[----:B------:R-:W-:-:S13]  /*5f80*/  ISETP.NE.AND P0, PT, R0, 0x7, PT ;  /* 0x000000070000780c */ /* 0x000fda0003f05270 */
[----:B------:R-:W-:Y:S05]  /*5f90*/  @!P0 BRA `(.L_x_1157) ;  /* 0x0000000000348947 */ /* 0x000fea0003800000 */
[----:B------:R-:W-:-:S13]  /*5fa0*/  ISETP.NE.AND P0, PT, R0, 0x8, PT ;  /* 0x000000080000780c */ /* 0x000fda0003f05270 */
[----:B------:R-:W-:Y:S05]  /*5fb0*/  @!P0 BRA `(.L_x_1158) ;  /* 0x0000000000188947 */ /* 0x000fea0003800000 */
[----:B------:R-:W-:-:S13]  /*5fc0*/  ISETP.NE.AND P0, PT, R0, 0x9, PT ;  /* 0x000000090000780c */ /* 0x000fda0003f05270 */
[----:B------:R-:W-:Y:S05]  /*5fd0*/  @P0 BRA `(.L_x_1151) ;  /* 0x0000000400fc0947 */ /* 0x000fea0003800000 */
[----:B------:R-:W-:Y:S02]  /*5fe0*/  HADD2.F32 R26, -RZ, R26.H0_H0 ;  /* 0x2000001aff1a7230 */ /* 0x000fe40000004100 */
[----:B------:R-:W-:-:S05]  /*5ff0*/  IMAD.MOV.U32 R27, RZ, RZ, RZ ;  /* 0x000000ffff1b7224 */ /* 0x000fca00078e00ff */
[----:B------:R0:W-:Y:S01]  /*6000*/  STG.E.64 desc[UR36][R2.64], R26 ;  /* 0x0000001a02007986 */ /* 0x0001e2000c101b24 */
[----:B------:R-:W-:Y:S05]  /*6010*/  BRA `(.L_x_1152) ;  /* 0x0000000800d07947 */ /* 0x000fea0003800000 */
.L_x_1158:
[----:B------:R-:W-:-:S05]  /*6020*/  HADD2.F32 R0, -RZ, R26.H0_H0 ;  /* 0x2000001aff007230 */ /* 0x000fca0000004100 */
[----:B------:R-:W-:-:S04]  /*6030*/  F2FP.F16.F32.PACK_AB R0, RZ, R0 ;  /* 0x00000000ff00723e */ /* 0x000fc800000000ff */
[----:B------:R-:W-:-:S05]  /*6040*/  PRMT R0, R0, 0x5410, RZ ;  /* 0x0000541000007816 */ /* 0x000fca00000000ff */
[----:B------:R0:W-:Y:S01]  /*6050*/  STG.E desc[UR36][R2.64], R0 ;  /* 0x0000000002007986 */ /* 0x0001e2000c101924 */
[----:B------:R-:W-:Y:S05]  /*6060*/  BRA `(.L_x_1152) ;  /* 0x0000000800bc7947 */ /* 0x000fea0003800000 */
.L_x_1157:
[----:B------:R-:W-:-:S05]  /*6070*/  HADD2.F32 R4, -RZ, R26.H0_H0 ;  /* 0x2000001aff047230 */ /* 0x000fca0000004100 */
[----:B------:R-:W-:-:S06]  /*6080*/  FMUL.FTZ R4, R4, 1 ;  /* 0x3f80000004047820 */ /* 0x000fcc0000410000 */
[----:B------:R-:W0:Y:S02]  /*6090*/  F2F.F64.F32 R4, R4 ;  /* 0x0000000400047310 */ /* 0x000e240000201800 */
[----:B0-----:R0:W-:Y:S01]  /*60a0*/  STG.E.64 desc[UR36][R2.64], R4 ;  /* 0x0000000402007986 */ /* 0x0011e2000c101b24 */
[----:B------:R-:W-:Y:S05]  /*60b0*/  BRA `(.L_x_1152) ;  /* 0x0000000800a87947 */ /* 0x000fea0003800000 */
.L_x_1147:
        /* <DEDUP_REMOVED lines=10> */
[----:B------:R-:W-:-:S06]  /*6160*/  HADD2.F32 R5, -RZ, R26.H0_H0 ;  /* 0x2000001aff057230 */ /* 0x000fcc0000004100 */
[----:B------:R-:W0:Y:S02]  /*6170*/  F2I.FTZ.U32.TRUNC.NTZ R5, R5 ;  /* 0x0000000500057305 */ /* 0x000e24000021f000 */
[----:B0-----:R0:W-:Y:S01]  /*6180*/  STG.E.U16 desc[UR36][R2.64], R5 ;  /* 0x0000000502007986 */ /* 0x0011e2000c101524 */
[----:B------:R-:W-:Y:S05]  /*6190*/  BRA `(.L_x_1152) ;  /* 0x0000000800707947 */ /* 0x000fea0003800000 */
.L_x_1162:
        /* <DEDUP_REMOVED lines=18> */
.L_x_1165:
[----:B------:R-:W-:-:S04]  /*62c0*/  SHF.R.U32.HI R5, RZ, 0x18, R5 ;  /* 0x00000018ff057819 */ /* 0x000fc80000011605 */
[----:B------:R-:W-:-:S07]  /*62d0*/  LOP3.LUT R0, R0, 0x80, R5, 0xf8, !PT ;  /* 0x0000008000007812 */ /* 0x000fce00078ef805 */
.L_x_1164:
[----:B------:R-:W-:Y:S05]  /*62e0*/  BSYNC.RECONVERGENT B0 ;  /* 0x0000000000007941 */ /* 0x000fea0003800200 */
.L_x_1163:
[----:B------:R0:W-:Y:S01]  /*62f0*/  STG.E.U8 desc[UR36][R2.64], R0 ;  /* 0x0000000002007986 */ /* 0x0001e2000c101124 */
[----:B------:R-:W-:Y:S05]  /*6300*/  BRA `(.L_x_1152) ;  /* 0x0000000800147947 */ /* 0x000fea0003800000 */
.L_x_1161:
        /* <DEDUP_REMOVED lines=18> */
.L_x_1168:
[----:B------:R-:W-:-:S04]  /*6430*/  SHF.R.U32.HI R5, RZ, 0x18, R5 ;  /* 0x00000018ff057819 */ /* 0x000fc80000011605 */
[----:B------:R-:W-:-:S07]  /*6440*/  LOP3.LUT R0, R0, 0x80, R5, 0xf8, !PT ;  /* 0x0000008000007812 */ /* 0x000fce00078ef805 */
.L_x_1167:
[----:B------:R-:W-:Y:S05]  /*6450*/  BSYNC.RECONVERGENT B0 ;  /* 0x0000000000007941 */ /* 0x000fea0003800200 */
.L_x_1166:
[----:B------:R0:W-:Y:S01]  /*6460*/  STG.E.U8 desc[UR36][R2.64], R0 ;  /* 0x0000000002007986 */ /* 0x0001e2000c101124 */
[----:B------:R-:W-:Y:S05]  /*6470*/  BRA `(.L_x_1152) ;  /* 0x0000000400b87947 */ /* 0x000fea0003800000 */
.L_x_1160:
[----:B------:R-:W-:-:S13]  /*6480*/  ISETP.NE.AND P0, PT, R0, 0x1c, PT ;  /* 0x0000001c0000780c */ /* 0x000fda0003f05270 */
[----:B------:R-:W-:Y:S05]  /*6490*/  @!P0 BRA `(.L_x_1169) ;  /* 0x0000000000608947 */ /* 0x000fea0003800000 */
[----:B------:R-:W-:-:S13]  /*64a0*/  ISETP.NE.AND P0, PT, R0, 0x1d, PT ;  /* 0x0000001d0000780c */ /* 0x000fda0003f05270 */
[----:B------:R-:W-:Y:S05]  /*64b0*/  @!P0 BRA `(.L_x_1170) ;  /* 0x0000000000488947 */ /* 0x000fea0003800000 */
[----:B------:R-:W-:-:S13]  /*64c0*/  ISETP.NE.AND P0, PT, R0, 0x2c, PT ;  /* 0x0000002c0000780c */ /* 0x000fda0003f05270 */
[----:B------:R-:W-:Y:S05]  /*64d0*/  @P0 BRA `(.L_x_1151) ;  /* 0x0000000000bc0947 */ /* 0x000fea0003800000 */
        /* <DEDUP_REMOVED lines=16> */
.L_x_1170:
[----:B------:R-:W-:-:S06]  /*65e0*/  HADD2.F32 R4, -RZ, R26.H0_H0 ;  /* 0x2000001aff047230 */ /* 0x000fcc0000004100 */
[----:B------:R-:W0:Y:S02]  /*65f0*/  F2I.U64.TRUNC R4, R4 ;  /* 0x0000000400047311 */ /* 0x000e24000020d800 */
[----:B0-----:R0:W-:Y:S01]  /*6600*/  STG.E.64 desc[UR36][R2.64], R4 ;  /* 0x0000000402007986 */ /* 0x0011e2000c101b24 */
[----:B------:R-:W-:Y:S05]  /*6610*/  BRA `(.L_x_1152) ;  /* 0x0000000400507947 */ /* 0x000fea0003800000 */
.L_x_1169:
[----:B------:R-:W-:-:S04]  /*6620*/  HADD2.F32 R26, -RZ, R26.H0_H0 ;  /* 0x2000001aff1a7230 */ /* 0x000fc80000004100 */
[----:B------:R-:W0:Y:S02]  /*6630*/  F2I.FTZ.U32.TRUNC.NTZ R5, R26 ;  /* 0x0000001a00057305 */ /* 0x000e24000021f000 */
[----:B0-----:R0:W-:Y:S01]  /*6640*/  STG.E desc[UR36][R2.64], R5 ;  /* 0x0000000502007986 */ /* 0x0011e2000c101924 */
[----:B------:R-:W-:Y:S05]  /*6650*/  BRA `(.L_x_1152) ;  /* 0x0000000400407947 */ /* 0x000fea0003800000 */
.L_x_1159:
[----:B------:R-:W-:-:S13]  /*6660*/  ISETP.GT.AND P0, PT, R0, 0xe, PT ;  /* 0x0000000e0000780c */ /* 0x000fda0003f04270 */
[----:B------:R-:W-:Y:S05]  /*6670*/  @P0 BRA `(.L_x_1171) ;  /* 0x00000000003c0947 */ /* 0x000fea0003800000 */
[----:B------:R-:W-:-:S13]  /*6680*/  ISETP.NE.AND P0, PT, R0, 0xa, PT ;  /* 0x0000000a0000780c */ /* 0x000fda0003f05270 */
[----:B------:R-:W-:Y:S05]  /*6690*/  @!P0 BRA `(.L_x_1172) ;  /* 0x00000000001c8947 */ /* 0x000fea0003800000 */
[----:B------:R-:W-:-:S13]  /*66a0*/  ISETP.NE.AND P0, PT, R0, 0xb, PT ;  /* 0x0000000b0000780c */ /* 0x000fda0003f05270 */
[----:B------:R-:W-:Y:S05]  /*66b0*/  @P0 BRA `(.L_x_1151) ;  /* 0x0000000000440947 */ /* 0x000fea0003800000 */
[----:B------:R-:W-:-:S05]  /*66c0*/  HADD2.F32 R26, -RZ, R26.H0_H0 ;  /* 0x2000001aff1a7230 */ /* 0x000fca0000004100 */
[----:B------:R-:W-:-:S04]  /*66d0*/  FSETP.NEU.FTZ.AND P0, PT, R26, RZ, PT ;  /* 0x000000ff1a00720b */ /* 0x000fc80003f1d000 */
[----:B------:R-:W-:-:S05]  /*66e0*/  SEL R5, RZ, 0x1, !P0 ;  /* 0x00000001ff057807 */ /* 0x000fca0004000000 */
[----:B------:R0:W-:Y:S01]  /*66f0*/  STG.E.U8 desc[UR36][R2.64], R5 ;  /* 0x0000000502007986 */ /* 0x0001e2000c101124 */
[----:B------:R-:W-:Y:S05]  /*6700*/  BRA `(.L_x_1152) ;  /* 0x0000000400147947 */ /* 0x000fea0003800000 */
.L_x_1172:
[----:B------:R-:W-:Y:S01]  /*6710*/  HADD2.F32 R26, -RZ, R26.H0_H0 ;  /* 0x2000001aff1a7230 */ /* 0x000fe20000004100 */
[----:B------:R-:W-:-:S04]  /*6720*/  CS2R R6, SRZ ;  /* 0x0000000000067805 */ /* 0x000fc8000001ff00 */
[----:B------:R-:W-:-:S06]  /*6730*/  FMUL.FTZ R4, R26, 1 ;  /* 0x3f8000001a047820 */ /* 0x000fcc0000410000 */
[----:B------:R-:W0:Y:S02]  /*6740*/  F2F.F64.F32 R4, R4 ;  /* 0x0000000400047310 */ /* 0x000e240000201800 */
[----:B0-----:R0:W-:Y:S01]  /*6750*/  STG.E.128 desc[UR36][R2.64], R4 ;  /* 0x0000000402007986 */ /* 0x0011e2000c101d24 */
[----:B------:R-:W-:Y:S05]  /*6760*/  BRA `(.L_x_1152) ;  /* 0x0000000000fc7947 */ /* 0x000fea0003800000 */
.L_x_1171:
[----:B------:R-:W-:-:S13]  /*6770*/  ISETP.NE.AND P0, PT, R0, 0xf, PT ;  /* 0x0000000f0000780c */ /* 0x000fda0003f05270 */
[----:B------:R-:W-:Y:S05]  /*6780*/  @!P0 BRA `(.L_x_1173) ;  /* 0x0000000000e88947 */ /* 0x000fea0003800000 */
[----:B------:R-:W-:-:S13]  /*6790*/  ISETP.NE.AND P0, PT, R0, 0x17, PT ;  /* 0x000000170000780c */ /* 0x000fda0003f05270 */
[----:B------:R-:W-:Y:S05]  /*67a0*/  @!P0 BRA `(.L_x_1174) ;  /* 0x0000000000908947 */ /* 0x000fea0003800000 */
[----:B------:R-:W-:-:S13]  /*67b0*/  ISETP.NE.AND P0, PT, R0, 0x18, PT ;  /* 0x000000180000780c */ /* 0x000fda0003f05270 */
[----:B------:R-:W-:Y:S05]  /*67c0*/  @!P0 BRA `(.L_x_1175) ;  /* 0x0000000000448947 */ /* 0x000fea0003800000 */
.L_x_1151:
        /* <DEDUP_REMOVED lines=16> */
.L_x_1176:
[----:B------:R-:W-:Y:S05]  /*68d0*/  BRA `(.L_x_1152) ;  /* 0x0000000000a07947 */ /* 0x000fea0003800000 */
.L_x_1175:
        /* <DEDUP_REMOVED lines=13> */
.L_x_1178:
[----:B------:R-:W-:Y:S05]  /*69b0*/  BSYNC.RECONVERGENT B0 ;  /* 0x0000000000007941 */ /* 0x000fea0003800200 */
.L_x_1177:
[----:B------:R-:W-:-:S05]  /*69c0*/  LOP3.LUT R5, R0, 0x80, R5, 0xf8, !PT ;  /* 0x0000008000057812 */ /* 0x000fca00078ef805 */
[----:B------:R0:W-:Y:S01]  /*69d0*/  STG.E.U8 desc[UR36][R2.64], R5 ;  /* 0x0000000502007986 */ /* 0x0001e2000c101124 */
[----:B------:R-:W-:Y:S05]  /*69e0*/  BRA `(.L_x_1152) ;  /* 0x00000000005c7947 */ /* 0x000fea0003800000 */
.L_x_1174:
        /* <DEDUP_REMOVED lines=12> */
.L_x_1180:
[----:B------:R-:W-:Y:S01]  /*6ab0*/  IMAD.MOV.U32 R0, RZ, RZ, 0x7f ;  /* 0x0000007fff007424 */ /* 0x000fe200078e00ff */
[----:B------:R-:W-:-:S04]  /*6ac0*/  ISETP.GT.U32.AND P0, PT, R4, 0x7f800000, PT ;  /* 0x7f8000000400780c */ /* 0x000fc80003f04070 */
[----:B------:R-:W-:-:S09]  /*6ad0*/  SEL R0, R0, 0x7c, P0 ;  /* 0x0000007c00007807 */ /* 0x000fd20000000000 */
.L_x_1181:
[----:B------:R-:W-:Y:S05]  /*6ae0*/  BSYNC.RECONVERGENT B0 ;  /* 0x0000000000007941 */ /* 0x000fea0003800200 */
.L_x_1179:
[----:B------:R-:W-:-:S04]  /*6af0*/  SHF.R.U32.HI R5, RZ, 0x18, R5 ;  /* 0x00000018ff057819 */ /* 0x000fc80000011605 */
[----:B------:R-:W-:-:S05]  /*6b00*/  LOP3.LUT R5, R0, 0x80, R5, 0xf8, !PT ;  /* 0x0000008000057812 */ /* 0x000fca00078ef805 */
[----:B------:R0:W-:Y:S01]  /*6b10*/  STG.E.U8 desc[UR36][R2.64], R5 ;  /* 0x0000000502007986 */ /* 0x0001e2000c101124 */
[----:B------:R-:W-:Y:S05]  /*6b20*/  BRA `(.L_x_1152) ;  /* 0x00000000000c7947 */ /* 0x000fea0003800000 */
.L_x_1173:
[----:B------:R-:W-:-:S05]  /*6b30*/  HADD2.F32 R0, -RZ, R26.H0_H0 ;  /* 0x2000001aff007230 */ /* 0x000fca0000004100 */
[----:B------:R-:W-:-:S05]  /*6b40*/  F2FP.BF16.F32.PACK_AB R0, RZ, R0 ;  /* 0x00000000ff00723e */ /* 0x000fca00000010ff */
[----:B------:R0:W-:Y:S02]  /*6b50*/  STG.E.U16 desc[UR36][R2.64], R0 ;  /* 0x0000000002007986 */ /* 0x0001e4000c101524 */
.L_x_1152:
[----:B------:R-:W-:-:S05]  /*6b60*/  VIADD R19, R19, 0x80 ;  /* 0x0000008013137836 */ /* 0x000fca0000000000 */
[----:B------:R-:W-:-:S13]  /*6b70*/  ISETP.GE.AND P0, PT, R19, R17, PT ;  /* 0x000000111300720c */ /* 0x000fda0003f06270 */
[----:B------:R-:W-:Y:S05]  /*6b80*/  @P0 BRA `(.L_x_1146) ;  /* 0x0000000c00d80947 */ /* 0x000fea0003800000 */
[----:B------:R-:W5:Y:S01]  /*6b90*/  LDCU UR4, c[0x0][0x3a8] ;  /* 0x00007500ff0477ac */ /* 0x000f620008000800 */
[----:B01234-:R-:W0:Y:S01]  /*6ba0*/  LDC.64 R2, c[0x0][0x388] ;  /* 0x0000e200ff027b82 */ /* 0x01fe220000000a00 */
        /* <DEDUP_REMOVED lines=20> */
.L_x_1185:
[----:B------:R-:W-:-:S06]  /*6cf0*/  HADD2.F32 R5, -RZ, R24.H0_H0 ;  /* 0x20000018ff057230 */ /* 0x000fcc0000004100 */
[----:B------:R-:W0:Y:S02]  /*6d00*/  F2I.S64.TRUNC R4, R5 ;  /* 0x0000000500047311 */ /* 0x000e24000020d900 */
[----:B0-----:R0:W-:Y:S01]  /*6d10*/  STG.E.U8 desc[UR36][R2.64], R4 ;  /* 0x0000000402007986 */ /* 0x0011e2000c101124 */
[----:B------:R-:W-:Y:S05]  /*6d20*/  BRA `(.L_x_1187) ;  /* 0x0000000c006c7947 */ /* 0x000fea0003800000 */
.L_x_1184:
        /* <DEDUP_REMOVED lines=10> */
.L_x_1189:
[----:B------:R-:W-:-:S04]  /*6dd0*/  HADD2.F32 R24, -RZ, R24.H0_H0 ;  /* 0x20000018ff187230 */ /* 0x000fc80000004100 */
[----:B------:R-:W0:Y:S02]  /*6de0*/  F2I.FTZ.TRUNC.NTZ R5, R24 ;  /* 0x0000001800057305 */ /* 0x000e24000021f100 */
[----:B0-----:R0:W-:Y:S01]  /*6df0*/  STG.E desc[UR36][R2.64], R5 ;  /* 0x0000000502007986 */ /* 0x0011e2000c101924 */
[----:B------:R-:W-:Y:S05]  /*6e00*/  BRA `(.L_x_1187) ;  /* 0x0000000c00347947 */ /* 0x000fea0003800000 */
.L_x_1188:
[----:B------:R-:W-:-:S04]  /*6e10*/  HADD2.F32 R24, -RZ, R24.H0_H0 ;  /* 0x20000018ff187230 */ /* 0x000fc80000004100 */
[----:B------:R-:W0:Y:S02]  /*6e20*/  F2I.FTZ.TRUNC.NTZ R5, R24 ;  /* 0x0000001800057305 */ /* 0x000e24000021f100 */
[----:B0-----:R0:W-:Y:S01]  /*6e30*/  STG.E.U16 desc[UR36][R2.64], R5 ;  /* 0x0000000502007986 */ /* 0x0011e2000c101524 */
[----:B------:R-:W-:Y:S05]  /*6e40*/  BRA `(.L_x_1187) ;  /* 0x0000000c00247947 */ /* 0x000fea0003800000 */
.L_x_1183:
        /* <DEDUP_REMOVED lines=9> */
.L_x_1191:
[----:B------:R0:W-:Y:S01]  /*6ee0*/  STG.E.U16 desc[UR36][R2.64], R24 ;  /* 0x0000001802007986 */ /* 0x0001e2000c101524 */
[----:B------:R-:W-:Y:S05]  /*6ef0*/  BRA `(.L_x_1187) ;  /* 0x0000000800f87947 */ /* 0x000fea0003800000 */
.L_x_1190:
        /* <DEDUP_REMOVED lines=10> */
.L_x_1193:
[----:B------:R-:W-:-:S05]  /*6fa0*/  HADD2.F32 R0, -RZ, R24.H0_H0 ;  /* 0x20000018ff007230 */ /* 0x000fca0000004100 */
[----:B------:R-:W-:-:S04]  /*6fb0*/  F2FP.F16.F32.PACK_AB R0, RZ, R0 ;  /* 0x00000000ff00723e */ /* 0x000fc800000000ff */
[----:B------:R-:W-:-:S05]  /*6fc0*/  PRMT R0, R0, 0x5410, RZ ;  /* 0x0000541000007816 */ /* 0x000fca00000000ff */
[----:B------:R0:W-:Y:S01]  /*6fd0*/  STG.E desc[UR36][R2.64], R0 ;  /* 0x0000000002007986 */ /* 0x0001e2000c101924 */
[----:B------:R-:W-:Y:S05]  /*6fe0*/  BRA `(.L_x_1187) ;  /* 0x0000000800bc7947 */ /* 0x000fea0003800000 */
.L_x_1192:
[----:B------:R-:W-:-:S05]  /*6ff0*/  HADD2.F32 R4, -RZ, R24.H0_H0 ;  /* 0x20000018ff047230 */ /* 0x000fca0000004100 */
[----:B------:R-:W-:-:S06]  /*7000*/  FMUL.FTZ R4, R4, 1 ;  /* 0x3f80000004047820 */ /* 0x000fcc0000410000 */
[----:B------:R-:W0:Y:S02]  /*7010*/  F2F.F64.F32 R4, R4 ;  /* 0x0000000400047310 */ /* 0x000e240000201800 */
[----:B0-----:R0:W-:Y:S01]  /*7020*/  STG.E.64 desc[UR36][R2.64], R4 ;  /* 0x0000000402007986 */ /* 0x0011e2000c101b24 */
[----:B------:R-:W-:Y:S05]  /*7030*/  BRA `(.L_x_1187) ;  /* 0x0000000800a87947 */ /* 0x000fea0003800000 */
.L_x_1182:
        /* <DEDUP_REMOVED lines=14> */
.L_x_1197:
        /* <DEDUP_REMOVED lines=18> */
.L_x_1200:
[----:B------:R-:W-:-:S04]  /*7240*/  SHF.R.U32.HI R5, RZ, 0x18, R5 ;  /* 0x00000018ff057819 */ /* 0x000fc80000011605 */
[----:B------:R-:W-:-:S07]  /*7250*/  LOP3.LUT R0, R0, 0x80, R5, 0xf8, !PT ;  /* 0x0000008000007812 */ /* 0x000fce00078ef805 */
.L_x_1199:
[----:B------:R-:W-:Y:S05]  /*7260*/  BSYNC.RECONVERGENT B0 ;  /* 0x0000000000007941 */ /* 0x000fea0003800200 */
.L_x_1198:
[----:B------:R4:W-:Y:S01]  /*7270*/  STG.E.U8 desc[UR36][R2.64], R0 ;  /* 0x0000000002007986 */ /* 0x0009e2000c101124 */
[----:B------:R-:W-:Y:S05]  /*7280*/  BRA `(.L_x_1187) ;  /* 0x0000000800147947 */ /* 0x000fea0003800000 */
.L_x_1196:
        /* <DEDUP_REMOVED lines=18> */
.L_x_1203:
[----:B------:R-:W-:-:S04]  /*73b0*/  SHF.R.U32.HI R5, RZ, 0x18, R5 ;  /* 0x00000018ff057819 */ /* 0x000fc80000011605 */
[----:B------:R-:W-:-:S07]  /*73c0*/  LOP3.LUT R0, R0, 0x80, R5, 0xf8, !PT ;  /* 0x0000008000007812 */ /* 0x000fce00078ef805 */
.L_x_1202:
[----:B------:R-:W-:Y:S05]  /*73d0*/  BSYNC.RECONVERGENT B0 ;  /* 0x0000000000007941 */ /* 0x000fea0003800200 */
.L_x_1201:
[----:B------:R3:W-:Y:S01]  /*73e0*/  STG.E.U8 desc[UR36][R2.64], R0 ;  /* 0x0000000002007986 */ /* 0x0007e2000c101124 */
[----:B------:R-:W-:Y:S05]  /*73f0*/  BRA `(.L_x_1187) ;  /* 0x0000000400b87947 */ /* 0x000fea0003800000 */
.L_x_1195:
        /* <DEDUP_REMOVED lines=22> */
.L_x_1205:
[----:B------:R-:W-:-:S06]  /*7560*/  HADD2.F32 R4, -RZ, R24.H0_H0 ;  /* 0x20000018ff047230 */ /* 0x000fcc0000004100 */
[----:B------:R-:W0:Y:S02]  /*7570*/  F2I.U64.TRUNC R4, R4 ;  /* 0x0000000400047311 */ /* 0x000e24000020d800 */
[----:B0-----:R0:W-:Y:S01]  /*7580*/  STG.E.64 desc[UR36][R2.64], R4 ;  /* 0x0000000402007986 */ /* 0x0011e2000c101b24 */
[----:B------:R-:W-:Y:S05]  /*7590*/  BRA `(.L_x_1187) ;  /* 0x0000000400507947 */ /* 0x000fea0003800000 */
.L_x_1204:
[----:B------:R-:W-:-:S04]  /*75a0*/  HADD2.F32 R24, -RZ, R24.H0_H0 ;  /* 0x20000018ff187230 */ /* 0x000fc80000004100 */
[----:B------:R-:W0:Y:S02]  /*75b0*/  F2I.FTZ.U32.TRUNC.NTZ R5, R24 ;  /* 0x0000001800057305 */ /* 0x000e24000021f000 */
[----:B0-----:R2:W-:Y:S01]  /*75c0*/  STG.E desc[UR36][R2.64], R5 ;  /* 0x0000000502007986 */ /* 0x0015e2000c101924 */
[----:B------:R-:W-:Y:S05]  /*75d0*/  BRA `(.L_x_1187) ;  /* 0x0000000400407947 */ /* 0x000fea0003800000 */
.L_x_1194:
        /* <DEDUP_REMOVED lines=11> */
.L_x_1207:
[----:B------:R-:W-:Y:S01]  /*7690*/  HADD2.F32 R24, -RZ, R24.H0_H0 ;  /* 0x20000018ff187230 */ /* 0x000fe20000004100 */
[----:B------:R-:W-:-:S04]  /*76a0*/  CS2R R6, SRZ ;  /* 0x0000000000067805 */ /* 0x000fc8000001ff00 */
[----:B------:R-:W-:-:S06]  /*76b0*/  FMUL.FTZ R4, R24, 1 ;  /* 0x3f80000018047820 */ /* 0x000fcc0000410000 */
[----:B------:R-:W0:Y:S02]  /*76c0*/  F2F.F64.F32 R4, R4 ;  /* 0x0000000400047310 */ /* 0x000e240000201800 */
[----:B0-----:R0:W-:Y:S01]  /*76d0*/  STG.E.128 desc[UR36][R2.64], R4 ;  /* 0x0000000402007986 */ /* 0x0011e2000c101d24 */
[----:B------:R-:W-:Y:S05]  /*76e0*/  BRA `(.L_x_1187) ;  /* 0x0000000000fc7947 */ /* 0x000fea0003800000 */
.L_x_1206:
[----:B------:R-:W-:-:S13]  /*76f0*/  ISETP.NE.AND P0, PT, R0, 0xf, PT ;  /* 0x0000000f0000780c */ /* 0x000fda0003f05270 */
[----:B------:R-:W-:Y:S05]  /*7700*/  @!P0 BRA `(.L_x_1208) ;  /* 0x0000000000e88947 */ /* 0x000fea0003800000 */
[----:B------:R-:W-:-:S13]  /*7710*/  ISETP.NE.AND P0, PT, R0, 0x17, PT ;  /* 0x000000170000780c */ /* 0x000fda0003f05270 */
[----:B------:R-:W-:Y:S05]  /*7720*/  @!P0 BRA `(.L_x_1209) ;  /* 0x0000000000908947 */ /* 0x000fea0003800000 */
[----:B------:R-:W-:-:S13]  /*7730*/  ISETP.NE.AND P0, PT, R0, 0x18, PT ;  /* 0x000000180000780c */ /* 0x000fda0003f05270 */
[----:B------:R-:W-:Y:S05]  /*7740*/  @!P0 BRA `(.L_x_1210) ;  /* 0x0000000000448947 */ /* 0x000fea0003800000 */
.L_x_1186:
        /* <DEDUP_REMOVED lines=16> */
.L_x_1211:
[----:B------:R-:W-:Y:S05]  /*7850*/  BRA `(.L_x_1187) ;  /* 0x0000000000a07947 */ /* 0x000fea0003800000 */
.L_x_1210:
        /* <DEDUP_REMOVED lines=13> */
.L_x_1213:
[----:B------:R-:W-:Y:S05]  /*7930*/  BSYNC.RECONVERGENT B0 ;  /* 0x0000000000007941 */ /* 0x000fea0003800200 */
.L_x_1212:
[----:B------:R-:W-:-:S05]  /*7940*/  LOP3.LUT R5, R0, 0x80, R5, 0xf8, !PT ;  /* 0x0000008000057812 */ /* 0x000fca00078ef805 */
[----:B------:R0:W-:Y:S01]  /*7950*/  STG.E.U8 desc[UR36][R2.64], R5 ;  /* 0x0000000502007986 */ /* 0x0001e2000c101124 */
[----:B------:R-:W-:Y:S05]  /*7960*/  BRA `(.L_x_1187) ;  /* 0x00000000005c7947 */ /* 0x000fea0003800000 */
.L_x_1209:
        /* <DEDUP_REMOVED lines=12> */
.L_x_1215:
[----:B------:R-:W-:Y:S01]  /*7a30*/  IMAD.MOV.U32 R0, RZ, RZ, 0x7f ;  /* 0x0000007fff007424 */ /* 0x000fe200078e00ff */
[----:B------:R-:W-:-:S04]  /*7a40*/  ISETP.GT.U32.AND P0, PT, R4, 0x7f800000, PT ;  /* 0x7f8000000400780c */ /* 0x000fc80003f04070 */
[----:B------:R-:W-:-:S09]  /*7a50*/  SEL R0, R0, 0x7c, P0 ;  /* 0x0000007c00007807 */ /* 0x000fd20000000000 */
.L_x_1216:
[----:B------:R-:W-:Y:S05]  /*7a60*/  BSYNC.RECONVERGENT B0 ;  /* 0x0000000000007941 */ /* 0x000fea0003800200 */
.L_x_1214:
[----:B------:R-:W-:-:S04]  /*7a70*/  SHF.R.U32.HI R5, RZ, 0x18, R5 ;  /* 0x00000018ff057819 */ /* 0x000fc80000011605 */
[----:B------:R-:W-:-:S05]  /*7a80*/  LOP3.LUT R5, R0, 0x80, R5, 0xf8, !PT ;  /* 0x0000008000057812 */ /* 0x000fca00078ef805 */
[----:B------:R0:W-:Y:S01]  /*7a90*/  STG.E.U8 desc[UR36][R2.64], R5 ;  /* 0x0000000502007986 */ /* 0x0001e2000c101124 */
[----:B------:R-:W-:Y:S05]  /*7aa0*/  BRA `(.L_x_1187) ;  /* 0x00000000000c7947 */ /* 0x000fea0003800000 */
.L_x_1208:
[----:B------:R-:W-:-:S05]  /*7ab0*/  HADD2.F32 R0, -RZ, R24.H0_H0 ;  /* 0x20000018ff007230 */ /* 0x000fca0000004100 */
[----:B------:R-:W-:-:S05]  /*7ac0*/  F2FP.BF16.F32.PACK_AB R0, RZ, R0 ;  /* 0x00000000ff00723e */ /* 0x000fca00000010ff */
[----:B------:R0:W-:Y:S02]  /*7ad0*/  STG.E.U16 desc[UR36][R2.64], R0 ;  /* 0x0000000002007986 */ /* 0x0001e4000c101524 */
.L_x_1187:
[----:B------:R-:W-:-:S07]  /*7ae0*/  VIADD R19, R19, 0x80 ;  /* 0x0000008013137836 */ /* 0x000fce0000000000 */
.L_x_1146:
[----:B------:R-:W-:Y:S05]  /*7af0*/  BSYNC.RECONVERGENT B6 ;  /* 0x0000000000067941 */ /* 0x000fea0003800200 */
.L_x_1145:
[----:B------:R-:W-:-:S13]  /*7b00*/  ISETP.GE.AND P0, PT, R19, R17, PT ;  /* 0x000000111300720c */ /* 0x000fda0003f06270 */
[----:B------:R-:W-:Y:S05]  /*7b10*/  @P0 EXIT ;  /* 0x000000000000094d */ /* 0x000fea0003800000 */
[----:B01234-:R-:W0:Y:S01]  /*7b20*/  LDC.64 R2, c[0x0][0x388] ;  /* 0x0000e200ff027b82 */ /* 0x01fe220000000a00 */
[----:B------:R-:W1:Y:S01]  /*7b30*/  LDCU UR4, c[0x0][0x3a8] ;  /* 0x00007500ff0477ac */ /* 0x000e620008000800 */
[----:B-----5:R-:W-:Y:S01]  /*7b40*/  PRMT R0, R16, 0x9910, RZ ;  /* 0x0000991010007816 */ /* 0x020fe200000000ff */
[----:B------:R-:W-:-:S03]  /*7b50*/  IMAD R18, R18, 0x200, R19 ;  /* 0x0000020012127824 */ /* 0x000fc600078e0213 */
[----:B------:R-:W-:Y:S01]  /*7b60*/  ISETP.GT.AND P1, PT, R0, 0x9, PT ;  /* 0x000000090000780c */ /* 0x000fe20003f24270 */
[----:B-1----:R-:W-:-:S05]  /*7b70*/  IMAD R5, R18, UR4, RZ ;  /* 0x0000000412057c24 */ /* 0x002fca000f8e02ff */
        /* <DEDUP_REMOVED lines=11> */
[----:B------:R-:W-:-:S06]  /*7c30*/  HADD2.F32 R23, -RZ, R23.H0_H0 ;  /* 0x20000017ff177230 */ /* 0x000fcc0000004100 */
[----:B------:R-:W0:Y:S02]  /*7c40*/  F2I.FTZ.TRUNC.NTZ R23, R23 ;  /* 0x0000001700177305 */ /* 0x000e24000021f100 */
[----:B0-----:R-:W-:Y:S01]  /*7c50*/  STG.E.U8 desc[UR36][R2.64], R23 ;  /* 0x0000001702007986 */ /* 0x001fe2000c101124 */
[----:B------:R-:W-:Y:S05]  /*7c60*/  EXIT ;  /* 0x000000000000794d */ /* 0x000fea0003800000 */
.L_x_1220:
[----:B------:R-:W-:-:S06]  /*7c70*/  HADD2.F32 R5, -RZ, R23.H0_H0 ;  /* 0x20000017ff057230 */ /* 0x000fcc0000004100 */
[----:B------:R-:W0:Y:S02]  /*7c80*/  F2I.S64.TRUNC R4, R5 ;  /* 0x0000000500047311 */ /* 0x000e24000020d900 */
[----:B0-----:R-:W-:Y:S01]  /*7c90*/  STG.E.U8 desc[UR36][R2.64], R4 ;  /* 0x0000000402007986 */ /* 0x001fe2000c101124 */
[----:B------:R-:W-:Y:S05]  /*7ca0*/  EXIT ;  /* 0x000000000000794d */ /* 0x000fea0003800000 */
.L_x_1219:
        /* <DEDUP_REMOVED lines=8> */
[----:B0-----:R-:W-:Y:S01]  /*7d30*/  STG.E.64 desc[UR36][R2.64], R4 ;  /* 0x0000000402007986 */ /* 0x001fe2000c101b24 */
[----:B------:R-:W-:Y:S05]  /*7d40*/  EXIT ;  /* 0x000000000000794d */ /* 0x000fea0003800000 */
.L_x_1223:
[----:B------:R-:W-:-:S06]  /*7d50*/  HADD2.F32 R23, -RZ, R23.H0_H0 ;  /* 0x20000017ff177230 */ /* 0x000fcc0000004100 */
[----:B------:R-:W0:Y:S02]  /*7d60*/  F2I.FTZ.TRUNC.NTZ R23, R23 ;  /* 0x0000001700177305 */ /* 0x000e24000021f100 */
[----:B0-----:R-:W-:Y:S01]  /*7d70*/  STG.E desc[UR36][R2.64], R23 ;  /* 0x0000001702007986 */ /* 0x001fe2000c101924 */
[----:B------:R-:W-:Y:S05]  /*7d80*/  EXIT ;  /* 0x000000000000794d */ /* 0x000fea0003800000 */
.L_x_1222:
[----:B------:R-:W-:-:S06]  /*7d90*/  HADD2.F32 R23, -RZ, R23.H0_H0 ;  /* 0x20000017ff177230 */ /* 0x000fcc0000004100 */
[----:B------:R-:W0:Y:S02]  /*7da0*/  F2I.FTZ.TRUNC.NTZ R23, R23 ;  /* 0x0000001700177305 */ /* 0x000e24000021f100 */
[----:B0-----:R-:W-:Y:S01]  /*7db0*/  STG.E.U16 desc[UR36][R2.64], R23 ;  /* 0x0000001702007986 */ /* 0x001fe2000c101524 */
[----:B------:R-:W-:Y:S05]  /*7dc0*/  EXIT ;  /* 0x000000000000794d */ /* 0x000fea0003800000 */
.L_x_1218:
[----:B------:R-:W-:-:S13]  /*7dd0*/  ISETP.GT.AND P0, PT, R0, 0x6, PT ;  /* 0x000000060000780c */ /* 0x000fda0003f04270 */
[----:B------:R-:W-:Y:S05]  /*7de0*/  @P0 BRA `(.L_x_1224) ;  /* 0x0000000000240947 */ /* 0x000fea0003800000 */
[----:B------:R-:W-:-:S13]  /*7df0*/  ISETP.NE.AND P0, PT, R0, 0x5, PT ;  /* 0x000000050000780c */ /* 0x000fda0003f05270 */
[----:B------:R-:W-:Y:S05]  /*7e00*/  @!P0 BRA `(.L_x_1225) ;  /* 0x0000000000148947 */ /* 0x000fea0003800000 */
[----:B------:R-:W-:-:S13]  /*7e10*/  ISETP.NE.AND P0, PT, R0, 0x6, PT ;  /* 0x000000060000780c */ /* 0x000fda0003f05270 */
[----:B------:R-:W-:Y:S05]  /*7e20*/  @P0 BRA `(.L_x_1221) ;  /* 0x0000000800280947 */ /* 0x000fea0003800000 */
[----:B------:R-:W-:-:S05]  /*7e30*/  HADD2.F32 R23, -RZ, R23.H0_H0 ;  /* 0x20000017ff177230 */ /* 0x000fca0000004100 */
[----:B------:R-:W-:Y:S01]  /*7e40*/  STG.E desc[UR36][R2.64], R23 ;  /* 0x0000001702007986 */ /* 0x000fe2000c101924 */
[----:B------:R-:W-:Y:S05]  /*7e50*/  EXIT ;  /* 0x000000000000794d */ /* 0x000fea0003800000 */
.L_x_1225:
[----:B------:R-:W-:Y:S01]  /*7e60*/  STG.E.U16 desc[UR36][R2.64], R23 ;  /* 0x0000001702007986 */ /* 0x000fe2000c101524 */
[----:B------:R-:W-:Y:S05]  /*7e70*/  EXIT ;  /* 0x000000000000794d */ /* 0x000fea0003800000 */
.L_x_1224:
        /* <DEDUP_REMOVED lines=8> */
[----:B------:R-:W-:Y:S01]  /*7f00*/  STG.E.64 desc[UR36][R2.64], R4 ;  /* 0x0000000402007986 */ /* 0x000fe2000c101b24 */
[----:B------:R-:W-:Y:S05]  /*7f10*/  EXIT ;  /* 0x000000000000794d */ /* 0x000fea0003800000 */
.L_x_1227:
[----:B------:R-:W-:-:S05]  /*7f20*/  HADD2.F32 R0, -RZ, R23.H0_H0 ;  /* 0x20000017ff007230 */ /* 0x000fca0000004100 */
[----:B------:R-:W-:-:S04]  /*7f30*/  F2FP.F16.F32.PACK_AB R0, RZ, R0 ;  /* 0x00000000ff00723e */ /* 0x000fc800000000ff */
[----:B------:R-:W-:-:S05]  /*7f40*/  PRMT R0, R0, 0x5410, RZ ;  /* 0x0000541000007816 */ /* 0x000fca00000000ff */
[----:B------:R-:W-:Y:S01]  /*7f50*/  STG.E desc[UR36][R2.64], R0 ;  /* 0x0000000002007986 */ /* 0x000fe2000c101924 */
[----:B------:R-:W-:Y:S05]  /*7f60*/  EXIT ;  /* 0x000000000000794d */ /* 0x000fea0003800000 */
.L_x_1226:
[----:B------:R-:W-:-:S05]  /*7f70*/  HADD2.F32 R4, -RZ, R23.H0_H0 ;  /* 0x20000017ff047230 */ /* 0x000fca0000004100 */
[----:B------:R-:W-:-:S06]  /*7f80*/  FMUL.FTZ R4, R4, 1 ;  /* 0x3f80000004047820 */ /* 0x000fcc0000410000 */
[----:B------:R-:W0:Y:S02]  /*7f90*/  F2F.F64.F32 R4, R4 ;  /* 0x0000000400047310 */ /* 0x000e240000201800 */
[----:B0-----:R-:W-:Y:S01]  /*7fa0*/  STG.E.64 desc[UR36][R2.64], R4 ;  /* 0x0000000402007986 */ /* 0x001fe2000c101b24 */
[----:B------:R-:W-:Y:S05]  /*7fb0*/  EXIT ;  /* 0x000000000000794d */ /* 0x000fea0003800000 */
.L_x_1217:
        /* <DEDUP_REMOVED lines=12> */
[----:B0-----:R-:W-:Y:S01]  /*8080*/  STG.E.U16 desc[UR36][R2.64], R5 ;  /* 0x0000000502007986 */ /* 0x001fe2000c101524 */
[----:B------:R-:W-:Y:S05]  /*8090*/  EXIT ;  /* 0x000000000000794d */ /* 0x000fea0003800000 */
.L_x_1231:
        /* <DEDUP_REMOVED lines=18> */
.L_x_1234:
[----:B------:R-:W-:-:S04]  /*81c0*/  SHF.R.U32.HI R5, RZ, 0x18, R5 ;  /* 0x00000018ff057819 */ /* 0x000fc80000011605 */
[----:B------:R-:W-:-:S07]  /*81d0*/  LOP3.LUT R0, R0, 0x80, R5, 0xf8, !PT ;  /* 0x0000008000007812 */ /* 0x000fce00078ef805 */
.L_x_1233:
[----:B------:R-:W-:Y:S05]  /*81e0*/  BSYNC.RECONVERGENT B0 ;  /* 0x0000000000007941 */ /* 0x000fea0003800200 */
.L_x_1232:
[----:B------:R-:W-:Y:S01]  /*81f0*/  STG.E.U8 desc[UR36][R2.64], R0 ;  /* 0x0000000002007986 */ /* 0x000fe2000c101124 */
[----:B------:R-:W-:Y:S05]  /*8200*/  EXIT ;  /* 0x000000000000794d */ /* 0x000fea0003800000 */
.L_x_1230:
        /* <DEDUP_REMOVED lines=18> */
.L_x_1237:
[----:B------:R-:W-:-:S04]  /*8330*/  SHF.R.U32.HI R5, RZ, 0x18, R5 ;  /* 0x00000018ff057819 */ /* 0x000fc80000011605 */
[----:B------:R-:W-:-:S07]  /*8340*/  LOP3.LUT R0, R0, 0x80, R5, 0xf8, !PT ;  /* 0x0000008000007812 */ /* 0x000fce00078ef805 */
.L_x_1236:
[----:B------:R-:W-:Y:S05]  /*8350*/  BSYNC.RECONVERGENT B0 ;  /* 0x0000000000007941 */ /* 0x000fea0003800200 */
.L_x_1235:
[----:B------:R-:W-:Y:S01]  /*8360*/  STG.E.U8 desc[UR36][R2.64], R0 ;  /* 0x0000000002007986 */ /* 0x000fe2000c101124 */
[----:B------:R-:W-:Y:S05]  /*8370*/  EXIT ;  /* 0x000000000000794d */ /* 0x000fea0003800000 */
.L_x_1229:
[----:B------:R-:W-:-:S13]  /*8380*/  ISETP.NE.AND P0, PT, R0, 0x1c, PT ;  /* 0x0000001c0000780c */ /* 0x000fda0003f05270 */
[----:B------:R-:W-:Y:S05]  /*8390*/  @!P0 BRA `(.L_x_1238) ;  /* 0x0000000000608947 */ /* 0x000fea0003800000 */
[----:B------:R-:W-:-:S13]  /*83a0*/  ISETP.NE.AND P0, PT, R0, 0x1d, PT ;  /* 0x0000001d0000780c */ /* 0x000fda0003f05270 */
[----:B------:R-:W-:Y:S05]  /*83b0*/  @!P0 BRA `(.L_x_1239) ;  /* 0x0000000000488947 */ /* 0x000fea0003800000 */
[----:B------:R-:W-:-:S13]  /*83c0*/  ISETP.NE.AND P0, PT, R0, 0x2c, PT ;  /* 0x0000002c0000780c */ /* 0x000fda0003f05270 */
[----:B------:R-:W-:Y:S05]  /*83d0*/  @P0 BRA `(.L_x_1221) ;  /* 0x0000000000bc0947 */ /* 0x000fea0003800000 */
[----:B------:R-:W-:Y:S02]  /*83e0*/  HADD2.F32 R23, -RZ, R23.H0_H0 ;  /* 0x20000017ff177230 */ /* 0x000fe40000004100 */
        /* <DEDUP_REMOVED lines=15> */
.L_x_1239:
[----:B------:R-:W-:-:S06]  /*84e0*/  HADD2.F32 R4, -RZ, R23.H0_H0 ;  /* 0x20000017ff047230 */ /* 0x000fcc0000004100 */
[----:B------:R-:W0:Y:S02]  /*84f0*/  F2I.U64.TRUNC R4, R4 ;  /* 0x0000000400047311 */ /* 0x000e24000020d800 */
[----:B0-----:R-:W-:Y:S01]  /*8500*/  STG.E.64 desc[UR36][R2.64], R4 ;  /* 0x0000000402007986 */ /* 0x001fe2000c101b24 */
[----:B------:R-:W-:Y:S05]  /*8510*/  EXIT ;  /* 0x000000000000794d */ /* 0x000fea0003800000 */
.L_x_1238:
[----:B------:R-:W-:-:S06]  /*8520*/  HADD2.F32 R23, -RZ, R23.H0_H0 ;  /* 0x20000017ff177230 */ /* 0x000fcc0000004100 */
[----:B------:R-:W0:Y:S02]  /*8530*/  F2I.FTZ.U32.TRUNC.NTZ R23, R23 ;  /* 0x0000001700177305 */ /* 0x000e24000021f000 */
[----:B0-----:R-:W-:Y:S01]  /*8540*/  STG.E desc[UR36][R2.64], R23 ;  /* 0x0000001702007986 */ /* 0x001fe2000c101924 */
[----:B------:R-:W-:Y:S05]  /*8550*/  EXIT ;  /* 0x000000000000794d */ /* 0x000fea0003800000 */
.L_x_1228:
        /* <DEDUP_REMOVED lines=9> */
[----:B------:R-:W-:Y:S01]  /*85f0*/  STG.E.U8 desc[UR36][R2.64], R5 ;  /* 0x0000000502007986 */ /* 0x000fe2000c101124 */
[----:B------:R-:W-:Y:S05]  /*8600*/  EXIT ;  /* 0x000000000000794d */ /* 0x000fea0003800000 */
.L_x_1241:
[----:B------:R-:W-:Y:S01]  /*8610*/  HADD2.F32 R23, -RZ, R23.H0_H0 ;  /* 0x20000017ff177230 */ /* 0x000fe20000004100 */
[----:B------:R-:W-:-:S04]  /*8620*/  CS2R R6, SRZ ;  /* 0x0000000000067805 */ /* 0x000fc8000001ff00 */
[----:B------:R-:W-:-:S06]  /*8630*/  FMUL.FTZ R4, R23, 1 ;  /* 0x3f80000017047820 */ /* 0x000fcc0000410000 */
[----:B------:R-:W0:Y:S02]  /*8640*/  F2F.F64.F32 R4, R4 ;  /* 0x0000000400047310 */ /* 0x000e240000201800 */
[----:B0-----:R-:W-:Y:S01]  /*8650*/  STG.E.128 desc[UR36][R2.64], R4 ;  /* 0x0000000402007986 */ /* 0x001fe2000c101d24 */
[----:B------:R-:W-:Y:S05]  /*8660*/  EXIT ;  /* 0x000000000000794d */ /* 0x000fea0003800000 */
.L_x_1240:
[----:B------:R-:W-:-:S13]  /*8670*/  ISETP.NE.AND P0, PT, R0, 0xf, PT ;  /* 0x0000000f0000780c */ /* 0x000fda0003f05270 */
[----:B------:R-:W-:Y:S05]  /*8680*/  @!P0 BRA `(.L_x_1242) ;  /* 0x0000000000e88947 */ /* 0x000fea0003800000 */
[----:B------:R-:W-:-:S13]  /*8690*/  ISETP.NE.AND P0, PT, R0, 0x17, PT ;  /* 0x000000170000780c */ /* 0x000fda0003f05270 */
[----:B------:R-:W-:Y:S05]  /*86a0*/  @!P0 BRA `(.L_x_1243) ;  /* 0x0000000000908947 */ /* 0x000fea0003800000 */
[----:B------:R-:W-:-:S13]  /*86b0*/  ISETP.NE.AND P0, PT, R0, 0x18, PT ;  /* 0x000000180000780c */ /* 0x000fda0003f05270 */
[----:B------:R-:W-:Y:S05]  /*86c0*/  @!P0 BRA `(.L_x_1244) ;  /* 0x0000000000448947 */ /* 0x000fea0003800000 */
.L_x_1221:
[----:B------:R-:W-:Y:S01]  /*86d0*/  MOV R0, 0x0 ;  /* 0x0000000000007802 */ /* 0x000fe20000000f00 */
[----:B------:R-:W0:Y:S01]  /*86e0*/  LDCU.64 UR4, c[0x4][0x128] ;  /* 0x01002500ff0477ac */ /* 0x000e220008000a00 */
[----:B------:R-:W-:Y:S02]  /*86f0*/  IMAD.MOV.U32 R8, RZ, RZ, 0x65 ;  /* 0x00000065ff087424 */ /* 0x000fe400078e00ff */
[----:B------:R1:W2:Y:S01]  /*8700*/  LDC.64 R2, c[0x4][R0] ;  /* 0x0100000000027b82 */ /* 0x0002a20000000a00 */
[----:B------:R-:W3:Y:S01]  /*8710*/  LDCU.64 UR6, c[0x4][0x130] ;  /* 0x01002600ff0677ac */ /* 0x000ee20008000a00 */
[----:B------:R-:W-:Y:S02]  /*8720*/  IMAD.MOV.U32 R12, RZ, RZ, 0x1 ;  /* 0x00000001ff0c7424 */ /* 0x000fe400078e00ff */
[----:B------:R-:W-:Y:S01]  /*8730*/  IMAD.MOV.U32 R13, RZ, RZ, RZ ;  /* 0x000000ffff0d7224 */ /* 0x000fe200078e00ff */
[----:B------:R-:W4:Y:S01]  /*8740*/  LDCU.64 UR8, c[0x4][0x30] ;  /* 0x01000600ff0877ac */ /* 0x000f220008000a00 */
[----:B0-----:R-:W-:-:S02]  /*8750*/  IMAD.U32 R4, RZ, RZ, UR4 ;  /* 0x00000004ff047e24 */ /* 0x001fc4000f8e00ff */
[----:B------:R-:W-:Y:S02]  /*8760*/  IMAD.U32 R5, RZ, RZ, UR5 ;  /* 0x00000005ff057e24 */ /* 0x000fe4000f8e00ff */
[----:B---3--:R-:W-:Y:S02]  /*8770*/  IMAD.U32 R6, RZ, RZ, UR6 ;  /* 0x00000006ff067e24 */ /* 0x008fe4000f8e00ff */
[----:B------:R-:W-:Y:S02]  /*8780*/  IMAD.U32 R7, RZ, RZ, UR7 ;  /* 0x00000007ff077e24 */ /* 0x000fe4000f8e00ff */
[----:B----4-:R-:W-:Y:S02]  /*8790*/  IMAD.U32 R10, RZ, RZ, UR8 ;  /* 0x00000008ff0a7e24 */ /* 0x010fe4000f8e00ff */
[----:B-1----:R-:W-:-:S07]  /*87a0*/  IMAD.U32 R11, RZ, RZ, UR9 ;  /* 0x00000009ff0b7e24 */ /* 0x002fce000f8e00ff */
[----:B------:R-:W-:-:S07]  /*87b0*/  LEPC R20, `(.L_x_1245) ;  /* 0x000000001014794e */ /* 0x000fce0000000000 */
[----:B--2---:R-:W-:Y:S05]  /*87c0*/  CALL.ABS.NOINC R2 ;  /* 0x0000000002007343 */ /* 0x004fea0003c00000 */
.L_x_1245:
[----:B------:R-:W-:Y:S05]  /*87d0*/  EXIT ;  /* 0x000000000000794d */ /* 0x000fea0003800000 */
.L_x_1244:
        /* <DEDUP_REMOVED lines=13> */
.L_x_1247:
[----:B------:R-:W-:Y:S05]  /*88b0*/  BSYNC.RECONVERGENT B0 ;  /* 0x0000000000007941 */ /* 0x000fea0003800200 */
.L_x_1246:
[----:B------:R-:W-:-:S05]  /*88c0*/  LOP3.LUT R5, R0, 0x80, R5, 0xf8, !PT ;  /* 0x0000008000057812 */ /* 0x000fca00078ef805 */
[----:B------:R-:W-:Y:S01]  /*88d0*/  STG.E.U8 desc[UR36][R2.64], R5 ;  /* 0x0000000502007986 */ /* 0x000fe2000c101124 */
[----:B------:R-:W-:Y:S05]  /*88e0*/  EXIT ;  /* 0x000000000000794d */ /* 0x000fea0003800000 */
.L_x_1243:
        /* <DEDUP_REMOVED lines=12> */
.L_x_1249:
[----:B------:R-:W-:Y:S01]  /*89b0*/  IMAD.MOV.U32 R0, RZ, RZ, 0x7f ;  /* 0x0000007fff007424 */ /* 0x000fe200078e00ff */
[----:B------:R-:W-:-:S04]  /*89c0*/  ISETP.GT.U32.AND P0, PT, R4, 0x7f800000, PT ;  /* 0x7f8000000400780c */ /* 0x000fc80003f04070 */
[----:B------:R-:W-:-:S09]  /*89d0*/  SEL R0, R0, 0x7c, P0 ;  /* 0x0000007c00007807 */ /* 0x000fd20000000000 */
.L_x_1250:
[----:B------:R-:W-:Y:S05]  /*89e0*/  BSYNC.RECONVERGENT B0 ;  /* 0x0000000000007941 */ /* 0x000fea0003800200 */
.L_x_1248:
[----:B------:R-:W-:-:S04]  /*89f0*/  SHF.R.U32.HI R5, RZ, 0x18, R5 ;  /* 0x00000018ff057819 */ /* 0x000fc80000011605 */
[----:B------:R-:W-:-:S05]  /*8a00*/  LOP3.LUT R5, R0, 0x80, R5, 0xf8, !PT ;  /* 0x0000008000057812 */ /* 0x000fca00078ef805 */
[----:B------:R-:W-:Y:S01]  /*8a10*/  STG.E.U8 desc[UR36][R2.64], R5 ;  /* 0x0000000502007986 */ /* 0x000fe2000c101124 */
[----:B------:R-:W-:Y:S05]  /*8a20*/  EXIT ;  /* 0x000000000000794d */ /* 0x000fea0003800000 */
.L_x_1242:
[----:B------:R-:W-:-:S05]  /*8a30*/  HADD2.F32 R0, -RZ, R23.H0_H0 ;  /* 0x20000017ff007230 */ /* 0x000fca0000004100 */
[----:B------:R-:W-:-:S05]  /*8a40*/  F2FP.BF16.F32.PACK_AB R0, RZ, R0 ;  /* 0x00000000ff00723e */ /* 0x000fca00000010ff */
[----:B------:R-:W-:Y:S01]  /*8a50*/  STG.E.U16 desc[UR36][R2.64], R0 ;  /* 0x0000000002007986 */ /* 0x000fe2000c101524 */
[----:B------:R-:W-:Y:S05]  /*8a60*/  EXIT ;  /* 0x000000000000794d */ /* 0x000fea0003800000 */
.L_x_1251:
        /* <DEDUP_REMOVED lines=9> */
.L_x_2982:


//--------------------- .text._ZN2at6native18elementwise_kernelILi128ELi4EZNS0_22gpu_kernel_impl_nocastIZZZNS0_16sinh_kernel_cudaERNS_18TensorIteratorBaseEENKUlvE0_clEvENKUlvE1_clEvEUlN3c104HalfEE_EEvS4_RKT_EUliE_EEviT1_ --------------------------
	.section	.text._ZN2at6native18elementwise_kernelILi128ELi4EZNS0_22gpu_kernel_impl_nocastIZZZNS0_16sinh_kernel_cudaERNS_18TensorIteratorBaseEENKUlvE0_clEvENKUlvE1_clEvEUlN3c104HalfEE_EEvS4_RKT_EUliE_EEviT1_,"ax",@progbits
	.align	128
        .global         _ZN2at6native18elementwise_kernelILi128ELi4EZNS0_22gpu_kernel_impl_nocastIZZZNS0_16sinh_kernel_cudaERNS_18TensorIteratorBaseEENKUlvE0_clEvENKUlvE1_clEvEUlN3c104HalfEE_EEvS4_RKT_EUliE_EEviT1_
        .type           _ZN2at6native18elementwise_kernelILi128ELi4EZNS0_22gpu_kernel_impl_nocastIZZZNS0_16sinh_kernel_cudaERNS_18TensorIteratorBaseEENKUlvE0_clEvENKUlvE1_clEvEUlN3c104HalfEE_EEvS4_RKT_EUliE_EEviT1_,@function
        .size           _ZN2at6native18elementwise_kernelILi128ELi4EZNS0_22gpu_kernel_impl_nocastIZZZNS0_16sinh_kernel_cudaERNS_18TensorIteratorBaseEENKUlvE0_clEvENKUlvE1_clEvEUlN3c104HalfEE_EEvS4_RKT_EUliE_EEviT1_,(.L_x_2983 - _ZN2at6native18elementwise_kernelILi128ELi4EZNS0_22gpu_kernel_impl_nocastIZZZNS0_16sinh_kernel_cudaERNS_18TensorIteratorBaseEENKUlvE0_clEvENKUlvE1_clEvEUlN3c104HalfEE_EEvS4_RKT_EUliE_EEviT1_)
        .other          _ZN2at6native18elementwise_kernelILi128ELi4EZNS0_22gpu_kernel_impl_nocastIZZZNS0_16sinh_kernel_cudaERNS_18TensorIteratorBaseEENKUlvE0_clEvENKUlvE1_clEvEUlN3c104HalfEE_EEvS4_RKT_EUliE_EEviT1_,@"STO_CUDA_ENTRY STV_DEFAULT"
_ZN2at6native18elementwise_kernelILi128ELi4EZNS0_22gpu_kernel_impl_nocastIZZZNS0_16sinh_kernel_cudaERNS_18TensorIteratorBaseEENKUlvE0_clEvENKUlvE1_clEvEUlN3c104HalfEE_EEvS4_RKT_EUliE_EEviT1_:
.text._ZN2at6native18elementwise_kernelILi128ELi4EZNS0_22gpu_kernel_impl_nocastIZZZNS0_16sinh_kernel_cudaERNS_18TensorIteratorBaseEENKUlvE0_clEvENKUlvE1_clEvEUlN3c104HalfEE_EEvS4_RKT_EUliE_EEviT1_:
        /* <DEDUP_REMOVED lines=18> */
[----:B0-----:R-:W-:Y:S01]  /*0120*/  MOV R5, 0x363d0ada ;  /* 0x363d0ada00057802 */ /* 0x001fe20000000f00 */
[----:B--2---:R-:W-:-:S05]  /*0130*/  HADD2.F32 R0, -RZ, R4.H0_H0 ;  /* 0x20000004ff007230 */ /* 0x004fca0000004100 */
        /* <DEDUP_REMOVED lines=25> */
[----:B------:R-:W-:-:S05]  /*02d0*/  F2FP.F16.F32.PACK_AB R9, RZ, R9 ;  /* 0x00000009ff09723e */ /* 0x000fca00000000ff */
[----:B-1----:R0:W-:Y:S04]  /*02e0*/  STG.E.U16 desc[UR6][R4.64], R9 ;  /* 0x0000000904007986 */ /* 0x0021e8000c101506 */
[----:B------:R-:W-:Y:S05]  /*02f0*/  @P0 BREAK.RELIABLE B1 ;  /* 0x0000000000010942 */ /* 0x000fea0003800100 */
[----:B------:R-:W-:Y:S05]  /*0300*/  @P0 BRA `(.L_x_1256) ;  /* 0x0000000400100947 */ /* 0x000fea0003800000 */
[----:B0-----:R-:W0:Y:S02]  /*0310*/  LDC.64 R4, c[0x0][0x588] ;  /* 0x00016200ff047b82 */ /* 0x001e240000000a00 */
[----:B0-----:R0:W2:Y:S01]  /*0320*/  LDG.E.U16 R4, desc[UR6][R4.64] ;  /* 0x0000000604047981 */ /* 0x0010a2000c1e1500 */
[----:B------:R-:W-:Y:S02]  /*0330*/  MOV R7, 0x42fc0000 ;  /* 0x42fc000000077802 */ /* 0x000fe40000000f00 */
        /* <DEDUP_REMOVED lines=27> */
[----:B------:R-:W-:-:S05]  /*04f0*/  F2FP.F16.F32.PACK_AB R9, RZ, R9 ;  /* 0x00000009ff09723e */ /* 0x000fca00000000ff */
[----:B-1----:R0:W-:Y:S02]  /*0500*/  STG.E.U16 desc[UR6][R4.64], R9 ;  /* 0x0000000904007986 */ /* 0x0021e4000c101506 */
.L_x_1255:
[----:B------:R-:W-:-:S13]  /*0510*/  ISETP.GE.AND P0, PT, R3, UR4, PT ;  /* 0x0000000403007c0c */ /* 0x000fda000bf06270 */
[----:B------:R-:W-:Y:S05]  /*0520*/  @P0 BREAK.RELIABLE B1 ;  /* 0x0000000000010942 */ /* 0x000fea0003800100 */
[----:B------:R-:W-:Y:S05]  /*0530*/  @P0 BRA `(.L_x_1256) ;  /* 0x0000000000840947 */ /* 0x000fea0003800000 */
[----:B------:R-:W-:Y:S05]  /*0540*/  BSYNC.RELIABLE B1 ;  /* 0x0000000000017941 */ /* 0x000fea0003800100 */
.L_x_1254:
[----:B0-----:R-:W0:Y:S02]  /*0550*/  LDC.64 R4, c[0x0][0x588] ;  /* 0x00016200ff047b82 */ /* 0x001e240000000a00 */
        /* <DEDUP_REMOVED lines=31> */
.L_x_1256:
[----:B------:R-:W-:Y:S05]  /*0750*/  BSYNC.RECONVERGENT B0 ;  /* 0x0000000000007941 */ /* 0x000fea0003800200 */
.L_x_1253:
[----:B------:R-:W-:Y:S05]  /*0760*/  WARPSYNC.ALL ;  /* 0x0000000000007948 */ /* 0x000fea0003800000 */
[----:B------:R-:W-:-:S13]  /*0770*/  ISETP.GE.AND P0, PT, R3, UR4, PT ;  /* 0x0000000403007c0c */ /* 0x000fda000bf06270 */
[----:B------:R-:W-:Y:S05]  /*0780*/  @P0 EXIT ;  /* 0x000000000000094d */ /* 0x000fea0003800000 */
[----:B------:R-:W2:Y:S02]  /*0790*/  LDC.64 R2, c[0x0][0x588] ;  /* 0x00016200ff027b82 */ /* 0x000ea40000000a00 */
[----:B--2---:R2:W3:Y:S01]  /*07a0*/  LDG.E.U16 R2, desc[UR6][R2.64] ;  /* 0x0000000602027981 */ /* 0x0044e2000c1e1500 */
[----:B01----:R-:W-:Y:S01]  /*07b0*/  HFMA2 R5, -RZ, RZ, 3.4921875, 0 ;  /* 0x42fc0000ff057431 */ /* 0x003fe200000001ff */
[----:B--2---:R-:W-:Y:S01]  /*07c0*/  MOV R3, 0x363d0ada ;  /* 0x363d0ada00037802 */ /* 0x004fe20000000f00 */
[----:B---3--:R-:W-:-:S05]  /*07d0*/  HADD2.F32 R0, -RZ, R2.H0_H0 ;  /* 0x20000002ff007230 */ /* 0x008fca0000004100 */
        /* <DEDUP_REMOVED lines=24> */
[----:B------:R-:W-:-:S05]  /*0960*/  F2FP.F16.F32.PACK_AB R7, RZ, R7 ;  /* 0x00000007ff07723e */ /* 0x000fca00000000ff */
[----:B0-----:R-:W-:Y:S01]  /*0970*/  STG.E.U16 desc[UR6][R2.64], R7 ;  /* 0x0000000702007986 */ /* 0x001fe2000c101506 */
[----:B------:R-:W-:Y:S05]  /*0980*/  EXIT ;  /* 0x000000000000794d */ /* 0x000fea0003800000 */
.L_x_1252:
        /* <DEDUP_REMOVED lines=306> */
.L_x_1260:
[----:B------:R-:W0:Y:S02]  /*1cb0*/  LDCU.128 UR8, c[0x0][0x580] ;  /* 0x0000b000ff0877ac */ /* 0x000e240008000c00 */
[----:B0-----:R-:W-:-:S04]  /*1cc0*/  IADD3 R6, P0, PT, R4, UR10, RZ ;  /* 0x0000000a04067c10 */ /* 0x001fc8000ff1e0ff */
[----:B------:R-:W-:-:S05]  /*1cd0*/  IADD3.X R7, PT, PT, RZ, UR11, RZ, P0, !PT ;  /* 0x0000000bff077c10 */ /* 0x000fca00087fe4ff */
[----:B------:R0:W2:Y:S01]  /*1ce0*/  LDG.E.U16 R6, desc[UR6][R6.64] ;  /* 0x0000000606067981 */ /* 0x0000a2000c1e1500 */
[----:B------:R-:W-:Y:S02]  /*1cf0*/  MOV R9, 0x42fc0000 ;  /* 0x42fc000000097802 */ /* 0x000fe40000000f00 */
[----:B------:R-:W-:Y:S02]  /*1d00*/  IADD3 R3, PT, PT, R3, 0x80, RZ ;  /* 0x0000008003037810 */ /* 0x000fe40007ffe0ff */
[----:B0-----:R-:W-:Y:S01]  /*1d10*/  MOV R7, 0x363d0ada ;  /* 0x363d0ada00077802 */ /* 0x001fe20000000f00 */
[----:B--2---:R-:W-:-:S05]  /*1d20*/  HADD2.F32 R4, -RZ, R6.H0_H0 ;  /* 0x20000006ff047230 */ /* 0x004fca0000004100 */
        /* <DEDUP_REMOVED lines=24> */
[----:B------:R-:W-:Y:S02]  /*1eb0*/  F2FP.F16.F32.PACK_AB R7, RZ, R7 ;  /* 0x00000007ff07723e */ /* 0x000fe400000000ff */
        /* <DEDUP_REMOVED lines=303> */
.L_x_1262:
        /* <DEDUP_REMOVED lines=33> */
[----:B------:R-:W-:-:S05]  /*33c0*/  IADD3.X R5, PT, PT, RZ, UR9, RZ, P0, !PT ;  /* 0x00000009ff057c10 */ /* 0x000fca00087fe4ff */
[----:B------:R0:W-:Y:S02]  /*33d0*/  STG.E.U16 desc[UR6][R4.64], R7 ;  /* 0x0000000704007986 */ /* 0x0001e4000c101506 */
.L_x_1259:
[----:B------:R-:W-:-:S13]  /*33e0*/  ISETP.GE.AND P0, PT, R3, UR4, PT ;  /* 0x0000000403007c0c */ /* 0x000fda000bf06270 */
[----:B------:R-:W-:Y:S05]  /*33f0*/  @P0 BREAK.RELIABLE B1 ;  /* 0x0000000000010942 */ /* 0x000fea0003800100 */
[----:B------:R-:W-:Y:S05]  /*3400*/  @P0 BRA `(.L_x_1261) ;  /* 0x0000001400380947 */ /* 0x000fea0003800000 */
[----:B------:R-:W-:Y:S05]  /*3410*/  BSYNC.RELIABLE B1 ;  /* 0x0000000000017941 */ /* 0x000fea0003800100 */
.L_x_1258:
        /* <DEDUP_REMOVED lines=298> */
.L_x_1263:
        /* <DEDUP_REMOVED lines=35> */
.L_x_1261:
[----:B------:R-:W-:Y:S05]  /*48f0*/  BSYNC.RECONVERGENT B0 ;  /* 0x0000000000007941 */ /* 0x000fea0003800200 */
.L_x_1257:
        /* <DEDUP_REMOVED lines=301> */
.L_x_1264:
[----:B------:R-:W0:Y:S02]  /*5bd0*/  LDCU.128 UR8, c[0x0][0x580] ;  /* 0x0000b000ff0877ac */ /* 0x000e240008000c00 */
[----:B0-----:R-:W-:-:S04]  /*5be0*/  IADD3 R4, P0, PT, R2, UR10, RZ ;  /* 0x0000000a02047c10 */ /* 0x001fc8000ff1e0ff */
[----:B------:R-:W-:-:S05]  /*5bf0*/  IADD3.X R5, PT, PT, RZ, UR11, RZ, P0, !PT ;  /* 0x0000000bff057c10 */ /* 0x000fca00087fe4ff */
[----:B------:R0:W2:Y:S01]  /*5c00*/  LDG.E.U16 R4, desc[UR6][R4.64] ;  /* 0x0000000604047981 */ /* 0x0000a2000c1e1500 */
[----:B------:R-:W-:Y:S02]  /*5c10*/  MOV R7, 0x42fc0000 ;  /* 0x42fc000000077802 */ /* 0x000fe40000000f00 */
[----:B0-----:R-:W-:Y:S01]  /*5c20*/  MOV R5, 0x363d0ada ;  /* 0x363d0ada00057802 */ /* 0x001fe20000000f00 */
[----:B--2---:R-:W-:-:S05]  /*5c30*/  HADD2.F32 R0, -RZ, R4.H0_H0 ;  /* 0x20000004ff007230 */ /* 0x004fca0000004100 */
        /* <DEDUP_REMOVED lines=26> */
[----:B------:R-:W-:Y:S01]  /*5de0*/  STG.E.U16 desc[UR6][R2.64], R5 ;  /* 0x0000000502007986 */ /* 0x000fe2000c101506 */
[----:B------:R-:W-:Y:S05]  /*5df0*/  EXIT ;  /* 0x000000000000794d */ /* 0x000fea0003800000 */
.L_x_1265:
        /* <DEDUP_REMOVED lines=16> */
.L_x_2983:


//--------------------- .text._ZN2at6native27unrolled_elementwise_kernelIZZZNS0_16sinh_kernel_cudaERNS_18TensorIteratorBaseEENKUlvE0_clEvENKUlvE1_clEvEUlN3c104HalfEE_St5arrayIPcLm2EELi4E23TrivialOffsetCalculatorILi1EjESD_NS0_6memory15LoadWithoutCastENSE_16StoreWithoutCastEEEviT_T0_T2_T3_T4_T5_ --------------------------
	.section	.text._ZN2at6native27unrolled_elementwise_kernelIZZZNS0_16sinh_kernel_cudaERNS_18TensorIteratorBaseEENKUlvE0_clEvENKUlvE1_clEvEUlN3c104HalfEE_St5arrayIPcLm2EELi4E23TrivialOffsetCalculatorILi1EjESD_NS0_6memory15LoadWithoutCastENSE_16StoreWithoutCastEEEviT_T0_T2_T3_T4_T5_,"ax",@progbits
	.align	128
        .global         _ZN2at6native27unrolled_elementwise_kernelIZZZNS0_16sinh_kernel_cudaERNS_18TensorIteratorBaseEENKUlvE0_clEvENKUlvE1_clEvEUlN3c104HalfEE_St5arrayIPcLm2EELi4E23TrivialOffsetCalculatorILi1EjESD_NS0_6memory15LoadWithoutCastENSE_16StoreWithoutCastEEEviT_T0_T2_T3_T4_T5_
        .type           _ZN2at6native27unrolled_elementwise_kernelIZZZNS0_16sinh_kernel_cudaERNS_18TensorIteratorBaseEENKUlvE0_clEvENKUlvE1_clEvEUlN3c104HalfEE_St5arrayIPcLm2EELi4E23TrivialOffsetCalculatorILi1EjESD_NS0_6memory15LoadWithoutCastENSE_16StoreWithoutCastEEEviT_T0_T2_T3_T4_T5_,@function
        .size           _ZN2at6native27unrolled_elementwise_kernelIZZZNS0_16sinh_kernel_cudaERNS_18TensorIteratorBaseEENKUlvE0_clEvENKUlvE1_clEvEUlN3c104HalfEE_St5arrayIPcLm2EELi4E23TrivialOffsetCalculatorILi1EjESD_NS0_6memory15LoadWithoutCastENSE_16StoreWithoutCastEEEviT_T0_T2_T3_T4_T5_,(.L_x_2984 - _ZN2at6native27unrolled_elementwise_kernelIZZZNS0_16sinh_kernel_cudaERNS_18TensorIteratorBaseEENKUlvE0_clEvENKUlvE1_clEvEUlN3c104HalfEE_St5arrayIPcLm2EELi4E23TrivialOffsetCalculatorILi1EjESD_NS0_6memory15LoadWithoutCastENSE_16StoreWithoutCastEEEviT_T0_T2_T3_T4_T5_)
        .other          _ZN2at6native27unrolled_elementwise_kernelIZZZNS0_16sinh_kernel_cudaERNS_18TensorIteratorBaseEENKUlvE0_clEvENKUlvE1_clEvEUlN3c104HalfEE_St5arrayIPcLm2EELi4E23TrivialOffsetCalculatorILi1EjESD_NS0_6memory15LoadWithoutCastENSE_16StoreWithoutCastEEEviT_T0_T2_T3_T4_T5_,@"STO_CUDA_ENTRY STV_DEFAULT"
_ZN2at6native27unrolled_elementwise_kernelIZZZNS0_16sinh_kernel_cudaERNS_18TensorIteratorBaseEENKUlvE0_clEvENKUlvE1_clEvEUlN3c104HalfEE_St5arrayIPcLm2EELi4E23TrivialOffsetCalculatorILi1EjESD_NS0_6memory15LoadWithoutCastENSE_16StoreWithoutCastEEEviT_T0_T2_T3_T4_T5_:
.text._ZN2at6native27unrolled_elementwise_kernelIZZZNS0_16sinh_kernel_cudaERNS_18TensorIteratorBaseEENKUlvE0_clEvENKUlvE1_clEvEUlN3c104HalfEE_St5arrayIPcLm2EELi4E23TrivialOffsetCalculatorILi1EjESD_NS0_6memory15LoadWithoutCastENSE_16StoreWithoutCastEEEviT_T0_T2_T3_T4_T5_:
        /* <DEDUP_REMOVED lines=21> */
[----:B--2---:R-:W-:Y:S01]  /*0150*/  @!P3 IMAD.WIDE.U32 R16, R17, 0x2, R4 ;  /* 0x000000021110b825 */ /* 0x004fe200078e0004 */
[C---:B------:R-:W-:Y:S01]  /*0160*/  @!P0 LEA R9, R0.reuse, R3, 0x9 ;  /* 0x0000000300098211 */ /* 0x040fe200078e48ff */
[----:B------:R-:W0:Y:S10]  /*0170*/  @!P0 LDC.64 R4, c[0x0][0x390] ;  /* 0x0000e400ff048b82 */ /* 0x000e340000000a00 */
[----:B------:R-:W-:Y:S01]  /*0180*/  @!P2 LEA R7, R0, R7, 0x9 ;  /* 0x000000070007a211 */ /* 0x000fe200078e48ff */
[----:B-1----:R1:W5:Y:S01]  /*0190*/  @!P1 LDG.E.U16 R8, desc[UR4][R10.64] ;  /* 0x000000040a089981 */ /* 0x002362000c1e1500 */
[----:B------:R-:W2:Y:S01]  /*01a0*/  @!P2 LDC.64 R12, c[0x0][0x390] ;  /* 0x0000e400ff0cab82 */ /* 0x000ea20000000a00 */
[----:B0-----:R-:W-:Y:S01]  /*01b0*/  @!P0 IMAD.WIDE.U32 R4, R9, 0x2, R4 ;  /* 0x0000000209048825 */ /* 0x001fe200078e0004 */
[----:B------:R-:W-:-:S06]  /*01c0*/  PRMT R9, RZ, 0x7610, R9 ;  /* 0x00007610ff097816 */ /* 0x000fcc0000000009 */
[----:B------:R-:W5:Y:S01]  /*01d0*/  @!P0 LDG.E.U16 R9, desc[UR4][R4.64] ;  /* 0x0000000404098981 */ /* 0x000f62000c1e1500 */
[----:B------:R-:W-:Y:S01]  /*01e0*/  ISETP.GE.AND P0, PT, R3, R2, PT ;  /* 0x000000020300720c */ /* 0x000fe20003f06270 */
[----:B--2---:R-:W-:Y:S01]  /*01f0*/  @!P2 IMAD.WIDE.U32 R12, R7, 0x2, R12 ;  /* 0x00000002070ca825 */ /* 0x004fe200078e000c */
[----:B------:R-:W-:Y:S02]  /*0200*/  PRMT R7, RZ, 0x7610, R7 ;  /* 0x00007610ff077816 */ /* 0x000fe40000000007 */
[C---:B------:R-:W-:Y:S02]  /*0210*/  IADD3 R19, PT, PT, R3.reuse, 0x80, RZ ;  /* 0x0000008003137810 */ /* 0x040fe40007ffe0ff */
[----:B------:R0:W5:Y:S01]  /*0220*/  @!P2 LDG.E.U16 R6, desc[UR4][R12.64] ;  /* 0x000000040c06a981 */ /* 0x000162000c1e1500 */
[----:B-1----:R-:W-:-:S03]  /*0230*/  IADD3 R11, PT, PT, R3, 0x100, RZ ;  /* 0x00000100030b7810 */ /* 0x002fc60007ffe0ff */
[----:B------:R1:W5:Y:S03]  /*0240*/  @!P3 LDG.E.U16 R7, desc[UR4][R16.64] ;  /* 0x000000041007b981 */ /* 0x000366000c1e1500 */
[----:B------:R-:W2:Y:S01]  /*0250*/  @!P0 LDC.64 R14, c[0x0][0x388] ;  /* 0x0000e200ff0e8b82 */ /* 0x000ea20000000a00 */
[----:B------:R-:W-:Y:S01]  /*0260*/  BSSY.RECONVERGENT B0, `(.L_x_1266) ;  /* 0x0000025000007945 */ /* 0x000fe20003800200 */
[----:B0-----:R-:W-:Y:S02]  /*0270*/  @!P0 LEA R13, R0, R3, 0x9 ;  /* 0x00000003000d8211 */ /* 0x001fe400078e48ff */
[----:B-1----:R-:W-:Y:S02]  /*0280*/  IADD3 R17, PT, PT, R3, 0x180, RZ ;  /* 0x0000018003117810 */ /* 0x002fe40007ffe0ff */
[----:B------:R-:W-:Y:S02]  /*0290*/  @!P0 MOV R3, R19 ;  /* 0x0000001300038202 */ /* 0x000fe40000000f00 */
[----:B------:R-:W-:-:S02]  /*02a0*/  ISETP.GE.AND P1, PT, R19, R2, PT ;  /* 0x000000021300720c */ /* 0x000fc40003f26270 */
[-C--:B------:R-:W-:Y:S02]  /*02b0*/  ISETP.GE.AND P2, PT, R11, R2.reuse, PT ;  /* 0x000000020b00720c */ /* 0x080fe40003f46270 */
[-C--:B------:R-:W-:Y:S02]  /*02c0*/  ISETP.GE.AND P3, PT, R17, R2.reuse, PT ;  /* 0x000000021100720c */ /* 0x080fe40003f66270 */
[----:B------:R-:W-:Y:S01]  /*02d0*/  ISETP.GE.AND P4, PT, R3, R2, PT ;  /* 0x000000020300720c */ /* 0x000fe20003f86270 */
[----:B--2---:R-:W-:Y:S01]  /*02e0*/  @!P0 IMAD.WIDE.U32 R4, R13, 0x2, R14 ;  /* 0x000000020d048825 */ /* 0x004fe200078e000e */
[----:B------:R-:W-:Y:S11]  /*02f0*/  @P0 BRA `(.L_x_1267) ;  /* 0x00000000006c0947 */ /* 0x000ff60003800000 */
[----:B-----5:R-:W-:Y:S02]  /*0300*/  HADD2.F32 R9, -RZ, R9.H0_H0 ;  /* 0x20000009ff097230 */ /* 0x020fe40000004100 */
[----:B------:R-:W-:Y:S01]  /*0310*/  HFMA2 R11, -RZ, RZ, 3.4921875, 0 ;  /* 0x42fc0000ff0b7431 */ /* 0x000fe200000001ff */
[----:B------:R-:W-:Y:S02]  /*0320*/  MOV R15, 0x363d0ada ;  /* 0x363d0ada000f7802 */ /* 0x000fe40000000f00 */
        /* <DEDUP_REMOVED lines=24> */
.L_x_1267:
[----:B------:R-:W-:Y:S05]  /*04b0*/  BSYNC.RECONVERGENT B0 ;  /* 0x0000000000007941 */ /* 0x000fea0003800200 */
.L_x_1266:
[----:B------:R-:W-:Y:S04]  /*04c0*/  BSSY.RECONVERGENT B0, `(.L_x_1268) ;  /* 0x000001d000007945 */ /* 0x000fe80003800200 */
[----:B------:R-:W-:Y:S05]  /*04d0*/  @P1 BRA `(.L_x_1269) ;  /* 0x00000000006c1947 */ /* 0x000fea0003800000 */
        /* <DEDUP_REMOVED lines=27> */
.L_x_1269:
[----:B------:R-:W-:Y:S05]  /*0690*/  BSYNC.RECONVERGENT B0 ;  /* 0x0000000000007941 */ /* 0x000fea0003800200 */
.L_x_1268:
        /* <DEDUP_REMOVED lines=29> */
.L_x_1271:
[----:B------:R-:W-:Y:S05]  /*0870*/  BSYNC.RECONVERGENT B0 ;  /* 0x0000000000007941 */ /* 0x000fea0003800200 */
.L_x_1270:
        /* <DEDUP_REMOVED lines=29> */
.L_x_1273:
[----:B------:R-:W-:Y:S05]  /*0a50*/  BSYNC.RECONVERGENT B0 ;  /* 0x0000000000007941 */ /* 0x000fea0003800200 */
.L_x_1272:
        /* <DEDUP_REMOVED lines=14> */
.L_x_1275:
[----:B------:R-:W-:Y:S05]  /*0b40*/  BSYNC.RECONVERGENT B0 ;  /* 0x0000000000007941 */ /* 0x000fea0003800200 */
.L_x_1274:
[----:B------:R-:W-:-:S13]  /*0b50*/  ISETP.GE.AND P0, PT, R3, R2, PT ;  /* 0x000000020300720c */ /* 0x000fda0003f06270 */
[----:B------:R-:W-:Y:S05]  /*0b60*/  @P0 EXIT ;  /* 0x000000000000094d */ /* 0x000fea0003800000 */
[----:B01----:R-:W0:Y:S01]  /*0b70*/  LDC.64 R4, c[0x0][0x388] ;  /* 0x0000e200ff047b82 */ /* 0x003e220000000a00 */
[----:B------:R-:W-:-:S05]  /*0b80*/  LEA R3, R0, R3, 0x9 ;  /* 0x0000000300037211 */ /* 0x000fca00078e48ff */
[----:B0-----:R-:W-:-:S05]  /*0b90*/  IMAD.WIDE.U32 R2, R3, 0x2, R4 ;  /* 0x0000000203027825 */ /* 0x001fca00078e0004 */
[----:B------:R-:W-:Y:S01]  /*0ba0*/  STG.E.U16 desc[UR4][R2.64], R13 ;  /* 0x0000000d02007986 */ /* 0x000fe2000c101504 */
[----:B------:R-:W-:Y:S05]  /*0bb0*/  EXIT ;  /* 0x000000000000794d */ /* 0x000fea0003800000 */
.L_x_1276:
        /* <DEDUP_REMOVED lines=12> */
.L_x_2984:


//--------------------- .text._ZN2at6native29vectorized_elementwise_kernelILi2EZZZNS0_16sinh_kernel_cudaERNS_18TensorIteratorBaseEENKUlvE0_clEvENKUlvE1_clEvEUlN3c104HalfEE_St5arrayIPcLm2EEEEviT0_T1_ --------------------------
	.section	.text._ZN2at6native29vectorized_elementwise_kernelILi2EZZZNS0_16sinh_kernel_cudaERNS_18TensorIteratorBaseEENKUlvE0_clEvENKUlvE1_clEvEUlN3c104HalfEE_St5arrayIPcLm2EEEEviT0_T1_,"ax",@progbits
	.align	128
        .global         _ZN2at6native29vectorized_elementwise_kernelILi2EZZZNS0_16sinh_kernel_cudaERNS_18TensorIteratorBaseEENKUlvE0_clEvENKUlvE1_clEvEUlN3c104HalfEE_St5arrayIPcLm2EEEEviT0_T1_
        .type           _ZN2at6native29vectorized_elementwise_kernelILi2EZZZNS0_16sinh_kernel_cudaERNS_18TensorIteratorBaseEENKUlvE0_clEvENKUlvE1_clEvEUlN3c104HalfEE_St5arrayIPcLm2EEEEviT0_T1_,@function
        .size           _ZN2at6native29vectorized_elementwise_kernelILi2EZZZNS0_16sinh_kernel_cudaERNS_18TensorIteratorBaseEENKUlvE0_clEvENKUlvE1_clEvEUlN3c104HalfEE_St5arrayIPcLm2EEEEviT0_T1_,(.L_x_2985 - _ZN2at6native29vectorized_elementwise_kernelILi2EZZZNS0_16sinh_kernel_cudaERNS_18TensorIteratorBaseEENKUlvE0_clEvENKUlvE1_clEvEUlN3c104HalfEE_St5arrayIPcLm2EEEEviT0_T1_)
        .other          _ZN2at6native29vectorized_elementwise_kernelILi2EZZZNS0_16sinh_kernel_cudaERNS_18TensorIteratorBaseEENKUlvE0_clEvENKUlvE1_clEvEUlN3c104HalfEE_St5arrayIPcLm2EEEEviT0_T1_,@"STO_CUDA_ENTRY STV_DEFAULT"
_ZN2at6native29vectorized_elementwise_kernelILi2EZZZNS0_16sinh_kernel_cudaERNS_18TensorIteratorBaseEENKUlvE0_clEvENKUlvE1_clEvEUlN3c104HalfEE_St5arrayIPcLm2EEEEviT0_T1_:
.text._ZN2at6native29vectorized_elementwise_kernelILi2EZZZNS0_16sinh_kernel_cudaERNS_18TensorIteratorBaseEENKUlvE0_clEvENKUlvE1_clEvEUlN3c104HalfEE_St5arrayIPcLm2EEEEviT0_T1_:
        /* <DEDUP_REMOVED lines=77> */
[----:B-----5:R-:W-:Y:S02]  /*04d0*/  HADD2.F32 R6, -RZ, R23.H0_H0 ;  /* 0x20000017ff067230 */ /* 0x020fe40000004100 */
[----:B------:R-:W-:Y:S01]  /*04e0*/  HFMA2 R13, -RZ, RZ, 3.4921875, 0 ;  /* 0x42fc0000ff0d7431 */ /* 0x000fe200000001ff */
[----:B------:R-:W-:Y:S02]  /*04f0*/  MOV R15, 0x363d0ada ;  /* 0x363d0ada000f7802 */ /* 0x000fe40000000f00 */
        /* <DEDUP_REMOVED lines=23> */
[----:B------:R-:W-:-:S07]  /*0670*/  F2FP.F16.F32.PACK_AB R6, RZ, R15 ;  /* 0x0000000fff06723e */ /* 0x000fce00000000ff */
.L_x_1279:
[----:B------:R-:W-:Y:S05]  /*0680*/  BSYNC.RECONVERGENT B0 ;  /* 0x0000000000007941 */ /* 0x000fea0003800200 */
.L_x_1278:
[-C--:B------:R-:W-:Y:S01]  /*0690*/  ISETP.GE.U32.AND P5, PT, R7, R2.reuse, PT ;  /* 0x000000020700720c */ /* 0x080fe20003fa6070 */
[----:B------:R-:W-:Y:S01]  /*06a0*/  BSSY.RECONVERGENT B0, `(.L_x_1280) ;  /* 0x000001f000007945 */ /* 0x000fe20003800200 */
[----:B------:R-:W-:Y:S02]  /*06b0*/  ISETP.GE.U32.AND P4, PT, R11, R2, PT ;  /* 0x000000020b00720c */ /* 0x000fe40003f86070 */
[----:B------:R-:W-:-:S09]  /*06c0*/  IADD3 R11, PT, PT, R3, 0x300, RZ ;  /* 0x00000300030b7810 */ /* 0x000fd20007ffe0ff */
[----:B------:R-:W-:Y:S05]  /*06d0*/  @P5 BRA `(.L_x_1281) ;  /* 0x00000000006c5947 */ /* 0x000fea0003800000 */
        /* <DEDUP_REMOVED lines=27> */
.L_x_1281:
[----:B------:R-:W-:Y:S05]  /*0890*/  BSYNC.RECONVERGENT B0 ;  /* 0x0000000000007941 */ /* 0x000fea0003800200 */
.L_x_1280:
[----:B------:R-:W-:Y:S01]  /*08a0*/  BSSY.RECONVERGENT B0, `(.L_x_1282) ;  /* 0x000001f000007945 */ /* 0x000fe20003800200 */
[----:B------:R-:W-:Y:S02]  /*08b0*/  ISETP.GE.U32.AND P5, PT, R11, R2, PT ;  /* 0x000000020b00720c */ /* 0x000fe40003fa6070 */
[----:B------:R-:W-:Y:S01]  /*08c0*/  IADD3 R11, PT, PT, R3, 0x380, RZ ;  /* 0x00000380030b7810 */ /* 0x000fe20007ffe0ff */
[----:B------:R-:W-:Y:S10]  /*08d0*/  @P3 BRA `(.L_x_1283) ;  /* 0x00000000006c3947 */ /* 0x000ff40003800000 */
        /* <DEDUP_REMOVED lines=27> */
.L_x_1283:
[----:B------:R-:W-:Y:S05]  /*0a90*/  BSYNC.RECONVERGENT B0 ;  /* 0x0000000000007941 */ /* 0x000fea0003800200 */
.L_x_1282:
[----:B------:R-:W-:Y:S01]  /*0aa0*/  ISETP.GE.U32.AND P3, PT, R11, R2, PT ;  /* 0x000000020b00720c */ /* 0x000fe20003f66070 */
[----:B------:R-:W-:Y:S01]  /*0ab0*/  BSSY.RECONVERGENT B0, `(.L_x_1284) ;  /* 0x000001f000007945 */ /* 0x000fe20003800200 */
[----:B------:R-:W-:-:S05]  /*0ac0*/  @!P0 IADD3 R11, PT, PT, R0, R3, RZ ;  /* 0x00000003000b8210 */ /* 0x000fca0007ffe0ff */
[----:B0-----:R-:W-:Y:S01]  /*0ad0*/  @!P0 IMAD.WIDE.U32 R4, R11, 0x2, R4 ;  /* 0x000000020b048825 */ /* 0x001fe200078e0004 */
[----:B------:R-:W-:Y:S06]  /*0ae0*/  @P1 BRA `(.L_x_1285) ;  /* 0x00000000006c1947 */ /* 0x000fec0003800000 */
        /* <DEDUP_REMOVED lines=27> */
.L_x_1285:
[----:B------:R-:W-:Y:S05]  /*0ca0*/  BSYNC.RECONVERGENT B0 ;  /* 0x0000000000007941 */ /* 0x000fea0003800200 */
.L_x_1284:
        /* <DEDUP_REMOVED lines=29> */
.L_x_1287:
[----:B------:R-:W-:Y:S05]  /*0e80*/  BSYNC.RECONVERGENT B0 ;  /* 0x0000000000007941 */ /* 0x000fea0003800200 */
.L_x_1286:
        /* <DEDUP_REMOVED lines=29> */
.L_x_1289:
[----:B------:R-:W-:Y:S05]  /*1060*/  BSYNC.RECONVERGENT B0 ;  /* 0x0000000000007941 */ /* 0x000fea0003800200 */
.L_x_1288:
        /* <DEDUP_REMOVED lines=29> */
.L_x_1291:
[----:B------:R-:W-:Y:S05]  /*1240*/  BSYNC.RECONVERGENT B0 ;  /* 0x0000000000007941 */ /* 0x000fea0003800200 */
.L_x_1290:
        /* <DEDUP_REMOVED lines=29> */
.L_x_1293:
[----:B------:R-:W-:Y:S05]  /*1420*/  BSYNC.RECONVERGENT B0 ;  /* 0x0000000000007941 */ /* 0x000fea0003800200 */
.L_x_1292:
        /* <DEDUP_REMOVED lines=18> */
.L_x_1296:
[----:B------:R-:W-:-:S13]  /*1550*/  ISETP.GE.U32.AND P0, PT, R3, R2, PT ;  /* 0x000000020300720c */ /* 0x000fda0003f06070 */
[----:B------:R-:W-:Y:S05]  /*1560*/  @P0 BRA `(.L_x_1298) ;  /* 0x0000000000300947 */ /* 0x000fea0003800000 */
[----:B0-----:R-:W0:Y:S01]  /*1570*/  LDC.64 R4, c[0x0][0x388] ;  /* 0x0000e200ff047b82 */ /* 0x001e220000000a00 */
[----:B------:R-:W-:Y:S02]  /*1580*/  IADD3 R7, PT, PT, R0, R3, RZ ;  /* 0x0000000300077210 */ /* 0x000fe40007ffe0ff */
[----:B------:R-:W-:-:S03]  /*1590*/  IADD3 R3, PT, PT, R3, 0x80, RZ ;  /* 0x0000008003037810 */ /* 0x000fc60007ffe0ff */
[----:B0-----:R-:W-:-:S05]  /*15a0*/  IMAD.WIDE.U32 R4, R7, 0x2, R4 ;  /* 0x0000000207047825 */ /* 0x001fca00078e0004 */
[----:B------:R1:W-:Y:S02]  /*15b0*/  STG.E.U16 desc[UR4][R4.64], R10 ;  /* 0x0000000a04007986 */ /* 0x0003e4000c101504 */
.L_x_1297:
[----:B------:R-:W-:-:S13]  /*15c0*/  ISETP.GE.U32.AND P0, PT, R3, R2, PT ;  /* 0x000000020300720c */ /* 0x000fda0003f06070 */
[----:B------:R-:W-:Y:S05]  /*15d0*/  @P0 BRA `(.L_x_1299) ;  /* 0x0000000000340947 */ /* 0x000fea0003800000 */
[----:B01----:R-:W0:Y:S01]  /*15e0*/  LDC.64 R4, c[0x0][0x388] ;  /* 0x0000e200ff047b82 */ /* 0x003e220000000a00 */
[----:B------:R-:W-:Y:S02]  /*15f0*/  IADD3 R7, PT, PT, R0, R3, RZ ;  /* 0x0000000300077210 */ /* 0x000fe40007ffe0ff */
[----:B------:R-:W-:-:S03]  /*1600*/  IADD3 R3, PT, PT, R3, 0x80, RZ ;  /* 0x0000008003037810 */ /* 0x000fc60007ffe0ff */
[----:B0-----:R-:W-:-:S05]  /*1610*/  IMAD.WIDE.U32 R4, R7, 0x2, R4 ;  /* 0x0000000207047825 */ /* 0x001fca00078e0004 */
[----:B------:R1:W-:Y:S02]  /*1620*/  STG.E.U16 desc[UR4][R4.64], R11 ;  /* 0x0000000b04007986 */ /* 0x0003e4000c101504 */
.L_x_1298:
        /* <DEDUP_REMOVED lines=8> */
.L_x_1299:
[----:B------:R-:W-:Y:S05]  /*16b0*/  BSYNC.RELIABLE B1 ;  /* 0x0000000000017941 */ /* 0x000fea0003800100 */
.L_x_1295:
[----:B------:R-:W-:-:S13]  /*16c0*/  ISETP.GE.U32.AND P0, PT, R3, R2, PT ;  /* 0x000000020300720c */ /* 0x000fda0003f06070 */
[----:B012---:R-:W0:Y:S01]  /*16d0*/  @!P0 LDC.64 R4, c[0x0][0x388] ;  /* 0x0000e200ff048b82 */ /* 0x007e220000000a00 */
[----:B------:R-:W-:Y:S02]  /*16e0*/  @!P0 IADD3 R7, PT, PT, R0, R3, RZ ;  /* 0x0000000300078210 */ /* 0x000fe40007ffe0ff */
[----:B------:R-:W-:-:S03]  /*16f0*/  @!P0 IADD3 R3, PT, PT, R3, 0x80, RZ ;  /* 0x0000008003038810 */ /* 0x000fc60007ffe0ff */
[----:B0-----:R-:W-:-:S05]  /*1700*/  @!P0 IMAD.WIDE.U32 R4, R7, 0x2, R4 ;  /* 0x0000000207048825 */ /* 0x001fca00078e0004 */
[----:B------:R2:W-:Y:S02]  /*1710*/  @!P0 STG.E.U16 desc[UR4][R4.64], R13 ;  /* 0x0000000d04008986 */ /* 0x0005e4000c101504 */
.L_x_1300:
[----:B------:R-:W-:Y:S05]  /*1720*/  BSYNC.RECONVERGENT B0 ;  /* 0x0000000000007941 */ /* 0x000fea0003800200 */
.L_x_1294:
        /* <DEDUP_REMOVED lines=8> */
.L_x_1277:
        /* <DEDUP_REMOVED lines=8> */
[----:B------:R-:W-:-:S02]  /*1830*/  HFMA2 R2, -RZ, RZ, 3.4921875, 0 ;  /* 0x42fc0000ff027431 */ /* 0x000fc400000001ff */
[--C-:B--2---:R-:W-:Y:S02]  /*1840*/  HADD2.F32 R14, -RZ, R3.reuse.H0_H0 ;  /* 0x20000003ff0e7230 */ /* 0x104fe40000004100 */
[----:B------:R-:W-:Y:S02]  /*1850*/  HADD2.F32 R3, -RZ, R3.H1_H1 ;  /* 0x30000003ff037230 */ /* 0x000fe40000004100 */
[--C-:B---3--:R-:W-:Y:S02]  /*1860*/  HADD2.F32 R13, -RZ, R12.reuse.H0_H0 ;  /* 0x2000000cff0d7230 */ /* 0x108fe40000004100 */
[----:B------:R-:W-:Y:S01]  /*1870*/  FMUL.FTZ R4, |R14|, 1.4426950216293334961 ;  /* 0x3fb8aa3b0e047820 */ /* 0x000fe20000410200 */
[----:B------:R-:W-:Y:S02]  /*1880*/  HADD2.F32 R12, -RZ, R12.H1_H1 ;  /* 0x3000000cff0c7230 */ /* 0x000fe40000004100 */
[----:B------:R-:W-:Y:S01]  /*1890*/  FMUL.FTZ R15, |R3|, 1.4426950216293334961 ;  /* 0x3fb8aa3b030f7820 */ /* 0x000fe20000410200 */
[----:B------:R-:W1:Y:S01]  /*18a0*/  FRND.TRUNC R7, R4 ;  /* 0x0000000400077307 */ /* 0x000e62000020d000 */
[----:B0-----:R-:W-:Y:S01]  /*18b0*/  FMUL.FTZ R9, |R13|, 1.4426950216293334961 ;  /* 0x3fb8aa3b0d097820 */ /* 0x001fe20000410200 */
[----:B------:R-:W-:-:S06]  /*18c0*/  FMUL.FTZ R21, |R12|, 1.4426950216293334961 ;  /* 0x3fb8aa3b0c157820 */ /* 0x000fcc0000410200 */
[----:B------:R-:W0:Y:S01]  /*18d0*/  FRND.TRUNC R15, R15 ;  /* 0x0000000f000f7307 */ /* 0x000e22000020d000 */
[----:B-1----:R-:W-:-:S07]  /*18e0*/  FSETP.GT.FTZ.AND P0, PT, |R7|, 126, PT ;  /* 0x42fc00000700780b */ /* 0x002fce0003f14200 */
[----:B------:R-:W1:Y:S01]  /*18f0*/  FRND.TRUNC R9, R9 ;  /* 0x0000000900097307 */ /* 0x000e62000020d000 */
[----:B------:R-:W-:-:S04]  /*1900*/  LOP3.LUT R10, R2, 0x80000000, R7, 0xb8, !PT ;  /* 0x80000000020a7812 */ /* 0x000fc800078eb807 */
[----:B------:R-:W-:Y:S02]  /*1910*/  FSEL R7, R10, R7, P0 ;  /* 0x000000070a077208 */ /* 0x000fe40000000000 */
[----:B0-----:R-:W-:Y:S01]  /*1920*/  FSETP.GT.FTZ.AND P1, PT, |R15|, 126, PT ;  /* 0x42fc00000f00780b */ /* 0x001fe20003f34200 */
[----:B------:R-:W0:Y:S01]  /*1930*/  FRND.TRUNC R21, R21 ;  /* 0x0000001500157307 */ /* 0x000e22000020d000 */
[----:B------:R-:W-:Y:S01]  /*1940*/  LOP3.LUT R8, R2, 0x80000000, R15, 0xb8, !PT ;  /* 0x8000000002087812 */ /* 0x000fe200078eb80f */
[----:B------:R-:W-:-:S03]  /*1950*/  FFMA.FTZ R4, R7, -0.69314718246459960938, |R14| ;  /* 0xbf31721807047823 */ /* 0x000fc6000001040e */
[----:B------:R-:W-:Y:S01]  /*1960*/  FSEL R10, R8, R15, P1 ;  /* 0x0000000f080a7208 */ /* 0x000fe20000800000 */
[C---:B------:R-:W-:Y:S01]  /*1970*/  FFMA.FTZ R4, R7.reuse, 1.9046542121259335545e-09, R4 ;  /* 0x3102e30807047823 */ /* 0x040fe20000010004 */
[----:B------:R-:W-:Y:S01]  /*1980*/  FADD.FTZ R7, R7, 12583037 ;  /* 0x4b40007d07077421 */ /* 0x000fe20000010000 */
[----:B-1----:R-:W-:Y:S02]  /*1990*/  FSETP.GT.FTZ.AND P0, PT, |R9|, 126, PT ;  /* 0x42fc00000900780b */ /* 0x002fe40003f14200 */
[----:B------:R-:W-:Y:S01]  /*19a0*/  FMUL.FTZ R8, R4, 1.4426950216293334961 ;  /* 0x3fb8aa3b04087820 */ /* 0x000fe20000410000 */
[C---:B------:R-:W-:Y:S01]  /*19b0*/  FFMA.FTZ R15, R10.reuse, -0.69314718246459960938, |R3| ;  /* 0xbf3172180a0f7823 */ /* 0x040fe20000010403 */
[----:B------:R-:W-:Y:S01]  /*19c0*/  MOV R4, 0x363d0ada ;  /* 0x363d0ada00047802 */ /* 0x000fe20000000f00 */
[C---:B------:R-:W-:Y:S01]  /*19d0*/  FADD.FTZ R18, R10.reuse, 12583037 ;  /* 0x4b40007d0a127421 */ /* 0x040fe20000010000 */
[----:B------:R-:W-:Y:S01]  /*19e0*/  SHF.L.U32 R7, R7, 0x17, RZ ;  /* 0x0000001707077819 */ /* 0x000fe200000006ff */
[----:B------:R-:W-:Y:S01]  /*19f0*/  FFMA.FTZ R15, R10, 1.9046542121259335545e-09, R15 ;  /* 0x3102e3080a0f7823 */ /* 0x000fe2000001000f */
[----:B------:R-:W1:Y:S01]  /*1a00*/  MUFU.EX2 R8, R8 ;  /* 0x0000000800087308 */ /* 0x000e620000000800 */
[----:B0-----:R-:W-:-:S02]  /*1a10*/  FSETP.GT.FTZ.AND P1, PT, |R21|, 126, PT ;  /* 0x42fc00001500780b */ /* 0x001fc40003f34200 */
[----:B------:R-:W-:Y:S01]  /*1a20*/  FMUL.FTZ R17, R15, 1.4426950216293334961 ;  /* 0x3fb8aa3b0f117820 */ /* 0x000fe20000410000 */
[----:B------:R-:W-:Y:S01]  /*1a30*/  FMUL.FTZ R15, R14, R14 ;  /* 0x0000000e0e0f7220 */ /* 0x000fe20000410000 */
[----:B------:R-:W-:-:S03]  /*1a40*/  LOP3.LUT R20, R2, 0x80000000, R21, 0xb8, !PT ;  /* 0x8000000002147812 */ /* 0x000fc600078eb815 */
[----:B------:R-:W0:Y:S01]  /*1a50*/  MUFU.EX2 R19, R17 ;  /* 0x0000001100137308 */ /* 0x000e220000000800 */
[----:B------:R-:W-:Y:S01]  /*1a60*/  FFMA.FTZ R16, R15, R4, 0.00019836159481201320887 ;  /* 0x394fff490f107423 */ /* 0x000fe20000010004 */
[----:B------:R-:W-:Y:S02]  /*1a70*/  FSEL R21, R20, R21, P1 ;  /* 0x0000001514157208 */ /* 0x000fe40000800000 */
[----:B------:R-:W-:Y:S01]  /*1a80*/  FSETP.GE.FTZ.AND P1, PT, |R3|, 1, PT ;  /* 0x3f8000000300780b */ /* 0x000fe20003f36200 */
[----:B------:R-:W-:Y:S01]  /*1a90*/  FFMA.FTZ R16, R15, R16, 0.0083333496004343032837 ;  /* 0x3c08889a0f107423 */ /* 0x000fe20000010010 */
[----:B-1----:R-:W-:-:S03]  /*1aa0*/  FMUL.FTZ R10, R7, R8 ;  /* 0x00000008070a7220 */ /* 0x002fc60000410000 */
[C---:B------:R-:W-:Y:S01]  /*1ab0*/  FFMA.FTZ R16, R15.reuse, R16, 0.16666667163372039795 ;  /* 0x3e2aaaab0f107423 */ /* 0x040fe20000010010 */
[----:B------:R-:W-:Y:S01]  /*1ac0*/  SHF.L.U32 R8, R18, 0x17, RZ ;  /* 0x0000001712087819 */ /* 0x000fe200000006ff */
[--C-:B----4-:R-:W-:Y:S01]  /*1ad0*/  HADD2.F32 R7, -RZ, R6.reuse.H0_H0 ;  /* 0x20000006ff077230 */ /* 0x110fe20000004100 */
[----:B------:R-:W1:Y:S01]  /*1ae0*/  MUFU.RCP R17, R10 ;  /* 0x0000000a00117308 */ /* 0x000e620000001000 */
[----:B------:R-:W-:Y:S01]  /*1af0*/  FMUL.FTZ R15, R15, R16 ;  /* 0x000000100f0f7220 */ /* 0x000fe20000410000 */
[----:B------:R-:W-:Y:S01]  /*1b00*/  LOP3.LUT R16, R2, 0x80000000, R9, 0xb8, !PT ;  /* 0x8000000002107812 */ /* 0x000fe200078eb809 */
[----:B------:R-:W-:Y:S02]  /*1b10*/  HADD2.F32 R6, -RZ, R6.H1_H1 ;  /* 0x30000006ff067230 */ /* 0x000fe40000004100 */
[----:B0-----:R-:W-:Y:S01]  /*1b20*/  FMUL.FTZ R8, R8, R19 ;  /* 0x0000001308087220 */ /* 0x001fe20000410000 */
[----:B------:R-:W-:Y:S01]  /*1b30*/  FMUL.FTZ R19, |R7|, 1.4426950216293334961 ;  /* 0x3fb8aa3b07137820 */ /* 0x000fe20000410200 */
[----:B------:R-:W-:Y:S01]  /*1b40*/  FSEL R16, R16, R9, P0 ;  /* 0x0000000910107208 */ /* 0x000fe20000000000 */
[----:B------:R-:W-:Y:S01]  /*1b50*/  FMUL.FTZ R9, R3, R3 ;  /* 0x0000000303097220 */ /* 0x000fe20000410000 */
[----:B------:R-:W0:Y:S01]  /*1b60*/  MUFU.RCP R18, R8 ;  /* 0x0000000800127308 */ /* 0x000e220000001000 */
[----:B------:R-:W-:Y:S01]  /*1b70*/  FSETP.GE.FTZ.AND P0, PT, |R14|, 1, PT ;  /* 0x3f8000000e00780b */ /* 0x000fe20003f16200 */
[----:B------:R-:W-:Y:S01]  /*1b80*/  FMUL.FTZ R22, |R6|, 1.4426950216293334961 ;  /* 0x3fb8aa3b06167820 */ /* 0x000fe20000410200 */
[----:B------:R-:W-:Y:S01]  /*1b90*/  FFMA.FTZ R20, R9, R4, 0.00019836159481201320887 ;  /* 0x394fff4909147423 */ /* 0x000fe20000010004 */
[----:B------:R-:W-:-:S03]  /*1ba0*/  FFMA.FTZ R25, R16, -0.69314718246459960938, |R13| ;  /* 0xbf31721810197823 */ /* 0x000fc6000001040d */
[----:B------:R-:W-:Y:S01]  /*1bb0*/  FFMA.FTZ R20, R9, R20, 0.0083333496004343032837 ;  /* 0x3c08889a09147423 */ /* 0x000fe20000010014 */
[----:B------:R-:W-:Y:S01]  /*1bc0*/  FFMA.FTZ R25, R16, 1.9046542121259335545e-09, R25 ;  /* 0x3102e30810197823 */ /* 0x000fe20000010019 */
[----:B-1----:R-:W-:Y:S01]  /*1bd0*/  FMUL.FTZ R17, R17, -0.125 ;  /* 0xbe00000011117820 */ /* 0x002fe20000410000 */
[----:B------:R-:W1:Y:S01]  /*1be0*/  FRND.TRUNC R19, R19 ;  /* 0x0000001300137307 */ /* 0x000e62000020d000 */
[----:B------:R-:W-:Y:S01]  /*1bf0*/  FFMA.FTZ R20, R9, R20, 0.16666667163372039795 ;  /* 0x3e2aaaab09147423 */ /* 0x000fe20000010014 */
[----:B------:R-:W-:Y:S01]  /*1c00*/  FMUL.FTZ R24, R25, 1.4426950216293334961 ;  /* 0x3fb8aa3b19187820 */ /* 0x000fe20000410000 */
[----:B------:R-:W-:Y:S01]  /*1c10*/  FFMA.FTZ R23, R10, 2, R17 ;  /* 0x400000000a177823 */ /* 0x000fe20000010011 */
[C---:B------:R-:W-:Y:S01]  /*1c20*/  FFMA.FTZ R10, R21.reuse, -0.69314718246459960938, |R12| ;  /* 0xbf317218150a7823 */ /* 0x040fe2000001040c */
[----:B------:R-:W-:Y:S01]  /*1c30*/  FADD.FTZ R16, R16, 12583037 ;  /* 0x4b40007d10107421 */ /* 0x000fe20000010000 */
[----:B0-----:R-:W-:Y:S02]  /*1c40*/  FMUL.FTZ R25, R18, -0.125 ;  /* 0xbe00000012197820 */ /* 0x001fe40000410000 */
[C---:B------:R-:W-:Y:S01]  /*1c50*/  FFMA.FTZ R26, R21.reuse, 1.9046542121259335545e-09, R10 ;  /* 0x3102e308151a7823 */ /* 0x040fe2000001000a */
[----:B------:R0:W2:Y:S01]  /*1c60*/  FRND.TRUNC R17, R22 ;  /* 0x0000001600117307 */ /* 0x0000a2000020d000 */
[----:B------:R-:W-:Y:S01]  /*1c70*/  FADD.FTZ R21, R21, 12583037 ;  /* 0x4b40007d15157421 */ /* 0x000fe20000010000 */
[----:B------:R-:W-:Y:S01]  /*1c80*/  FFMA.FTZ R10, R8, 2, R25 ;  /* 0x40000000080a7823 */ /* 0x000fe20000010019 */
[----:B-----5:R-:W-:-:S02]  /*1c90*/  HADD2.F32 R8, -RZ, R11.H0_H0 ;  /* 0x2000000bff087230 */ /* 0x020fc40000004100 */
[----:B------:R-:W-:Y:S01]  /*1ca0*/  HADD2.F32 R11, -RZ, R11.H1_H1 ;  /* 0x3000000bff0b7230 */ /* 0x000fe20000004100 */
[----:B------:R-:W-:Y:S02]  /*1cb0*/  SHF.L.U32 R21, R21, 0x17, RZ ;  /* 0x0000001715157819 */ /* 0x000fe400000006ff */
[----:B------:R3:W4:Y:S01]  /*1cc0*/  MUFU.EX2 R18, R24 ;  /* 0x0000001800127308 */ /* 0x0007220000000800 */
[----:B0-----:R-:W-:Y:S01]  /*1cd0*/  FMUL.FTZ R22, R9, R20 ;  /* 0x0000001409167220 */ /* 0x001fe20000410000 */
[----:B------:R-:W-:Y:S01]  /*1ce0*/  FMUL.FTZ R20, R26, 1.4426950216293334961 ;  /* 0x3fb8aa3b1a147820 */ /* 0x000fe20000410000 */
[--C-:B------:R-:W-:Y:S01]  /*1cf0*/  LOP3.LUT R9, R23, 0x80000000, R14.reuse, 0xb8, !PT ;  /* 0x8000000017097812 */ /* 0x100fe200078eb80e */
[----:B------:R-:W-:Y:S01]  /*1d00*/  FMUL.FTZ R23, R13, R13 ;  /* 0x0000000d0d177220 */ /* 0x000fe20000410000 */
[----:B------:R-:W-:Y:S01]  /*1d10*/  @!P0 FFMA.FTZ R9, R14, R15, R14 ;  /* 0x0000000f0e098223 */ /* 0x000fe2000001000e */
[--C-:B------:R-:W-:Y:S01]  /*1d20*/  LOP3.LUT R10, R10, 0x80000000, R3.reuse, 0xb8, !PT ;  /* 0x800000000a0a7812 */ /* 0x100fe200078eb803 */
[----:B------:R-:W-:Y:S01]  /*1d30*/  FMUL.FTZ R25, |R8|, 1.4426950216293334961 ;  /* 0x3fb8aa3b08197820 */ /* 0x000fe20000410200 */
[----:B------:R-:W-:Y:S01]  /*1d40*/  FFMA.FTZ R14, R23, R4, 0.00019836159481201320887 ;  /* 0x394fff49170e7423 */ /* 0x000fe20000010004 */
[----:B------:R-:W0:Y:S01]  /*1d50*/  MUFU.EX2 R20, R20 ;  /* 0x0000001400147308 */ /* 0x000e220000000800 */
[----:B------:R-:W-:Y:S01]  /*1d60*/  @!P1 FFMA.FTZ R10, R3, R22, R3 ;  /* 0x00000016030a9223 */ /* 0x000fe20000010003 */
[----:B------:R-:W-:Y:S01]  /*1d70*/  FMUL.FTZ R22, |R11|, 1.4426950216293334961 ;  /* 0x3fb8aa3b0b167820 */ /* 0x000fe20000410200 */
[----:B------:R-:W-:Y:S01]  /*1d80*/  FFMA.FTZ R14, R23, R14, 0.0083333496004343032837 ;  /* 0x3c08889a170e7423 */ /* 0x000fe2000001000e */
[----:B-1----:R-:W-:-:S02]  /*1d90*/  FSETP.GT.FTZ.AND P0, PT, |R19|, 126, PT ;  /* 0x42fc00001300780b */ /* 0x002fc40003f14200 */
[----:B---3--:R-:W-:Y:S01]  /*1da0*/  LOP3.LUT R24, R2, 0x80000000, R19, 0xb8, !PT ;  /* 0x8000000002187812 */ /* 0x008fe200078eb813 */
[C---:B------:R-:W-:Y:S01]  /*1db0*/  FFMA.FTZ R14, R23.reuse, R14, 0.16666667163372039795 ;  /* 0x3e2aaaab170e7423 */ /* 0x040fe2000001000e */
[----:B------:R-:W-:Y:S01]  /*1dc0*/  SHF.L.U32 R15, R16, 0x17, RZ ;  /* 0x00000017100f7819 */ /* 0x000fe200000006ff */
[----:B------:R-:W1:Y:S01]  /*1dd0*/  FRND.TRUNC R3, R25 ;  /* 0x0000001900037307 */ /* 0x000e62000020d000 */
[----:B------:R-:W-:Y:S01]  /*1de0*/  FSEL R16, R24, R19, P0 ;  /* 0x0000001318107208 */ /* 0x000fe20000000000 */
[----:B------:R-:W-:Y:S01]  /*1df0*/  FMUL.FTZ R14, R23, R14 ;  /* 0x0000000e170e7220 */ /* 0x000fe20000410000 */
[----:B--2---:R-:W-:Y:S01]  /*1e00*/  FSETP.GT.FTZ.AND P0, PT, |R17|, 126, PT ;  /* 0x42fc00001100780b */ /* 0x004fe20003f14200 */
[----:B----4-:R-:W-:Y:S01]  /*1e10*/  FMUL.FTZ R24, R15, R18 ;  /* 0x000000120f187220 */ /* 0x010fe20000410000 */
[----:B------:R-:W-:Y:S01]  /*1e20*/  LOP3.LUT R18, R2, 0x80000000, R17, 0xb8, !PT ;  /* 0x8000000002127812 */ /* 0x000fe200078eb811 */
[----:B------:R-:W-:Y:S01]  /*1e30*/  FFMA.FTZ R19, R16, -0.69314718246459960938, |R7| ;  /* 0xbf31721810137823 */ /* 0x000fe20000010407 */
[C---:B------:R-:W-:Y:S01]  /*1e40*/  FSETP.GE.FTZ.AND P1, PT, |R12|.reuse, 1, PT ;  /* 0x3f8000000c00780b */ /* 0x040fe20003f36200 */
[----:B------:R2:W3:Y:S01]  /*1e50*/  FRND.TRUNC R23, R22 ;  /* 0x0000001600177307 */ /* 0x0004e2000020d000 */
[----:B0-----:R-:W-:Y:S01]  /*1e60*/  FMUL.FTZ R15, R21, R20 ;  /* 0x00000014150f7220 */ /* 0x001fe20000410000 */
[----:B------:R-:W-:Y:S01]  /*1e70*/  FMUL.FTZ R21, R12, R12 ;  /* 0x0000000c0c157220 */ /* 0x000fe20000410000 */
[----:B------:R-:W-:Y:S01]  /*1e80*/  FSEL R17, R18, R17, P0 ;  /* 0x0000001112117208 */ /* 0x000fe20000000000 */
[C---:B------:R-:W-:Y:S01]  /*1e90*/  FFMA.FTZ R19, R16.reuse, 1.9046542121259335545e-09, R19 ;  /* 0x3102e30810137823 */ /* 0x040fe20000010013 */
[----:B------:R-:W-:Y:S01]  /*1ea0*/  FADD.FTZ R16, R16, 12583037 ;  /* 0x4b40007d10107421 */ /* 0x000fe20000010000 */
[----:B------:R-:W-:Y:S01]  /*1eb0*/  FFMA.FTZ R18, R21, R4, 0.00019836159481201320887 ;  /* 0x394fff4915127423 */ /* 0x000fe20000010004 */
[----:B-1----:R-:W-:Y:S01]  /*1ec0*/  FSETP.GT.FTZ.AND P0, PT, |R3|, 126, PT ;  /* 0x42fc00000300780b */ /* 0x002fe20003f14200 */
[----:B------:R-:W0:Y:S01]  /*1ed0*/  MUFU.RCP R20, R24 ;  /* 0x0000001800147308 */ /* 0x000e220000001000 */
[----:B------:R-:W-:Y:S01]  /*1ee0*/  LOP3.LUT R26, R2, 0x80000000, R3, 0xb8, !PT ;  /* 0x80000000021a7812 */ /* 0x000fe200078eb803 */
[----:B------:R-:W-:Y:S01]  /*1ef0*/  FFMA.FTZ R18, R21, R18, 0.0083333496004343032837 ;  /* 0x3c08889a15127423 */ /* 0x000fe20000010012 */
[----:B--2---:R-:W-:Y:S01]  /*1f00*/  FMUL.FTZ R22, R19, 1.4426950216293334961 ;  /* 0x3fb8aa3b13167820 */ /* 0x004fe20000410000 */
[----:B------:R-:W-:-:S02]  /*1f10*/  FSETP.GE.FTZ.AND P2, PT, |R8|, 1, PT ;  /* 0x3f8000000800780b */ /* 0x000fc40003f56200 */
[----:B------:R-:W-:Y:S01]  /*1f20*/  FSEL R19, R26, R3, P0 ;  /* 0x000000031a137208 */ /* 0x000fe20000000000 */
[----:B------:R-:W-:Y:S01]  /*1f30*/  FFMA.FTZ R18, R21, R18, 0.16666667163372039795 ;  /* 0x3e2aaaab15127423 */ /* 0x000fe20000010012 */
[----:B---3--:R-:W-:Y:S01]  /*1f40*/  LOP3.LUT R28, R2, 0x80000000, R23, 0xb8, !PT ;  /* 0x80000000021c7812 */ /* 0x008fe200078eb817 */
[----:B------:R-:W-:Y:S01]  /*1f50*/  FFMA.FTZ R26, R17, -0.69314718246459960938, |R6| ;  /* 0xbf317218111a7823 */ /* 0x000fe20000010406 */
[----:B------:R-:W1:Y:S01]  /*1f60*/  MUFU.RCP R2, R15 ;  /* 0x0000000f00027308 */ /* 0x000e620000001000 */
[----:B------:R-:W-:Y:S01]  /*1f70*/  FSETP.GT.FTZ.AND P0, PT, |R23|, 126, PT ;  /* 0x42fc00001700780b */ /* 0x000fe20003f14200 */
[----:B------:R-:W-:Y:S01]  /*1f80*/  FMUL.FTZ R21, R21, R18 ;  /* 0x0000001215157220 */ /* 0x000fe20000410000 */
[----:B------:R-:W-:Y:S01]  /*1f90*/  FFMA.FTZ R26, R17, 1.9046542121259335545e-09, R26 ;  /* 0x3102e308111a7823 */ /* 0x000fe2000001001a */
[----:B------:R-:W-:Y:S02]  /*1fa0*/  FSETP.GE.FTZ.AND P3, PT, |R11|, 1, PT ;  /* 0x3f8000000b00780b */ /* 0x000fe40003f76200 */
[----:B------:R-:W-:Y:S01]  /*1fb0*/  FSEL R18, R28, R23, P0 ;  /* 0x000000171c127208 */ /* 0x000fe20000000000 */
[----:B0-----:R-:W-:Y:S01]  /*1fc0*/  FMUL.FTZ R3, R20, -0.125 ;  /* 0xbe00000014037820 */ /* 0x001fe20000410000 */
[----:B------:R-:W0:Y:S01]  /*1fd0*/  MUFU.EX2 R22, R22 ;  /* 0x0000001600167308 */ /* 0x000e220000000800 */
[----:B------:R-:W-:Y:S01]  /*1fe0*/  FMUL.FTZ R23, R26, 1.4426950216293334961 ;  /* 0x3fb8aa3b1a177820 */ /* 0x000fe20000410000 */
[----:B------:R-:W-:Y:S01]  /*1ff0*/  FFMA.FTZ R28, R19, -0.69314718246459960938, |R8| ;  /* 0xbf317218131c7823 */ /* 0x000fe20000010408 */
[----:B------:R-:W-:Y:S01]  /*2000*/  FFMA.FTZ R24, R24, 2, R3 ;  /* 0x4000000018187823 */ /* 0x000fe20000010003 */
[C---:B------:R-:W-:Y:S01]  /*2010*/  FFMA.FTZ R3, R18.reuse, -0.69314718246459960938, |R11| ;  /* 0xbf31721812037823 */ /* 0x040fe2000001040b */
[----:B------:R-:W-:Y:S01]  /*2020*/  FSETP.GE.FTZ.AND P0, PT, |R13|, 1, PT ;  /* 0x3f8000000d00780b */ /* 0x000fe20003f16200 */
[----:B------:R-:W-:Y:S01]  /*2030*/  FFMA.FTZ R28, R19, 1.9046542121259335545e-09, R28 ;  /* 0x3102e308131c7823 */ /* 0x000fe2000001001c */
[----:B------:R-:W-:Y:S01]  /*2040*/  FADD.FTZ R26, R17, 12583037 ;  /* 0x4b40007d111a7421 */ /* 0x000fe20000010000 */
[----:B------:R-:W2:Y:S01]  /*2050*/  MUFU.EX2 R23, R23 ;  /* 0x0000001700177308 */ /* 0x000ea20000000800 */
[----:B------:R-:W-:Y:S01]  /*2060*/  FFMA.FTZ R25, R18, 1.9046542121259335545e-09, R3 ;  /* 0x3102e30812197823 */ /* 0x000fe20000010003 */
[----:B------:R-:W-:Y:S01]  /*2070*/  SHF.L.U32 R3, R16, 0x17, RZ ;  /* 0x0000001710037819 */ /* 0x000fe200000006ff */
[----:B-1----:R-:W-:Y:S01]  /*2080*/  FMUL.FTZ R2, R2, -0.125 ;  /* 0xbe00000002027820 */ /* 0x002fe20000410000 */
[----:B------:R-:W-:Y:S01]  /*2090*/  FMUL.FTZ R20, R28, 1.4426950216293334961 ;  /* 0x3fb8aa3b1c147820 */ /* 0x000fe20000410000 */
[----:B------:R-:W-:Y:S01]  /*20a0*/  FMUL.FTZ R27, R25, 1.4426950216293334961 ;  /* 0x3fb8aa3b191b7820 */ /* 0x000fe20000410000 */
[----:B------:R-:W-:Y:S01]  /*20b0*/  SHF.L.U32 R26, R26, 0x17, RZ ;  /* 0x000000171a1a7819 */ /* 0x000fe200000006ff */
[----:B------:R-:W-:Y:S01]  /*20c0*/  FFMA.FTZ R25, R15, 2, R2 ;  /* 0x400000000f197823 */ /* 0x000fe20000010002 */
[--C-:B------:R-:W-:Y:S01]  /*20d0*/  LOP3.LUT R17, R24, 0x80000000, R13.reuse, 0xb8, !PT ;  /* 0x8000000018117812 */ /* 0x100fe200078eb80d */
[----:B0-----:R-:W-:Y:S01]  /*20e0*/  FMUL.FTZ R15, R3, R22 ;  /* 0x00000016030f7220 */ /* 0x001fe20000410000 */
[----:B------:R-:W0:Y:S01]  /*20f0*/  MUFU.EX2 R20, R20 ;  /* 0x0000001400147308 */ /* 0x000e220000000800 */
[----:B------:R-:W1:Y:S01]  /*2100*/  LDC.64 R2, c[0x0][0x388] ;  /* 0x0000e200ff027b82 */ /* 0x000e620000000a00 */
[--C-:B------:R-:W-:Y:S01]  /*2110*/  LOP3.LUT R16, R25, 0x80000000, R12.reuse, 0xb8, !PT ;  /* 0x8000000019107812 */ /* 0x100fe200078eb80c */
[----:B------:R-:W-:Y:S01]  /*2120*/  @!P1 FFMA.FTZ R16, R12, R21, R12 ;  /* 0x000000150c109223 */ /* 0x000fe2000001000c */
[----:B------:R-:W-:Y:S01]  /*2130*/  FADD.FTZ R12, R19, 12583037 ;  /* 0x4b40007d130c7421 */ /* 0x000fe20000010000 */
[----:B------:R-:W-:Y:S01]  /*2140*/  FMUL.FTZ R21, R7, R7 ;  /* 0x0000000707157220 */ /* 0x000fe20000410000 */
[----:B------:R-:W-:Y:S01]  /*2150*/  @!P0 FFMA.FTZ R17, R13, R14, R13 ;  /* 0x0000000e0d118223 */ /* 0x000fe2000001000d */
[----:B--2---:R-:W-:Y:S01]  /*2160*/  FMUL.FTZ R23, R26, R23 ;  /* 0x000000171a177220 */ /* 0x004fe20000410000 */
[----:B------:R2:W3:Y:S01]  /*2170*/  MUFU.EX2 R22, R27 ;  /* 0x0000001b00167308 */ /* 0x0004e20000000800 */
[----:B------:R-:W-:Y:S01]  /*2180*/  FADD.FTZ R18, R18, 12583037 ;  /* 0x4b40007d12127421 */ /* 0x000fe20000010000 */
[----:B------:R-:W-:Y:S01]  /*2190*/  SHF.L.U32 R25, R12, 0x17, RZ ;  /* 0x000000170c197819 */ /* 0x000fe200000006ff */
[----:B------:R-:W-:Y:S01]  /*21a0*/  FFMA.FTZ R12, R21, R4, 0.00019836159481201320887 ;  /* 0x394fff49150c7423 */ /* 0x000fe20000010004 */
[----:B------:R-:W-:Y:S01]  /*21b0*/  FMUL.FTZ R19, R6, R6 ;  /* 0x0000000606137220 */ /* 0x000fe20000410000 */
[----:B------:R-:W-:-:S02]  /*21c0*/  FSETP.GE.FTZ.AND P0, PT, |R7|, 1, PT ;  /* 0x3f8000000700780b */ /* 0x000fc40003f16200 */
[----:B------:R-:W-:Y:S01]  /*21d0*/  FSETP.GE.FTZ.AND P1, PT, |R6|, 1, PT ;  /* 0x3f8000000600780b */ /* 0x000fe20003f36200 */
[----:B------:R-:W4:Y:S01]  /*21e0*/  MUFU.RCP R13, R15 ;  /* 0x0000000f000d7308 */ /* 0x000f220000001000 */
[----:B--2---:R-:W-:Y:S01]  /*21f0*/  SHF.L.U32 R27, R18, 0x17, RZ ;  /* 0x00000017121b7819 */ /* 0x004fe200000006ff */
[----:B------:R-:W-:Y:S01]  /*2200*/  FFMA.FTZ R18, R21, R12, 0.0083333496004343032837 ;  /* 0x3c08889a15127423 */ /* 0x000fe2000001000c */
[----:B------:R-:W-:Y:S01]  /*2210*/  FFMA.FTZ R24, R19, R4, 0.00019836159481201320887 ;  /* 0x394fff4913187423 */ /* 0x000fe20000010004 */
[----:B0-----:R-:W-:Y:S01]  /*2220*/  FMUL.FTZ R20, R25, R20 ;  /* 0x0000001419147220 */ /* 0x001fe20000410000 */
[----:B------:R-:W-:Y:S01]  /*2230*/  F2FP.F16.F32.PACK_AB R9, R10, R9 ;  /* 0x000000090a09723e */ /* 0x000fe200000000ff */
[----:B------:R-:W-:Y:S01]  /*2240*/  FFMA.FTZ R18, R21, R18, 0.16666667163372039795 ;  /* 0x3e2aaaab15127423 */ /* 0x000fe20000010012 */
[----:B------:R-:W-:Y:S01]  /*2250*/  FFMA.FTZ R24, R19, R24, 0.0083333496004343032837 ;  /* 0x3c08889a13187423 */ /* 0x000fe20000010018 */
[----:B------:R-:W0:Y:S01]  /*2260*/  MUFU.RCP R14, R23 ;  /* 0x00000017000e7308 */ /* 0x000e220000001000 */
[----:B---3--:R-:W-:Y:S01]  /*2270*/  FMUL.FTZ R22, R27, R22 ;  /* 0x000000161b167220 */ /* 0x008fe20000410000 */
[----:B-1----:R-:W-:-:S04]  /*2280*/  IMAD.WIDE.U32 R2, R0, 0x2, R2 ;  /* 0x0000000200027825 */ /* 0x002fc800078e0002 */
[----:B------:R-:W-:Y:S01]  /*2290*/  FMUL.FTZ R0, R21, R18 ;  /* 0x0000001215007220 */ /* 0x000fe20000410000 */
[----:B------:R-:W-:Y:S01]  /*22a0*/  FFMA.FTZ R28, R19, R24, 0.16666667163372039795 ;  /* 0x3e2aaaab131c7423 */ /* 0x000fe20000010018 */
[----:B------:R-:W-:Y:S01]  /*22b0*/  F2FP.F16.F32.PACK_AB R17, R16, R17 ;  /* 0x000000111011723e */ /* 0x000fe200000000ff */
[----:B------:R-:W1:Y:S01]  /*22c0*/  MUFU.RCP R12, R20 ;  /* 0x00000014000c7308 */ /* 0x000e620000001000 */
[----:B----4-:R-:W-:Y:S01]  /*22d0*/  FMUL.FTZ R24, R13, -0.125 ;  /* 0xbe0000000d187820 */ /* 0x010fe20000410000 */
[----:B------:R-:W-:Y:S01]  /*22e0*/  FMUL.FTZ R13, R8, R8 ;  /* 0x00000008080d7220 */ /* 0x000fe20000410000 */
[----:B------:R-:W-:Y:S01]  /*22f0*/  FMUL.FTZ R19, R19, R28 ;  /* 0x0000001c13137220 */ /* 0x000fe20000410000 */
[----:B------:R-:W-:-:S04]  /*2300*/  IMAD.WIDE.U32 R2, R5, 0x4, R2 ;  /* 0x0000000405027825 */ /* 0x000fc800078e0002 */
[----:B------:R-:W2:Y:S01]  /*2310*/  MUFU.RCP R18, R22 ;  /* 0x0000001600127308 */ /* 0x000ea20000001000 */
[----:B0-----:R-:W-:Y:S01]  /*2320*/  FMUL.FTZ R26, R14, -0.125 ;  /* 0xbe0000000e1a7820 */ /* 0x001fe20000410000 */
[----:B------:R-:W-:Y:S01]  /*2330*/  FFMA.FTZ R14, R15, 2, R24 ;  /* 0x400000000f0e7823 */ /* 0x000fe20000010018 */
[----:B------:R-:W-:Y:S01]  /*2340*/  FMUL.FTZ R15, R11, R11 ;  /* 0x0000000b0b0f7220 */ /* 0x000fe20000410000 */
[-C--:B------:R-:W-:Y:S01]  /*2350*/  FFMA.FTZ R24, R13, R4.reuse, 0.00019836159481201320887 ;  /* 0x394fff490d187423 */ /* 0x080fe20000010004 */
[----:B------:R-:W-:Y:S01]  /*2360*/  FFMA.FTZ R23, R23, 2, R26 ;  /* 0x4000000017177823 */ /* 0x000fe2000001001a */
[----:B------:R-:W-:Y:S01]  /*2370*/  STG.E desc[UR4][R2.64], R9 ;  /* 0x0000000902007986 */ /* 0x000fe2000c101904 */
[----:B------:R-:W-:Y:S01]  /*2380*/  FFMA.FTZ R4, R15, R4, 0.00019836159481201320887 ;  /* 0x394fff490f047423 */ /* 0x000fe20000010004 */
[----:B------:R-:W-:Y:S01]  /*2390*/  FFMA.FTZ R24, R13, R24, 0.0083333496004343032837 ;  /* 0x3c08889a0d187423 */ /* 0x000fe20000010018 */
[----:B-1----:R-:W-:Y:S01]  /*23a0*/  FMUL.FTZ R21, R12, -0.125 ;  /* 0xbe0000000c157820 */ /* 0x002fe20000410000 */
[----:B------:R-:W-:Y:S01]  /*23b0*/  LOP3.LUT R14, R14, 0x80000000, R7, 0xb8, !PT ;  /* 0x800000000e0e7812 */ /* 0x000fe200078eb807 */
[----:B------:R-:W-:Y:S01]  /*23c0*/  FFMA.FTZ R4, R15, R4, 0.0083333496004343032837 ;  /* 0x3c08889a0f047423 */ /* 0x000fe20000010004 */
[----:B------:R-:W-:Y:S01]  /*23d0*/  FFMA.FTZ R24, R13, R24, 0.16666667163372039795 ;  /* 0x3e2aaaab0d187423 */ /* 0x000fe20000010018 */
[----:B------:R-:W-:Y:S01]  /*23e0*/  FFMA.FTZ R21, R20, 2, R21 ;  /* 0x4000000014157823 */ /* 0x000fe20000010015 */
[----:B------:R-:W-:Y:S01]  /*23f0*/  LOP3.LUT R23, R23, 0x80000000, R6, 0xb8, !PT ;  /* 0x8000000017177812 */ /* 0x000fe200078eb806 */
[----:B------:R-:W-:Y:S01]  /*2400*/  FFMA.FTZ R4, R15, R4, 0.16666667163372039795 ;  /* 0x3e2aaaab0f047423 */ /* 0x000fe20000010004 */
[----:B------:R-:W-:Y:S01]  /*2410*/  FMUL.FTZ R13, R13, R24 ;  /* 0x000000180d0d7220 */ /* 0x000fe20000410000 */
[----:B--2---:R-:W-:Y:S01]  /*2420*/  FMUL.FTZ R25, R18, -0.125 ;  /* 0xbe00000012197820 */ /* 0x004fe20000410000 */
[----:B------:R-:W-:Y:S01]  /*2430*/  LOP3.LUT R21, R21, 0x80000000, R8, 0xb8, !PT ;  /* 0x8000000015157812 */ /* 0x000fe200078eb808 */
[----:B------:R-:W-:Y:S01]  /*2440*/  FMUL.FTZ R4, R15, R4 ;  /* 0x000000040f047220 */ /* 0x000fe20000410000 */
[----:B------:R-:W-:Y:S01]  /*2450*/  @!P0 FFMA.FTZ R14, R7, R0, R7 ;  /* 0x00000000070e8223 */ /* 0x000fe20000010007 */
[----:B------:R-:W-:Y:S01]  /*2460*/  FFMA.FTZ R22, R22, 2, R25 ;  /* 0x4000000016167823 */ /* 0x000fe20000010019 */
[----:B------:R-:W-:Y:S01]  /*2470*/  @!P1 FFMA.FTZ R23, R6, R19, R6 ;  /* 0x0000001306179223 */ /* 0x000fe20000010006 */
[----:B------:R-:W-:Y:S01]  /*2480*/  @!P2 FFMA.FTZ R21, R8, R13, R8 ;  /* 0x0000000d0815a223 */ /* 0x000fe20000010008 */
[----:B------:R-:W-:Y:S02]  /*2490*/  STG.E desc[UR4][R2.64+0x200], R17 ;  /* 0x0002001102007986 */ /* 0x000fe4000c101904 */
[--C-:B------:R-:W-:Y:S01]  /*24a0*/  LOP3.LUT R22, R22, 0x80000000, R11.reuse, 0xb8, !PT ;  /* 0x8000000016167812 */ /* 0x100fe200078eb80b */
[----:B------:R-:W-:Y:S01]  /*24b0*/  @!P3 FFMA.FTZ R22, R11, R4, R11 ;  /* 0x000000040b16b223 */ /* 0x000fe2000001000b */
[----:B------:R-:W-:-:S04]  /*24c0*/  F2FP.F16.F32.PACK_AB R23, R23, R14 ;  /* 0x0000000e1717723e */ /* 0x000fc800000000ff */
[----:B------:R-:W-:Y:S01]  /*24d0*/  F2FP.F16.F32.PACK_AB R21, R22, R21 ;  /* 0x000000151615723e */ /* 0x000fe200000000ff */
[----:B------:R-:W-:Y:S04]  /*24e0*/  STG.E desc[UR4][R2.64+0x400], R23 ;  /* 0x0004001702007986 */ /* 0x000fe8000c101904 */
[----:B------:R-:W-:Y:S01]  /*24f0*/  STG.E desc[UR4][R2.64+0x600], R21 ;  /* 0x0006001502007986 */ /* 0x000fe2000c101904 */
[----:B------:R-:W-:Y:S05]  /*2500*/  EXIT ;  /* 0x000000000000794d */ /* 0x000fea0003800000 */
.L_x_1301:
        /* <DEDUP_REMOVED lines=15> */
.L_x_2985:


//--------------------- .text._ZN2at6native29vectorized_elementwise_kernelILi4EZZZNS0_16sinh_kernel_cudaERNS_18TensorIteratorBaseEENKUlvE0_clEvENKUlvE1_clEvEUlN3c104HalfEE_St5arrayIPcLm2EEEEviT0_T1_ --------------------------
	.section	.text._ZN2at6native29vectorized_elementwise_kernelILi4EZZZNS0_16sinh_kernel_cudaERNS_18TensorIteratorBaseEENKUlvE0_clEvENKUlvE1_clEvEUlN3c104HalfEE_St5arrayIPcLm2EEEEviT0_T1_,"ax",@progbits
	.align	128
        .global         _ZN2at6native29vectorized_elementwise_kernelILi4EZZZNS0_16sinh_kernel_cudaERNS_18TensorIteratorBaseEENKUlvE0_clEvENKUlvE1_clEvEUlN3c104HalfEE_St5arrayIPcLm2EEEEviT0_T1_
        .type           _ZN2at6native29vectorized_elementwise_kernelILi4EZZZNS0_16sinh_kernel_cudaERNS_18TensorIteratorBaseEENKUlvE0_clEvENKUlvE1_clEvEUlN3c104HalfEE_St5arrayIPcLm2EEEEviT0_T1_,@function
        .size           _ZN2at6native29vectorized_elementwise_kernelILi4EZZZNS0_16sinh_kernel_cudaERNS_18TensorIteratorBaseEENKUlvE0_clEvENKUlvE1_clEvEUlN3c104HalfEE_St5arrayIPcLm2EEEEviT0_T1_,(.L_x_2986 - _ZN2at6native29vectorized_elementwise_kernelILi4EZZZNS0_16sinh_kernel_cudaERNS_18TensorIteratorBaseEENKUlvE0_clEvENKUlvE1_clEvEUlN3c104HalfEE_St5arrayIPcLm2EEEEviT0_T1_)
        .other          _ZN2at6native29vectorized_elementwise_kernelILi4EZZZNS0_16sinh_kernel_cudaERNS_18TensorIteratorBaseEENKUlvE0_clEvENKUlvE1_clEvEUlN3c104HalfEE_St5arrayIPcLm2EEEEviT0_T1_,@"STO_CUDA_ENTRY STV_DEFAULT"
_ZN2at6native29vectorized_elementwise_kernelILi4EZZZNS0_16sinh_kernel_cudaERNS_18TensorIteratorBaseEENKUlvE0_clEvENKUlvE1_clEvEUlN3c104HalfEE_St5arrayIPcLm2EEEEviT0_T1_:
.text._ZN2at6native29vectorized_elementwise_kernelILi4EZZZNS0_16sinh_kernel_cudaERNS_18TensorIteratorBaseEENKUlvE0_clEvENKUlvE1_clEvEUlN3c104HalfEE_St5arrayIPcLm2EEEEviT0_T1_:
        /* <DEDUP_REMOVED lines=104> */
.L_x_1304:
[----:B------:R-:W-:Y:S05]  /*0680*/  BSYNC.RECONVERGENT B0 ;  /* 0x0000000000007941 */ /* 0x000fea0003800200 */
.L_x_1303:
        /* <DEDUP_REMOVED lines=32> */
.L_x_1306:
[----:B------:R-:W-:Y:S05]  /*0890*/  BSYNC.RECONVERGENT B0 ;  /* 0x0000000000007941 */ /* 0x000fea0003800200 */
.L_x_1305:
        /* <DEDUP_REMOVED lines=31> */
.L_x_1308:
[----:B------:R-:W-:Y:S05]  /*0a90*/  BSYNC.RECONVERGENT B0 ;  /* 0x0000000000007941 */ /* 0x000fea0003800200 */
.L_x_1307:
        /* <DEDUP_REMOVED lines=32> */
.L_x_1310:
[----:B------:R-:W-:Y:S05]  /*0ca0*/  BSYNC.RECONVERGENT B0 ;  /* 0x0000000000007941 */ /* 0x000fea0003800200 */
.L_x_1309:
        /* <DEDUP_REMOVED lines=29> */
.L_x_1312:
[----:B------:R-:W-:Y:S05]  /*0e80*/  BSYNC.RECONVERGENT B0 ;  /* 0x0000000000007941 */ /* 0x000fea0003800200 */
.L_x_1311:
        /* <DEDUP_REMOVED lines=29> */
.L_x_1314:
[----:B------:R-:W-:Y:S05]  /*1060*/  BSYNC.RECONVERGENT B0 ;  /* 0x0000000000007941 */ /* 0x000fea0003800200 */
.L_x_1313:
        /* <DEDUP_REMOVED lines=29> */
.L_x_1316:
[----:B------:R-:W-:Y:S05]  /*1240*/  BSYNC.RECONVERGENT B0 ;  /* 0x0000000000007941 */ /* 0x000fea0003800200 */
.L_x_1315:
        /* <DEDUP_REMOVED lines=29> */
.L_x_1318:
[----:B------:R-:W-:Y:S05]  /*1420*/  BSYNC.RECONVERGENT B0 ;  /* 0x0000000000007941 */ /* 0x000fea0003800200 */
.L_x_1317:
        /* <DEDUP_REMOVED lines=18> */
.L_x_1321:
[----:B------:R-:W-:-:S13]  /*1550*/  ISETP.GE.U32.AND P0, PT, R3, R2, PT ;  /* 0x000000020300720c */ /* 0x000fda0003f06070 */
[----:B------:R-:W-:Y:S05]  /*1560*/  @P0 BRA `(.L_x_1323) ;  /* 0x0000000000300947 */ /* 0x000fea0003800000 */
[----:B0-----:R-:W0:Y:S01]  /*1570*/  LDC.64 R4, c[0x0][0x388] ;  /* 0x0000e200ff047b82 */ /* 0x001e220000000a00 */
[----:B------:R-:W-:Y:S02]  /*1580*/  IADD3 R7, PT, PT, R0, R3, RZ ;  /* 0x0000000300077210 */ /* 0x000fe40007ffe0ff */
[----:B------:R-:W-:-:S03]  /*1590*/  IADD3 R3, PT, PT, R3, 0x80, RZ ;  /* 0x0000008003037810 */ /* 0x000fc60007ffe0ff */
[----:B0-----:R-:W-:-:S05]  /*15a0*/  IMAD.WIDE.U32 R4, R7, 0x2, R4 ;  /* 0x0000000207047825 */ /* 0x001fca00078e0004 */
[----:B------:R1:W-:Y:S02]  /*15b0*/  STG.E.U16 desc[UR4][R4.64], R10 ;  /* 0x0000000a04007986 */ /* 0x0003e4000c101504 */
.L_x_1322:
[----:B------:R-:W-:-:S13]  /*15c0*/  ISETP.GE.U32.AND P0, PT, R3, R2, PT ;  /* 0x000000020300720c */ /* 0x000fda0003f06070 */
[----:B------:R-:W-:Y:S05]  /*15d0*/  @P0 BRA `(.L_x_1324) ;  /* 0x0000000000340947 */ /* 0x000fea0003800000 */
[----:B01----:R-:W0:Y:S01]  /*15e0*/  LDC.64 R4, c[0x0][0x388] ;  /* 0x0000e200ff047b82 */ /* 0x003e220000000a00 */
[----:B------:R-:W-:Y:S02]  /*15f0*/  IADD3 R7, PT, PT, R0, R3, RZ ;  /* 0x0000000300077210 */ /* 0x000fe40007ffe0ff */
[----:B------:R-:W-:-:S03]  /*1600*/  IADD3 R3, PT, PT, R3, 0x80, RZ ;  /* 0x0000008003037810 */ /* 0x000fc60007ffe0ff */
[----:B0-----:R-:W-:-:S05]  /*1610*/  IMAD.WIDE.U32 R4, R7, 0x2, R4 ;  /* 0x0000000207047825 */ /* 0x001fca00078e0004 */
[----:B------:R1:W-:Y:S02]  /*1620*/  STG.E.U16 desc[UR4][R4.64], R11 ;  /* 0x0000000b04007986 */ /* 0x0003e4000c101504 */
.L_x_1323:
        /* <DEDUP_REMOVED lines=8> */
.L_x_1324:
[----:B------:R-:W-:Y:S05]  /*16b0*/  BSYNC.RELIABLE B1 ;  /* 0x0000000000017941 */ /* 0x000fea0003800100 */
.L_x_1320:
[----:B------:R-:W-:-:S13]  /*16c0*/  ISETP.GE.U32.AND P0, PT, R3, R2, PT ;  /* 0x000000020300720c */ /* 0x000fda0003f06070 */
[----:B012---:R-:W0:Y:S01]  /*16d0*/  @!P0 LDC.64 R4, c[0x0][0x388] ;  /* 0x0000e200ff048b82 */ /* 0x007e220000000a00 */
[----:B------:R-:W-:Y:S02]  /*16e0*/  @!P0 IADD3 R7, PT, PT, R0, R3, RZ ;  /* 0x0000000300078210 */ /* 0x000fe40007ffe0ff */
[----:B------:R-:W-:-:S03]  /*16f0*/  @!P0 IADD3 R3, PT, PT, R3, 0x80, RZ ;  /* 0x0000008003038810 */ /* 0x000fc60007ffe0ff */
[----:B0-----:R-:W-:-:S05]  /*1700*/  @!P0 IMAD.WIDE.U32 R4, R7, 0x2, R4 ;  /* 0x0000000207048825 */ /* 0x001fca00078e0004 */
[----:B------:R2:W-:Y:S02]  /*1710*/  @!P0 STG.E.U16 desc[UR4][R4.64], R13 ;  /* 0x0000000d04008986 */ /* 0x0005e4000c101504 */
.L_x_1325:
[----:B------:R-:W-:Y:S05]  /*1720*/  BSYNC.RECONVERGENT B0 ;  /* 0x0000000000007941 */ /* 0x000fea0003800200 */
.L_x_1319:
        /* <DEDUP_REMOVED lines=8> */
.L_x_1302:
[----:B------:R-:W0:Y:S01]  /*17b0*/  S2R R4, SR_TID.X ;  /* 0x0000000000047919 */ /* 0x000e220000002100 */
[----:B------:R-:W1:Y:S02]  /*17c0*/  LDC.64 R2, c[0x0][0x390] ;  /* 0x0000e400ff027b82 */ /* 0x000e640000000a00 */
[----:B-1----:R-:W-:-:S04]  /*17d0*/  IMAD.WIDE.U32 R2, R0, 0x2, R2 ;  /* 0x0000000200027825 */ /* 0x002fc800078e0002 */
[----:B0-----:R-:W-:-:S05]  /*17e0*/  IMAD.WIDE.U32 R6, R4, 0x8, R2 ;  /* 0x0000000804067825 */ /* 0x001fca00078e0002 */
[----:B------:R-:W2:Y:S04]  /*17f0*/  LDG.E.64 R8, desc[UR4][R6.64] ;  /* 0x0000000406087981 */ /* 0x000ea8000c1e1b00 */
[----:B------:R-:W3:Y:S01]  /*1800*/  LDG.E.64 R2, desc[UR4][R6.64+0x400] ;  /* 0x0004000406027981 */ /* 0x000ee2000c1e1b00 */
[----:B------:R-:W-:Y:S02]  /*1810*/  HFMA2 R12, -RZ, RZ, 3.4921875, 0 ;  /* 0x42fc0000ff0c7431 */ /* 0x000fe400000001ff */
[--C-:B--2---:R-:W-:Y:S02]  /*1820*/  HADD2.F32 R14, -RZ, R8.reuse.H0_H0 ;  /* 0x20000008ff0e7230 */ /* 0x104fe40000004100 */
[----:B------:R-:W-:Y:S02]  /*1830*/  HADD2.F32 R10, -RZ, R8.H1_H1 ;  /* 0x30000008ff0a7230 */ /* 0x000fe40000004100 */
[----:B------:R-:W-:-:S02]  /*1840*/  HADD2.F32 R8, -RZ, R9.H0_H0 ;  /* 0x20000009ff087230 */ /* 0x000fc40000004100 */
[----:B------:R-:W-:Y:S01]  /*1850*/  FMUL.FTZ R11, |R14|, 1.4426950216293334961 ;  /* 0x3fb8aa3b0e0b7820 */ /* 0x000fe20000410200 */
[----:B------:R-:W-:Y:S02]  /*1860*/  HADD2.F32 R9, -RZ, R9.H1_H1 ;  /* 0x30000009ff097230 */ /* 0x000fe40000004100 */
[C---:B------:R-:W-:Y:S01]  /*1870*/  FMUL.FTZ R13, |R10|.reuse, 1.4426950216293334961 ;  /* 0x3fb8aa3b0a0d7820 */ /* 0x040fe20000410200 */
[----:B------:R-:W-:Y:S01]  /*1880*/  FMUL.FTZ R23, R10, R10 ;  /* 0x0000000a0a177220 */ /* 0x000fe20000410000 */
[----:B------:R-:W-:Y:S01]  /*1890*/  FMUL.FTZ R18, |R8|, 1.4426950216293334961 ;  /* 0x3fb8aa3b08127820 */ /* 0x000fe20000410200 */
[--C-:B---3--:R-:W-:Y:S01]  /*18a0*/  HADD2.F32 R5, -RZ, R2.reuse.H0_H0 ;  /* 0x20000002ff057230 */ /* 0x108fe20000004100 */
[----:B------:R-:W0:Y:S01]  /*18b0*/  FRND.TRUNC R11, R11 ;  /* 0x0000000b000b7307 */ /* 0x000e22000020d000 */
[----:B------:R-:W-:Y:S01]  /*18c0*/  FMUL.FTZ R15, |R9|, 1.4426950216293334961 ;  /* 0x3fb8aa3b090f7820 */ /* 0x000fe20000410200 */
[----:B------:R-:W-:-:S06]  /*18d0*/  HADD2.F32 R2, -RZ, R2.H1_H1 ;  /* 0x30000002ff027230 */ /* 0x000fcc0000004100 */
[----:B------:R1:W2:Y:S01]  /*18e0*/  FRND.TRUNC R17, R13 ;  /* 0x0000000d00117307 */ /* 0x0002a2000020d000 */
[----:B0-----:R-:W-:-:S07]  /*18f0*/  FSETP.GT.FTZ.AND P0, PT, |R11|, 126, PT ;  /* 0x42fc00000b00780b */ /* 0x001fce0003f14200 */
[----:B------:R-:W0:Y:S01]  /*1900*/  FRND.TRUNC R19, R18 ;  /* 0x0000001200137307 */ /* 0x000e22000020d000 */
[----:B------:R-:W-:-:S04]  /*1910*/  LOP3.LUT R6, R12, 0x80000000, R11, 0xb8, !PT ;  /* 0x800000000c067812 */ /* 0x000fc800078eb80b */
[----:B-1----:R-:W-:Y:S02]  /*1920*/  FSEL R13, R6, R11, P0 ;  /* 0x0000000b060d7208 */ /* 0x002fe40000000000 */
[----:B--2---:R-:W-:Y:S01]  /*1930*/  FSETP.GT.FTZ.AND P1, PT, |R17|, 126, PT ;  /* 0x42fc00001100780b */ /* 0x004fe20003f34200 */
[----:B------:R-:W1:Y:S01]  /*1940*/  FRND.TRUNC R15, R15 ;  /* 0x0000000f000f7307 */ /* 0x000e62000020d000 */
[----:B------:R-:W-:Y:S01]  /*1950*/  LOP3.LUT R16, R12, 0x80000000, R17, 0xb8, !PT ;  /* 0x800000000c107812 */ /* 0x000fe200078eb811 */
[----:B------:R-:W-:-:S03]  /*1960*/  FFMA.FTZ R6, R13, -0.69314718246459960938, |R14| ;  /* 0xbf3172180d067823 */ /* 0x000fc6000001040e */
[----:B------:R-:W-:Y:S01]  /*1970*/  FSEL R7, R16, R17, P1 ;  /* 0x0000001110077208 */ /* 0x000fe20000800000 */
[----:B------:R-:W-:Y:S01]  /*1980*/  FFMA.FTZ R6, R13, 1.9046542121259335545e-09, R6 ;  /* 0x3102e3080d067823 */ /* 0x000fe20000010006 */
[----:B0-----:R-:W-:Y:S01]  /*1990*/  FSETP.GT.FTZ.AND P0, PT, |R19|, 126, PT ;  /* 0x42fc00001300780b */ /* 0x001fe20003f14200 */
[----:B------:R-:W-:Y:S01]  /*19a0*/  FADD.FTZ R13, R13, 12583037 ;  /* 0x4b40007d0d0d7421 */ /* 0x000fe20000010000 */
[----:B------:R-:W-:Y:S01]  /*19b0*/  LOP3.LUT R16, R12, 0x80000000, R19, 0xb8, !PT ;  /* 0x800000000c107812 */ /* 0x000fe200078eb813 */
[----:B------:R-:W-:Y:S01]  /*19c0*/  FMUL.FTZ R6, R6, 1.4426950216293334961 ;  /* 0x3fb8aa3b06067820 */ /* 0x000fe20000410000 */
[----:B------:R-:W-:Y:S02]  /*19d0*/  FMUL.FTZ R17, |R5|, 1.4426950216293334961 ;  /* 0x3fb8aa3b05117820 */ /* 0x000fe40000410200 */
[----:B------:R-:W-:Y:S01]  /*19e0*/  FSEL R11, R16, R19, P0 ;  /* 0x00000013100b7208 */ /* 0x000fe20000000000 */
[----:B------:R-:W-:Y:S01]  /*19f0*/  FFMA.FTZ R16, R7, -0.69314718246459960938, |R10| ;  /* 0xbf31721807107823 */ /* 0x000fe2000001040a */
[----:B-1----:R-:W-:Y:S01]  /*1a00*/  FSETP.GT.FTZ.AND P0, PT, |R15|, 126, PT ;  /* 0x42fc00000f00780b */ /* 0x002fe20003f14200 */
[----:B------:R0:W1:Y:S01]  /*1a10*/  MUFU.EX2 R20, R6 ;  /* 0x0000000600147308 */ /* 0x0000620000000800 */
[----:B------:R-:W-:Y:S01]  /*1a20*/  LOP3.LUT R24, R12, 0x80000000, R15, 0xb8, !PT ;  /* 0x800000000c187812 */ /* 0x000fe200078eb80f */
[----:B------:R-:W-:Y:S01]  /*1a30*/  FFMA.FTZ R18, R7, 1.9046542121259335545e-09, R16 ;  /* 0x3102e30807127823 */ /* 0x000fe20000010010 */
[----:B------:R-:W-:Y:S01]  /*1a40*/  FFMA.FTZ R22, R11, -0.69314718246459960938, |R8| ;  /* 0xbf3172180b167823 */ /* 0x000fe20000010408 */
[----:B------:R-:W-:-:S02]  /*1a50*/  SHF.L.U32 R13, R13, 0x17, RZ ;  /* 0x000000170d0d7819 */ /* 0x000fc400000006ff */
[----:B------:R-:W-:Y:S01]  /*1a60*/  FMUL.FTZ R21, R18, 1.4426950216293334961 ;  /* 0x3fb8aa3b12157820 */ /* 0x000fe20000410000 */
[----:B------:R-:W-:Y:S01]  /*1a70*/  FSEL R16, R24, R15, P0 ;  /* 0x0000000f18107208 */ /* 0x000fe20000000000 */
[C---:B------:R-:W-:Y:S01]  /*1a80*/  FFMA.FTZ R22, R11.reuse, 1.9046542121259335545e-09, R22 ;  /* 0x3102e3080b167823 */ /* 0x040fe20000010016 */
[----:B0-----:R-:W-:Y:S01]  /*1a90*/  MOV R6, 0x363d0ada ;  /* 0x363d0ada00067802 */ /* 0x001fe20000000f00 */
[----:B------:R-:W-:Y:S01]  /*1aa0*/  FADD.FTZ R11, R11, 12583037 ;  /* 0x4b40007d0b0b7421 */ /* 0x000fe20000010000 */
[----:B------:R-:W0:Y:S01]  /*1ab0*/  FRND.TRUNC R17, R17 ;  /* 0x0000001100117307 */ /* 0x000e22000020d000 */
[----:B------:R-:W-:Y:S01]  /*1ac0*/  FMUL.FTZ R19, R22, 1.4426950216293334961 ;  /* 0x3fb8aa3b16137820 */ /* 0x000fe20000410000 */
[C---:B------:R-:W-:Y:S01]  /*1ad0*/  FFMA.FTZ R15, R16.reuse, -0.69314718246459960938, |R9| ;  /* 0xbf317218100f7823 */ /* 0x040fe20000010409 */
[----:B------:R-:W-:Y:S01]  /*1ae0*/  FADD.FTZ R22, R7, 12583037 ;  /* 0x4b40007d07167421 */ /* 0x000fe20000010000 */
[----:B------:R-:W-:Y:S01]  /*1af0*/  FADD.FTZ R25, R16, 12583037 ;  /* 0x4b40007d10197421 */ /* 0x000fe20000010000 */
[----:B------:R-:W-:Y:S01]  /*1b00*/  FSETP.GE.FTZ.AND P0, PT, |R14|, 1, PT ;  /* 0x3f8000000e00780b */ /* 0x000fe20003f16200 */
[----:B------:R-:W-:Y:S01]  /*1b10*/  FFMA.FTZ R15, R16, 1.9046542121259335545e-09, R15 ;  /* 0x3102e308100f7823 */ /* 0x000fe2000001000f */
[----:B-1----:R-:W-:Y:S01]  /*1b20*/  FMUL.FTZ R7, R13, R20 ;  /* 0x000000140d077220 */ /* 0x002fe20000410000 */
[----:B------:R-:W1:Y:S01]  /*1b30*/  MUFU.EX2 R21, R21 ;  /* 0x0000001500157308 */ /* 0x000e620000000800 */
[----:B------:R-:W-:Y:S01]  /*1b40*/  SHF.L.U32 R24, R22, 0x17, RZ ;  /* 0x0000001716187819 */ /* 0x000fe200000006ff */
[----:B------:R-:W-:Y:S01]  /*1b50*/  FMUL.FTZ R18, R15, 1.4426950216293334961 ;  /* 0x3fb8aa3b0f127820 */ /* 0x000fe20000410000 */
[----:B------:R-:W-:-:S04]  /*1b60*/  FMUL.FTZ R15, R14, R14 ;  /* 0x0000000e0e0f7220 */ /* 0x000fc80000410000 */
[----:B------:R-:W-:Y:S01]  /*1b70*/  FFMA.FTZ R20, R15, R6, 0.00019836159481201320887 ;  /* 0x394fff490f147423 */ /* 0x000fe20000010006 */
[----:B------:R-:W2:Y:S01]  /*1b80*/  MUFU.EX2 R19, R19 ;  /* 0x0000001300137308 */ /* 0x000ea20000000800 */
[----:B0-----:R-:W-:Y:S02]  /*1b90*/  FSETP.GT.FTZ.AND P1, PT, |R17|, 126, PT ;  /* 0x42fc00001100780b */ /* 0x001fe40003f34200 */
[----:B------:R-:W-:Y:S01]  /*1ba0*/  FFMA.FTZ R22, R15, R20, 0.0083333496004343032837 ;  /* 0x3c08889a0f167423 */ /* 0x000fe20000010014 */
[----:B------:R-:W-:-:S03]  /*1bb0*/  FFMA.FTZ R20, R23, R6, 0.00019836159481201320887 ;  /* 0x394fff4917147423 */ /* 0x000fc60000010006 */
[----:B------:R-:W-:Y:S01]  /*1bc0*/  FFMA.FTZ R22, R15, R22, 0.16666667163372039795 ;  /* 0x3e2aaaab0f167423 */ /* 0x000fe20000010016 */
[----:B------:R-:W0:Y:S01]  /*1bd0*/  MUFU.EX2 R18, R18 ;  /* 0x0000001200127308 */ /* 0x000e220000000800 */
[----:B-1----:R-:W-:Y:S01]  /*1be0*/  FMUL.FTZ R21, R24, R21 ;  /* 0x0000001518157220 */ /* 0x002fe20000410000 */
[----:B------:R-:W-:Y:S01]  /*1bf0*/  SHF.L.U32 R24, R11, 0x17, RZ ;  /* 0x000000170b187819 */ /* 0x000fe200000006ff */
[----:B------:R-:W-:Y:S01]  /*1c00*/  FFMA.FTZ R20, R23, R20, 0.0083333496004343032837 ;  /* 0x3c08889a17147423 */ /* 0x000fe20000010014 */
[----:B------:R-:W-:Y:S01]  /*1c10*/  SHF.L.U32 R11, R25, 0x17, RZ ;  /* 0x00000017190b7819 */ /* 0x000fe200000006ff */
[----:B------:R-:W-:Y:S01]  /*1c20*/  FMUL.FTZ R25, R8, R8 ;  /* 0x0000000808197220 */ /* 0x000fe20000410000 */
[----:B------:R-:W-:Y:S01]  /*1c30*/  FMUL.FTZ R15, R15, R22 ;  /* 0x000000160f0f7220 */ /* 0x000fe20000410000 */
[----:B------:R-:W-:Y:S01]  /*1c40*/  FFMA.FTZ R20, R23, R20, 0.16666667163372039795 ;  /* 0x3e2aaaab17147423 */ /* 0x000fe20000010014 */
[----:B------:R-:W1:Y:S01]  /*1c50*/  MUFU.RCP R13, R7 ;  /* 0x00000007000d7308 */ /* 0x000e620000001000 */
[----:B--2---:R-:W-:Y:S01]  /*1c60*/  FMUL.FTZ R19, R24, R19 ;  /* 0x0000001318137220 */ /* 0x004fe20000410000 */
[----:B------:R-:W-:-:S04]  /*1c70*/  FFMA.FTZ R24, R25, R6, 0.00019836159481201320887 ;  /* 0x394fff4919187423 */ /* 0x000fc80000010006 */
[----:B------:R-:W-:Y:S02]  /*1c80*/  FFMA.FTZ R24, R25, R24, 0.0083333496004343032837 ;  /* 0x3c08889a19187423 */ /* 0x000fe40000010018 */
[----:B------:R-:W2:Y:S01]  /*1c90*/  MUFU.RCP R22, R19 ;  /* 0x0000001300167308 */ /* 0x000ea20000001000 */
[----:B0-----:R-:W-:Y:S01]  /*1ca0*/  FMUL.FTZ R18, R11, R18 ;  /* 0x000000120b127220 */ /* 0x001fe20000410000 */
[----:B------:R-:W-:Y:S01]  /*1cb0*/  FFMA.FTZ R26, R25, R24, 0.16666667163372039795 ;  /* 0x3e2aaaab191a7423 */ /* 0x000fe20000010018 */
[----:B------:R-:W-:-:S05]  /*1cc0*/  FMUL.FTZ R11, R23, R20 ;  /* 0x00000014170b7220 */ /* 0x000fca0000410000 */
[----:B------:R-:W0:Y:S01]  /*1cd0*/  MUFU.RCP R20, R18 ;  /* 0x0000001200147308 */ /* 0x000e220000001000 */
[----:B-1----:R-:W-:Y:S01]  /*1ce0*/  FMUL.FTZ R24, R13, -0.125 ;  /* 0xbe0000000d187820 */ /* 0x002fe20000410000 */
[----:B------:R-:W-:Y:S01]  /*1cf0*/  FMUL.FTZ R13, R25, R26 ;  /* 0x0000001a190d7220 */ /* 0x000fe20000410000 */
[----:B------:R-:W-:Y:S02]  /*1d00*/  FMUL.FTZ R25, |R2|, 1.4426950216293334961 ;  /* 0x3fb8aa3b02197820 */ /* 0x000fe40000410200 */
[----:B------:R-:W-:Y:S01]  /*1d10*/  FFMA.FTZ R23, R7, 2, R24 ;  /* 0x4000000007177823 */ /* 0x000fe20000010018 */
[--C-:B------:R-:W-:Y:S02]  /*1d20*/  HADD2.F32 R7, -RZ, R3.reuse.H0_H0 ;  /* 0x20000003ff077230 */ /* 0x100fe40000004100 */
[----:B------:R-:W1:Y:S01]  /*1d30*/  MUFU.RCP R16, R21 ;  /* 0x0000001500107308 */ /* 0x000e620000001000 */
[----:B------:R-:W-:Y:S02]  /*1d40*/  HADD2.F32 R3, -RZ, R3.H1_H1 ;  /* 0x30000003ff037230 */ /* 0x000fe40000004100 */
[----:B--2---:R-:W-:Y:S01]  /*1d50*/  FMUL.FTZ R22, R22, -0.125 ;  /* 0xbe00000016167820 */ /* 0x004fe20000410000 */
[C---:B------:R-:W-:Y:S01]  /*1d60*/  FMUL.FTZ R27, |R7|.reuse, 1.4426950216293334961 ;  /* 0x3fb8aa3b071b7820 */ /* 0x040fe20000410200 */
[----:B------:R-:W-:Y:S01]  /*1d70*/  FSETP.GE.FTZ.AND P2, PT, |R7|, 1, PT ;  /* 0x3f8000000700780b */ /* 0x000fe20003f56200 */
[----:B------:R-:W-:Y:S01]  /*1d80*/  FMUL.FTZ R26, |R3|, 1.4426950216293334961 ;  /* 0x3fb8aa3b031a7820 */ /* 0x000fe20000410200 */
[----:B------:R-:W-:Y:S01]  /*1d90*/  FFMA.FTZ R19, R19, 2, R22 ;  /* 0x4000000013137823 */ /* 0x000fe20000010016 */
[----:B------:R-:W2:Y:S01]  /*1da0*/  FRND.TRUNC R25, R25 ;  /* 0x0000001900197307 */ /* 0x000ea2000020d000 */
[----:B0-----:R-:W-:Y:S01]  /*1db0*/  FMUL.FTZ R29, R20, -0.125 ;  /* 0xbe000000141d7820 */ /* 0x001fe20000410000 */
[----:B------:R-:W-:-:S02]  /*1dc0*/  LOP3.LUT R20, R12, 0x80000000, R17, 0xb8, !PT ;  /* 0x800000000c147812 */ /* 0x000fc400078eb811 */
[----:B------:R-:W-:Y:S01]  /*1dd0*/  LOP3.LUT R19, R19, 0x80000000, R8, 0xb8, !PT ;  /* 0x8000000013137812 */ /* 0x000fe200078eb808 */
[----:B------:R-:W-:Y:S01]  /*1de0*/  FFMA.FTZ R18, R18, 2, R29 ;  /* 0x4000000012127823 */ /* 0x000fe2000001001d */
[----:B------:R-:W-:Y:S02]  /*1df0*/  FSEL R20, R20, R17, P1 ;  /* 0x0000001114147208 */ /* 0x000fe40000800000 */
[----:B------:R-:W0:Y:S01]  /*1e00*/  FRND.TRUNC R27, R27 ;  /* 0x0000001b001b7307 */ /* 0x000e22000020d000 */
[----:B-1----:R-:W-:Y:S01]  /*1e10*/  FMUL.FTZ R16, R16, -0.125 ;  /* 0xbe00000010107820 */ /* 0x002fe20000410000 */
[----:B------:R-:W-:Y:S02]  /*1e20*/  LOP3.LUT R18, R18, 0x80000000, R9, 0xb8, !PT ;  /* 0x8000000012127812 */ /* 0x000fe400078eb809 */
[----:B------:R-:W-:Y:S01]  /*1e30*/  FSETP.GE.FTZ.AND P3, PT, |R3|, 1, PT ;  /* 0x3f8000000300780b */ /* 0x000fe20003f76200 */
[----:B------:R-:W-:Y:S01]  /*1e40*/  FFMA.FTZ R21, R21, 2, R16 ;  /* 0x4000000015157823 */ /* 0x000fe20000010010 */
[--C-:B------:R-:W-:Y:S01]  /*1e50*/  LOP3.LUT R16, R23, 0x80000000, R14.reuse, 0xb8, !PT ;  /* 0x8000000017107812 */ /* 0x100fe200078eb80e */
[----:B------:R-:W-:Y:S01]  /*1e60*/  @!P0 FFMA.FTZ R16, R14, R15, R14 ;  /* 0x0000000f0e108223 */ /* 0x000fe2000001000e */
[----:B------:R-:W1:Y:S01]  /*1e70*/  FRND.TRUNC R17, R26 ;  /* 0x0000001a00117307 */ /* 0x000e62000020d000 */
[----:B--2---:R-:W-:Y:S01]  /*1e80*/  FSETP.GT.FTZ.AND P1, PT, |R25|, 126, PT ;  /* 0x42fc00001900780b */ /* 0x004fe20003f34200 */
[----:B------:R-:W-:Y:S01]  /*1e90*/  FFMA.FTZ R23, R20, -0.69314718246459960938, |R5| ;  /* 0xbf31721814177823 */ /* 0x000fe20000010405 */
[----:B------:R-:W-:-:S02]  /*1ea0*/  LOP3.LUT R22, R12, 0x80000000, R25, 0xb8, !PT ;  /* 0x800000000c167812 */ /* 0x000fc400078eb819 */
[----:B------:R-:W-:Y:S01]  /*1eb0*/  FSETP.GE.FTZ.AND P0, PT, |R10|, 1, PT ;  /* 0x3f8000000a00780b */ /* 0x000fe20003f16200 */
[----:B------:R-:W-:Y:S01]  /*1ec0*/  FFMA.FTZ R23, R20, 1.9046542121259335545e-09, R23 ;  /* 0x3102e30814177823 */ /* 0x000fe20000010017 */
[----:B------:R-:W-:Y:S02]  /*1ed0*/  FSEL R25, R22, R25, P1 ;  /* 0x0000001916197208 */ /* 0x000fe40000800000 */
[----:B0-----:R-:W-:Y:S01]  /*1ee0*/  FSETP.GT.FTZ.AND P1, PT, |R27|, 126, PT ;  /* 0x42fc00001b00780b */ /* 0x001fe20003f34200 */
[----:B------:R-:W-:Y:S01]  /*1ef0*/  FMUL.FTZ R22, R23, 1.4426950216293334961 ;  /* 0x3fb8aa3b17167820 */ /* 0x000fe20000410000 */
[----:B------:R-:W-:Y:S01]  /*1f00*/  LOP3.LUT R14, R12, 0x80000000, R27, 0xb8, !PT ;  /* 0x800000000c0e7812 */ /* 0x000fe200078eb81b */
[----:B------:R-:W-:Y:S01]  /*1f10*/  FFMA.FTZ R24, R25, -0.69314718246459960938, |R2| ;  /* 0xbf31721819187823 */ /* 0x000fe20000010402 */
[----:B------:R-:W-:Y:S02]  /*1f20*/  LOP3.LUT R15, R21, 0x80000000, R10, 0xb8, !PT ;  /* 0x80000000150f7812 */ /* 0x000fe400078eb80a */
[----:B------:R-:W-:Y:S01]  /*1f30*/  FSEL R14, R14, R27, P1 ;  /* 0x0000001b0e0e7208 */ /* 0x000fe20000800000 */
[----:B------:R-:W-:Y:S01]  /*1f40*/  FFMA.FTZ R24, R25, 1.9046542121259335545e-09, R24 ;  /* 0x3102e30819187823 */ /* 0x000fe20000010018 */
[----:B-1----:R-:W-:Y:S01]  /*1f50*/  LOP3.LUT R12, R12, 0x80000000, R17, 0xb8, !PT ;  /* 0x800000000c0c7812 */ /* 0x002fe200078eb811 */
[----:B------:R-:W0:Y:S01]  /*1f60*/  MUFU.EX2 R22, R22 ;  /* 0x0000001600167308 */ /* 0x000e220000000800 */
[----:B------:R-:W-:Y:S01]  /*1f70*/  FSETP.GT.FTZ.AND P1, PT, |R17|, 126, PT ;  /* 0x42fc00001100780b */ /* 0x000fe20003f34200 */
[----:B------:R-:W-:Y:S01]  /*1f80*/  FFMA.FTZ R23, R14, -0.69314718246459960938, |R7| ;  /* 0xbf3172180e177823 */ /* 0x000fe20000010407 */
[----:B------:R-:W-:Y:S01]  /*1f90*/  FMUL.FTZ R24, R24, 1.4426950216293334961 ;  /* 0x3fb8aa3b18187820 */ /* 0x000fe20000410000 */
[----:B------:R-:W-:Y:S01]  /*1fa0*/  @!P0 FFMA.FTZ R15, R10, R11, R10 ;  /* 0x0000000b0a0f8223 */ /* 0x000fe2000001000a */
[----:B------:R-:W-:Y:S01]  /*1fb0*/  FSEL R12, R12, R17, P1 ;  /* 0x000000110c0c7208 */ /* 0x000fe20000800000 */
[----:B------:R-:W-:Y:S01]  /*1fc0*/  FFMA.FTZ R21, R14, 1.9046542121259335545e-09, R23 ;  /* 0x3102e3080e157823 */ /* 0x000fe20000010017 */
[----:B------:R-:W-:Y:S01]  /*1fd0*/  FMUL.FTZ R23, R9, R9 ;  /* 0x0000000909177220 */ /* 0x000fe20000410000 */
[----:B------:R-:W-:Y:S01]  /*1fe0*/  FSETP.GE.FTZ.AND P0, PT, |R8|, 1, PT ;  /* 0x3f8000000800780b */ /* 0x000fe20003f16200 */
[----:B------:R-:W1:Y:S01]  /*1ff0*/  MUFU.EX2 R17, R24 ;  /* 0x0000001800117308 */ /* 0x000e620000000800 */
[C---:B------:R-:W-:Y:S01]  /*2000*/  FFMA.FTZ R11, R12.reuse, -0.69314718246459960938, |R3| ;  /* 0xbf3172180c0b7823 */ /* 0x040fe20000010403 */
[----:B------:R-:W-:Y:S01]  /*2010*/  FFMA.FTZ R10, R23, R6, 0.00019836159481201320887 ;  /* 0x394fff49170a7423 */ /* 0x000fe20000010006 */
[----:B------:R-:W-:Y:S01]  /*2020*/  FSETP.GE.FTZ.AND P1, PT, |R9|, 1, PT ;  /* 0x3f8000000900780b */ /* 0x000fe20003f36200 */
[----:B------:R-:W-:Y:S01]  /*2030*/  FMUL.FTZ R21, R21, 1.4426950216293334961 ;  /* 0x3fb8aa3b15157820 */ /* 0x000fe20000410000 */
[----:B------:R-:W-:Y:S01]  /*2040*/  FFMA.FTZ R26, R12, 1.9046542121259335545e-09, R11 ;  /* 0x3102e3080c1a7823 */ /* 0x000fe2000001000b */
[----:B------:R-:W-:Y:S01]  /*2050*/  FFMA.FTZ R10, R23, R10, 0.0083333496004343032837 ;  /* 0x3c08889a170a7423 */ /* 0x000fe2000001000a */
[----:B------:R-:W-:Y:S01]  /*2060*/  FADD.FTZ R11, R20, 12583037 ;  /* 0x4b40007d140b7421 */ /* 0x000fe20000010000 */
[----:B------:R-:W-:Y:S01]  /*2070*/  FADD.FTZ R25, R25, 12583037 ;  /* 0x4b40007d19197421 */ /* 0x000fe20000010000 */
[----:B------:R-:W-:Y:S01]  /*2080*/  FMUL.FTZ R26, R26, 1.4426950216293334961 ;  /* 0x3fb8aa3b1a1a7820 */ /* 0x000fe20000410000 */
[----:B------:R-:W-:Y:S01]  /*2090*/  FFMA.FTZ R20, R23, R10, 0.16666667163372039795 ;  /* 0x3e2aaaab17147423 */ /* 0x000fe2000001000a */
[----:B------:R-:W2:Y:S01]  /*20a0*/  MUFU.EX2 R21, R21 ;  /* 0x0000001500157308 */ /* 0x000ea20000000800 */
[----:B------:R-:W-:Y:S01]  /*20b0*/  SHF.L.U32 R11, R11, 0x17, RZ ;  /* 0x000000170b0b7819 */ /* 0x000fe200000006ff */
[----:B------:R-:W-:Y:S01]  /*20c0*/  @!P0 FFMA.FTZ R19, R8, R13, R8 ;  /* 0x0000000d08138223 */ /* 0x000fe20000010008 */
[----:B------:R-:W-:Y:S01]  /*20d0*/  FMUL.FTZ R20, R23, R20 ;  /* 0x0000001417147220 */ /* 0x000fe20000410000 */
[----:B------:R-:W-:Y:S01]  /*20e0*/  SHF.L.U32 R8, R25, 0x17, RZ ;  /* 0x0000001719087819 */ /* 0x000fe200000006ff */
[----:B------:R-:W-:Y:S01]  /*20f0*/  FADD.FTZ R14, R14, 12583037 ;  /* 0x4b40007d0e0e7421 */ /* 0x000fe20000010000 */
[----:B0-----:R-:W-:Y:S01]  /*2100*/  FMUL.FTZ R11, R11, R22 ;  /* 0x000000160b0b7220 */ /* 0x001fe20000410000 */
[----:B------:R-:W-:Y:S01]  /*2110*/  @!P1 FFMA.FTZ R18, R9, R20, R9 ;  /* 0x0000001409129223 */ /* 0x000fe20000010009 */
[----:B------:R-:W0:Y:S01]  /*2120*/  MUFU.EX2 R10, R26 ;  /* 0x0000001a000a7308 */ /* 0x000e220000000800 */
[----:B------:R-:W-:Y:S01]  /*2130*/  FMUL.FTZ R23, R5, R5 ;  /* 0x0000000505177220 */ /* 0x000fe20000410000 */
[----:B------:R-:W-:Y:S01]  /*2140*/  FMUL.FTZ R9, R2, R2 ;  /* 0x0000000202097220 */ /* 0x000fe20000410000 */
[----:B-1----:R-:W-:Y:S01]  /*2150*/  FMUL.FTZ R17, R8, R17 ;  /* 0x0000001108117220 */ /* 0x002fe20000410000 */
[----:B------:R-:W-:Y:S01]  /*2160*/  SHF.L.U32 R22, R14, 0x17, RZ ;  /* 0x000000170e167819 */ /* 0x000fe200000006ff */
[-C--:B------:R-:W-:Y:S01]  /*2170*/  FFMA.FTZ R8, R23, R6.reuse, 0.00019836159481201320887 ;  /* 0x394fff4917087423 */ /* 0x080fe20000010006 */
[----:B------:R-:W-:Y:S01]  /*2180*/  FFMA.FTZ R14, R9, R6, 0.00019836159481201320887 ;  /* 0x394fff49090e7423 */ /* 0x000fe20000010006 */
[----:B------:R-:W-:Y:S01]  /*2190*/  FADD.FTZ R24, R12, 12583037 ;  /* 0x4b40007d0c187421 */ /* 0x000fe20000010000 */
[----:B------:R-:W1:Y:S01]  /*21a0*/  MUFU.RCP R13, R11 ;  /* 0x0000000b000d7308 */ /* 0x000e620000001000 */
[----:B------:R-:W-:Y:S01]  /*21b0*/  FMUL.FTZ R25, R7, R7 ;  /* 0x0000000707197220 */ /* 0x000fe20000410000 */
[----:B------:R-:W-:Y:S01]  /*21c0*/  FFMA.FTZ R8, R23, R8, 0.0083333496004343032837 ;  /* 0x3c08889a17087423 */ /* 0x000fe20000010008 */
[----:B------:R-:W-:Y:S01]  /*21d0*/  FFMA.FTZ R12, R9, R14, 0.0083333496004343032837 ;  /* 0x3c08889a090c7423 */ /* 0x000fe2000001000e */
[----:B------:R-:W-:Y:S01]  /*21e0*/  SHF.L.U32 R27, R24, 0x17, RZ ;  /* 0x00000017181b7819 */ /* 0x000fe200000006ff */
[----:B--2---:R-:W-:Y:S01]  /*21f0*/  FMUL.FTZ R21, R22, R21 ;  /* 0x0000001516157220 */ /* 0x004fe20000410000 */
[----:B------:R-:W-:Y:S01]  /*2200*/  FFMA.FTZ R24, R25, R6, 0.00019836159481201320887 ;  /* 0x394fff4919187423 */ /* 0x000fe20000010006 */
[----:B------:R-:W-:Y:S01]  /*2210*/  FFMA.FTZ R8, R23, R8, 0.16666667163372039795 ;  /* 0x3e2aaaab17087423 */ /* 0x000fe20000010008 */
[----:B------:R-:W-:Y:S01]  /*2220*/  FFMA.FTZ R22, R9, R12, 0.16666667163372039795 ;  /* 0x3e2aaaab09167423 */ /* 0x000fe2000001000c */
[----:B0-----:R-:W-:Y:S01]  /*2230*/  FMUL.FTZ R10, R27, R10 ;  /* 0x0000000a1b0a7220 */ /* 0x001fe20000410000 */
[----:B------:R-:W-:Y:S01]  /*2240*/  FFMA.FTZ R24, R25, R24, 0.0083333496004343032837 ;  /* 0x3c08889a19187423 */ /* 0x000fe20000010018 */
[----:B------:R-:W-:Y:S01]  /*2250*/  FMUL.FTZ R12, R23, R8 ;  /* 0x00000008170c7220 */ /* 0x000fe20000410000 */
[----:B------:R-:W-:Y:S01]  /*2260*/  FMUL.FTZ R23, R9, R22 ;  /* 0x0000001609177220 */ /* 0x000fe20000410000 */
[----:B------:R-:W0:Y:S01]  /*2270*/  MUFU.RCP R20, R17 ;  /* 0x0000001100147308 */ /* 0x000e220000001000 */
[----:B------:R-:W-:Y:S01]  /*2280*/  FFMA.FTZ R28, R25, R24, 0.16666667163372039795 ;  /* 0x3e2aaaab191c7423 */ /* 0x000fe20000010018 */
[----:B------:R-:W2:Y:S01]  /*2290*/  LDC.64 R8, c[0x0][0x388] ;  /* 0x0000e200ff087b82 */ /* 0x000ea20000000a00 */
[----:B------:R-:W-:Y:S01]  /*22a0*/  FSETP.GE.FTZ.AND P0, PT, |R5|, 1, PT ;  /* 0x3f8000000500780b */ /* 0x000fe20003f16200 */
[----:B-1----:R-:W-:Y:S01]  /*22b0*/  FMUL.FTZ R24, R13, -0.125 ;  /* 0xbe0000000d187820 */ /* 0x002fe20000410000 */
[----:B------:R-:W-:-:S03]  /*22c0*/  FSETP.GE.FTZ.AND P1, PT, |R2|, 1, PT ;  /* 0x3f8000000200780b */ /* 0x000fc60003f36200 */
[----:B------:R-:W1:Y:S01]  /*22d0*/  MUFU.RCP R14, R21 ;  /* 0x00000015000e7308 */ /* 0x000e620000001000 */
[----:B------:R-:W-:Y:S01]  /*22e0*/  FFMA.FTZ R24, R11, 2, R24 ;  /* 0x400000000b187823 */ /* 0x000fe20000010018 */
[----:B------:R-:W-:-:S04]  /*22f0*/  FMUL.FTZ R11, R3, R3 ;  /* 0x00000003030b7220 */ /* 0x000fc80000410000 */
[C---:B------:R-:W-:Y:S01]  /*2300*/  FFMA.FTZ R6, R11.reuse, R6, 0.00019836159481201320887 ;  /* 0x394fff490b067423 */ /* 0x040fe20000010006 */
[--C-:B------:R-:W-:Y:S01]  /*2310*/  LOP3.LUT R24, R24, 0x80000000, R5.reuse, 0xb8, !PT ;  /* 0x8000000018187812 */ /* 0x100fe200078eb805 */
[----:B------:R-:W3:Y:S01]  /*2320*/  MUFU.RCP R22, R10 ;  /* 0x0000000a00167308 */ /* 0x000ee20000001000 */
[----:B0-----:R-:W-:Y:S01]  /*2330*/  FMUL.FTZ R26, R20, -0.125 ;  /* 0xbe000000141a7820 */ /* 0x001fe20000410000 */
[----:B------:R-:W-:Y:S01]  /*2340*/  FFMA.FTZ R6, R11, R6, 0.0083333496004343032837 ;  /* 0x3c08889a0b067423 */ /* 0x000fe20000010006 */
[----:B------:R-:W-:Y:S01]  /*2350*/  FMUL.FTZ R20, R25, R28 ;  /* 0x0000001c19147220 */ /* 0x000fe20000410000 */
[----:B------:R-:W-:Y:S01]  /*2360*/  @!P0 FFMA.FTZ R24, R5, R12, R5 ;  /* 0x0000000c05188223 */ /* 0x000fe20000010005 */
[----:B------:R-:W-:Y:S01]  /*2370*/  FFMA.FTZ R17, R17, 2, R26 ;  /* 0x4000000011117823 */ /* 0x000fe2000001001a */
[----:B------:R-:W-:Y:S01]  /*2380*/  FFMA.FTZ R6, R11, R6, 0.16666667163372039795 ;  /* 0x3e2aaaab0b067423 */ /* 0x000fe20000010006 */
[----:B-1----:R-:W-:-:S03]  /*2390*/  FMUL.FTZ R14, R14, -0.125 ;  /* 0xbe0000000e0e7820 */ /* 0x002fc60000410000 */
[----:B------:R-:W-:Y:S01]  /*23a0*/  FMUL.FTZ R6, R11, R6 ;  /* 0x000000060b067220 */ /* 0x000fe20000410000 */
[----:B--2---:R-:W-:Y:S01]  /*23b0*/  IMAD.WIDE.U32 R8, R0, 0x2, R8 ;  /* 0x0000000200087825 */ /* 0x004fe200078e0008 */
[----:B------:R-:W-:-:S03]  /*23c0*/  LOP3.LUT R17, R17, 0x80000000, R2, 0xb8, !PT ;  /* 0x8000000011117812 */ /* 0x000fc600078eb802 */
[----:B------:R-:W-:Y:S01]  /*23d0*/  FFMA.FTZ R14, R21, 2, R14 ;  /* 0x40000000150e7823 */ /* 0x000fe2000001000e */
[----:B------:R-:W-:Y:S01]  /*23e0*/  @!P1 FFMA.FTZ R17, R2, R23, R2 ;  /* 0x0000001702119223 */ /* 0x000fe20000010002 */
[----:B------:R-:W-:Y:S01]  /*23f0*/  F2FP.F16.F32.PACK_AB R2, R15, R16 ;  /* 0x000000100f02723e */ /* 0x000fe200000000ff */
[----:B---3--:R-:W-:Y:S02]  /*2400*/  FMUL.FTZ R13, R22, -0.125 ;  /* 0xbe000000160d7820 */ /* 0x008fe40000410000 */
[--C-:B------:R-:W-:Y:S01]  /*2410*/  LOP3.LUT R14, R14, 0x80000000, R7.reuse, 0xb8, !PT ;  /* 0x800000000e0e7812 */ /* 0x100fe200078eb807 */
[----:B------:R-:W-:Y:S01]  /*2420*/  @!P2 FFMA.FTZ R14, R7, R20, R7 ;  /* 0x00000014070ea223 */ /* 0x000fe20000010007 */
[----:B------:R-:W-:-:S04]  /*2430*/  IMAD.WIDE.U32 R8, R4, 0x8, R8 ;  /* 0x0000000804087825 */ /* 0x000fc800078e0008 */
[----:B------:R-:W-:Y:S01]  /*2440*/  FFMA.FTZ R10, R10, 2, R13 ;  /* 0x400000000a0a7823 */ /* 0x000fe2000001000d */
[----:B------:R-:W-:-:S04]  /*2450*/  F2FP.F16.F32.PACK_AB R12, R17, R24 ;  /* 0x00000018110c723e */ /* 0x000fc800000000ff */
[--C-:B------:R-:W-:Y:S01]  /*2460*/  LOP3.LUT R13, R10, 0x80000000, R3.reuse, 0xb8, !PT ;  /* 0x800000000a0d7812 */ /* 0x100fe200078eb803 */
[----:B------:R-:W-:Y:S01]  /*2470*/  @!P3 FFMA.FTZ R13, R3, R6, R3 ;  /* 0x00000006030db223 */ /* 0x000fe20000010003 */
[----:B------:R-:W-:-:S04]  /*2480*/  F2FP.F16.F32.PACK_AB R3, R18, R19 ;  /* 0x000000131203723e */ /* 0x000fc800000000ff */
[----:B------:R-:W-:Y:S01]  /*2490*/  F2FP.F16.F32.PACK_AB R13, R13, R14 ;  /* 0x0000000e0d0d723e */ /* 0x000fe200000000ff */
[----:B------:R-:W-:Y:S04]  /*24a0*/  STG.E.64 desc[UR4][R8.64], R2 ;  /* 0x0000000208007986 */ /* 0x000fe8000c101b04 */
[----:B------:R-:W-:Y:S01]  /*24b0*/  STG.E.64 desc[UR4][R8.64+0x400], R12 ;  /* 0x0004000c08007986 */ /* 0x000fe2000c101b04 */
[----:B------:R-:W-:Y:S05]  /*24c0*/  EXIT ;  /* 0x000000000000794d */ /* 0x000fea0003800000 */
.L_x_1326:
        /* <DEDUP_REMOVED lines=11> */
.L_x_2986:


//--------------------- .text._ZN2at6native29vectorized_elementwise_kernelILi8EZZZNS0_16sinh_kernel_cudaERNS_18TensorIteratorBaseEENKUlvE0_clEvENKUlvE1_clEvEUlN3c104HalfEE_St5arrayIPcLm2EEEEviT0_T1_ --------------------------
	.section	.text._ZN2at6native29vectorized_elementwise_kernelILi8EZZZNS0_16sinh_kernel_cudaERNS_18TensorIteratorBaseEENKUlvE0_clEvENKUlvE1_clEvEUlN3c104HalfEE_St5arrayIPcLm2EEEEviT0_T1_,"ax",@progbits
	.align	128
        .global         _ZN2at6native29vectorized_elementwise_kernelILi8EZZZNS0_16sinh_kernel_cudaERNS_18TensorIteratorBaseEENKUlvE0_clEvENKUlvE1_clEvEUlN3c104HalfEE_St5arrayIPcLm2EEEEviT0_T1_
        .type           _ZN2at6native29vectorized_elementwise_kernelILi8EZZZNS0_16sinh_kernel_cudaERNS_18TensorIteratorBaseEENKUlvE0_clEvENKUlvE1_clEvEUlN3c104HalfEE_St5arrayIPcLm2EEEEviT0_T1_,@function
        .size           _ZN2at6native29vectorized_elementwise_kernelILi8EZZZNS0_16sinh_kernel_cudaERNS_18TensorIteratorBaseEENKUlvE0_clEvENKUlvE1_clEvEUlN3c104HalfEE_St5arrayIPcLm2EEEEviT0_T1_,(.L_x_2987 - _ZN2at6native29vectorized_elementwise_kernelILi8EZZZNS0_16sinh_kernel_cudaERNS_18TensorIteratorBaseEENKUlvE0_clEvENKUlvE1_clEvEUlN3c104HalfEE_St5arrayIPcLm2EEEEviT0_T1_)
        .other          _ZN2at6native29vectorized_elementwise_kernelILi8EZZZNS0_16sinh_kernel_cudaERNS_18TensorIteratorBaseEENKUlvE0_clEvENKUlvE1_clEvEUlN3c104HalfEE_St5arrayIPcLm2EEEEviT0_T1_,@"STO_CUDA_ENTRY STV_DEFAULT"
_ZN2at6native29vectorized_elementwise_kernelILi8EZZZNS0_16sinh_kernel_cudaERNS_18TensorIteratorBaseEENKUlvE0_clEvENKUlvE1_clEvEUlN3c104HalfEE_St5arrayIPcLm2EEEEviT0_T1_:
.text._ZN2at6native29vectorized_elementwise_kernelILi8EZZZNS0_16sinh_kernel_cudaERNS_18TensorIteratorBaseEENKUlvE0_clEvENKUlvE1_clEvEUlN3c104HalfEE_St5arrayIPcLm2EEEEviT0_T1_:
        /* <DEDUP_REMOVED lines=104> */
.L_x_1329:
[----:B------:R-:W-:Y:S05]  /*0680*/  BSYNC.RECONVERGENT B0 ;  /* 0x0000000000007941 */ /* 0x000fea0003800200 */
.L_x_1328:
        /* <DEDUP_REMOVED lines=32> */
.L_x_1331:
[----:B------:R-:W-:Y:S05]  /*0890*/  BSYNC.RECONVERGENT B0 ;  /* 0x0000000000007941 */ /* 0x000fea0003800200 */
.L_x_1330:
        /* <DEDUP_REMOVED lines=31> */
.L_x_1333:
[----:B------:R-:W-:Y:S05]  /*0a90*/  BSYNC.RECONVERGENT B0 ;  /* 0x0000000000007941 */ /* 0x000fea0003800200 */
.L_x_1332:
[----:B------:R-:W-:Y:S01]  /*0aa0*/  @!P0 IADD3 R11, PT, PT, R9, R0, RZ ;  /* 0x00000000090b8210 */ /* 0x000fe20007ffe0ff */
[----:B------:R-:W-:Y:S01]  /*0ab0*/  BSSY.RECONVERGENT B0, `(.L_x_1334) ;  /* 0x000001f000007945 */ /* 0x000fe20003800200 */
[----:B------:R-:W-:-:S03]  /*0ac0*/  ISETP.GE.U32.AND P3, PT, R10, R3, PT ;  /* 0x000000030a00720c */ /* 0x000fc60003f66070 */
[----:B0-----:R-:W-:Y:S01]  /*0ad0*/  @!P0 IMAD.WIDE.U32 R4, R11, 0x2, R4 ;  /* 0x000000020b048825 */ /* 0x001fe200078e0004 */
[----:B------:R-:W-:Y:S09]  /*0ae0*/  @P1 BRA `(.L_x_1335) ;  /* 0x00000000006c1947 */ /* 0x000ff20003800000 */
        /* <DEDUP_REMOVED lines=27> */
.L_x_1335:
[----:B------:R-:W-:Y:S05]  /*0ca0*/  BSYNC.RECONVERGENT B0 ;  /* 0x0000000000007941 */ /* 0x000fea0003800200 */
.L_x_1334:
        /* <DEDUP_REMOVED lines=29> */
.L_x_1337:
[----:B------:R-:W-:Y:S05]  /*0e80*/  BSYNC.RECONVERGENT B0 ;  /* 0x0000000000007941 */ /* 0x000fea0003800200 */
.L_x_1336:
        /* <DEDUP_REMOVED lines=29> */
.L_x_1339:
[----:B------:R-:W-:Y:S05]  /*1060*/  BSYNC.RECONVERGENT B0 ;  /* 0x0000000000007941 */ /* 0x000fea0003800200 */
.L_x_1338:
        /* <DEDUP_REMOVED lines=29> */
.L_x_1341:
[----:B------:R-:W-:Y:S05]  /*1240*/  BSYNC.RECONVERGENT B0 ;  /* 0x0000000000007941 */ /* 0x000fea0003800200 */
.L_x_1340:
        /* <DEDUP_REMOVED lines=29> */
.L_x_1343:
[----:B------:R-:W-:Y:S05]  /*1420*/  BSYNC.RECONVERGENT B0 ;  /* 0x0000000000007941 */ /* 0x000fea0003800200 */
.L_x_1342:
        /* <DEDUP_REMOVED lines=18> */
.L_x_1346:
[----:B------:R-:W-:-:S13]  /*1550*/  ISETP.GE.U32.AND P0, PT, R0, R3, PT ;  /* 0x000000030000720c */ /* 0x000fda0003f06070 */
[----:B------:R-:W-:Y:S05]  /*1560*/  @P0 BRA `(.L_x_1348) ;  /* 0x0000000000300947 */ /* 0x000fea0003800000 */
[----:B0-----:R-:W0:Y:S01]  /*1570*/  LDC.64 R4, c[0x0][0x388] ;  /* 0x0000e200ff047b82 */ /* 0x001e220000000a00 */
[----:B------:R-:W-:Y:S02]  /*1580*/  IADD3 R7, PT, PT, R9, R0, RZ ;  /* 0x0000000009077210 */ /* 0x000fe40007ffe0ff */
[----:B------:R-:W-:-:S03]  /*1590*/  IADD3 R0, PT, PT, R0, 0x80, RZ ;  /* 0x0000008000007810 */ /* 0x000fc60007ffe0ff */
[----:B0-----:R-:W-:-:S05]  /*15a0*/  IMAD.WIDE.U32 R4, R7, 0x2, R4 ;  /* 0x0000000207047825 */ /* 0x001fca00078e0004 */
[----:B------:R1:W-:Y:S02]  /*15b0*/  STG.E.U16 desc[UR4][R4.64], R10 ;  /* 0x0000000a04007986 */ /* 0x0003e4000c101504 */
.L_x_1347:
[----:B------:R-:W-:-:S13]  /*15c0*/  ISETP.GE.U32.AND P0, PT, R0, R3, PT ;  /* 0x000000030000720c */ /* 0x000fda0003f06070 */
[----:B------:R-:W-:Y:S05]  /*15d0*/  @P0 BRA `(.L_x_1349) ;  /* 0x0000000000340947 */ /* 0x000fea0003800000 */
[----:B01----:R-:W0:Y:S01]  /*15e0*/  LDC.64 R4, c[0x0][0x388] ;  /* 0x0000e200ff047b82 */ /* 0x003e220000000a00 */
[----:B------:R-:W-:Y:S02]  /*15f0*/  IADD3 R7, PT, PT, R9, R0, RZ ;  /* 0x0000000009077210 */ /* 0x000fe40007ffe0ff */
[----:B------:R-:W-:-:S03]  /*1600*/  IADD3 R0, PT, PT, R0, 0x80, RZ ;  /* 0x0000008000007810 */ /* 0x000fc60007ffe0ff */
[----:B0-----:R-:W-:-:S05]  /*1610*/  IMAD.WIDE.U32 R4, R7, 0x2, R4 ;  /* 0x0000000207047825 */ /* 0x001fca00078e0004 */
[----:B------:R1:W-:Y:S02]  /*1620*/  STG.E.U16 desc[UR4][R4.64], R11 ;  /* 0x0000000b04007986 */ /* 0x0003e4000c101504 */
.L_x_1348:
        /* <DEDUP_REMOVED lines=8> */
.L_x_1349:
[----:B------:R-:W-:Y:S05]  /*16b0*/  BSYNC.RELIABLE B1 ;  /* 0x0000000000017941 */ /* 0x000fea0003800100 */
.L_x_1345:
[----:B------:R-:W-:-:S13]  /*16c0*/  ISETP.GE.U32.AND P0, PT, R0, R3, PT ;  /* 0x000000030000720c */ /* 0x000fda0003f06070 */
[----:B012---:R-:W0:Y:S01]  /*16d0*/  @!P0 LDC.64 R4, c[0x0][0x388] ;  /* 0x0000e200ff048b82 */ /* 0x007e220000000a00 */
[----:B------:R-:W-:Y:S02]  /*16e0*/  @!P0 IADD3 R7, PT, PT, R9, R0, RZ ;  /* 0x0000000009078210 */ /* 0x000fe40007ffe0ff */
[----:B------:R-:W-:-:S03]  /*16f0*/  @!P0 IADD3 R0, PT, PT, R0, 0x80, RZ ;  /* 0x0000008000008810 */ /* 0x000fc60007ffe0ff */
[----:B0-----:R-:W-:-:S05]  /*1700*/  @!P0 IMAD.WIDE.U32 R4, R7, 0x2, R4 ;  /* 0x0000000207048825 */ /* 0x001fca00078e0004 */
[----:B------:R2:W-:Y:S02]  /*1710*/  @!P0 STG.E.U16 desc[UR4][R4.64], R13 ;  /* 0x0000000d04008986 */ /* 0x0005e4000c101504 */
.L_x_1350:
[----:B------:R-:W-:Y:S05]  /*1720*/  BSYNC.RECONVERGENT B0 ;  /* 0x0000000000007941 */ /* 0x000fea0003800200 */
.L_x_1344:
        /* <DEDUP_REMOVED lines=8> */
.L_x_1327:
[----:B------:R-:W0:Y:S01]  /*17b0*/  S2R R0, SR_TID.X ;  /* 0x0000000000007919 */ /* 0x000e220000002100 */
[----:B------:R-:W1:Y:S02]  /*17c0*/  LDC.64 R2, c[0x0][0x390] ;  /* 0x0000e400ff027b82 */ /* 0x000e640000000a00 */
[----:B-1----:R-:W-:-:S04]  /*17d0*/  IMAD.WIDE.U32 R2, R9, 0x2, R2 ;  /* 0x0000000209027825 */ /* 0x002fc800078e0002 */
[----:B0-----:R-:W-:-:S05]  /*17e0*/  IMAD.WIDE.U32 R2, R0, 0x10, R2 ;  /* 0x0000001000027825 */ /* 0x001fca00078e0002 */
[----:B------:R-:W2:Y:S01]  /*17f0*/  LDG.E.128 R4, desc[UR4][R2.64] ;  /* 0x0000000402047981 */ /* 0x000ea2000c1e1d00 */
[----:B------:R-:W-:Y:S02]  /*1800*/  HFMA2 R14, -RZ, RZ, 3.4921875, 0 ;  /* 0x42fc0000ff0e7431 */ /* 0x000fe400000001ff */
[--C-:B--2---:R-:W-:Y:S02]  /*1810*/  HADD2.F32 R12, -RZ, R4.reuse.H0_H0 ;  /* 0x20000004ff0c7230 */ /* 0x104fe40000004100 */
[----:B------:R-:W-:Y:S02]  /*1820*/  HADD2.F32 R15, -RZ, R4.H1_H1 ;  /* 0x30000004ff0f7230 */ /* 0x000fe40000004100 */
[--C-:B------:R-:W-:Y:S02]  /*1830*/  HADD2.F32 R10, -RZ, R5.reuse.H0_H0 ;  /* 0x20000005ff0a7230 */ /* 0x100fe40000004100 */
[----:B------:R-:W-:Y:S01]  /*1840*/  FMUL.FTZ R8, |R12|, 1.4426950216293334961 ;  /* 0x3fb8aa3b0c087820 */ /* 0x000fe20000410200 */
[----:B------:R-:W-:-:S02]  /*1850*/  HADD2.F32 R5, -RZ, R5.H1_H1 ;  /* 0x30000005ff057230 */ /* 0x000fc40000004100 */
[----:B------:R-:W-:Y:S01]  /*1860*/  FMUL.FTZ R11, |R15|, 1.4426950216293334961 ;  /* 0x3fb8aa3b0f0b7820 */ /* 0x000fe20000410200 */
[--C-:B------:R-:W-:Y:S01]  /*1870*/  HADD2.F32 R4, -RZ, R6.reuse.H0_H0 ;  /* 0x20000006ff047230 */ /* 0x100fe20000004100 */
[----:B------:R0:W1:Y:S01]  /*1880*/  FRND.TRUNC R19, R8 ;  /* 0x0000000800137307 */ /* 0x000062000020d000 */
[----:B------:R-:W-:Y:S01]  /*1890*/  FMUL.FTZ R13, |R10|, 1.4426950216293334961 ;  /* 0x3fb8aa3b0a0d7820 */ /* 0x000fe20000410200 */
[----:B------:R-:W-:Y:S01]  /*18a0*/  FMUL.FTZ R17, |R5|, 1.4426950216293334961 ;  /* 0x3fb8aa3b05117820 */ /* 0x000fe20000410200 */
[----:B------:R-:W-:Y:S01]  /*18b0*/  FMUL.FTZ R27, R12, R12 ;  /* 0x0000000c0c1b7220 */ /* 0x000fe20000410000 */
[C---:B------:R-:W-:Y:S01]  /*18c0*/  FMUL.FTZ R23, |R4|.reuse, 1.4426950216293334961 ;  /* 0x3fb8aa3b04177820 */ /* 0x040fe20000410200 */
[----:B------:R-:W-:Y:S01]  /*18d0*/  FMUL.FTZ R29, R15, R15 ;  /* 0x0000000f0f1d7220 */ /* 0x000fe20000410000 */
[----:B------:R-:W-:Y:S02]  /*18e0*/  FSETP.GE.FTZ.AND P2, PT, |R4|, 1, PT ;  /* 0x3f8000000400780b */ /* 0x000fe40003f56200 */
[----:B------:R-:W2:Y:S01]  /*18f0*/  FRND.TRUNC R11, R11 ;  /* 0x0000000b000b7307 */ /* 0x000ea2000020d000 */
[----:B0-----:R-:W-:-:S02]  /*1900*/  HADD2.F32 R8, -RZ, R6.H1_H1 ;  /* 0x30000006ff087230 */ /* 0x001fc40000004100 */
[----:B------:R-:W-:-:S03]  /*1910*/  HADD2.F32 R6, -RZ, R7.H0_H0 ;  /* 0x20000007ff067230 */ /* 0x000fc60000004100 */
[----:B------:R-:W-:Y:S01]  /*1920*/  FMUL.FTZ R3, |R8|, 1.4426950216293334961 ;  /* 0x3fb8aa3b08037820 */ /* 0x000fe20000410200 */
[----:B-1----:R-:W-:Y:S01]  /*1930*/  FSETP.GT.FTZ.AND P0, PT, |R19|, 126, PT ;  /* 0x42fc00001300780b */ /* 0x002fe20003f14200 */
[----:B------:R-:W0:Y:S01]  /*1940*/  FRND.TRUNC R13, R13 ;  /* 0x0000000d000d7307 */ /* 0x000e22000020d000 */
[----:B------:R-:W-:Y:S01]  /*1950*/  LOP3.LUT R2, R14, 0x80000000, R19, 0xb8, !PT ;  /* 0x800000000e027812 */ /* 0x000fe200078eb813 */
[----:B------:R-:W-:Y:S01]  /*1960*/  FMUL.FTZ R21, |R6|, 1.4426950216293334961 ;  /* 0x3fb8aa3b06157820 */ /* 0x000fe20000410200 */
[----:B------:R-:W-:Y:S02]  /*1970*/  FSETP.GE.FTZ.AND P3, PT, |R8|, 1, PT ;  /* 0x3f8000000800780b */ /* 0x000fe40003f76200 */
[----:B------:R-:W-:Y:S02]  /*1980*/  FSEL R19, R2, R19, P0 ;  /* 0x0000001302137208 */ /* 0x000fe40000000000 */
[----:B--2---:R-:W-:Y:S01]  /*1990*/  FSETP.GT.FTZ.AND P0, PT, |R11|, 126, PT ;  /* 0x42fc00000b00780b */ /* 0x004fe20003f14200 */
[----:B------:R-:W1:Y:S01]  /*19a0*/  FRND.TRUNC R17, R17 ;  /* 0x0000001100117307 */ /* 0x000e62000020d000 */
[----:B------:R-:W-:Y:S01]  /*19b0*/  LOP3.LUT R20, R14, 0x80000000, R11, 0xb8, !PT ;  /* 0x800000000e147812 */ /* 0x000fe200078eb80b */
[----:B------:R-:W-:Y:S01]  /*19c0*/  FFMA.FTZ R2, R19, -0.69314718246459960938, |R12| ;  /* 0xbf31721813027823 */ /* 0x000fe2000001040c */
[----:B------:R-:W-:-:S02]  /*19d0*/  FSETP.GE.FTZ.AND P4, PT, |R6|, 1, PT ;  /* 0x3f8000000600780b */ /* 0x000fc40003f96200 */
[----:B------:R-:W-:Y:S01]  /*19e0*/  FSEL R20, R20, R11, P0 ;  /* 0x0000000b14147208 */ /* 0x000fe20000000000 */
[C---:B------:R-:W-:Y:S01]  /*19f0*/  FFMA.FTZ R2, R19.reuse, 1.9046542121259335545e-09, R2 ;  /* 0x3102e30813027823 */ /* 0x040fe20000010002 */
[----:B------:R-:W-:Y:S01]  /*1a00*/  FADD.FTZ R19, R19, 12583037 ;  /* 0x4b40007d13137421 */ /* 0x000fe20000010000 */
[----:B------:R-:W2:Y:S01]  /*1a10*/  FRND.TRUNC R23, R23 ;  /* 0x0000001700177307 */ /* 0x000ea2000020d000 */
[----:B0-----:R-:W-:Y:S01]  /*1a20*/  FSETP.GT.FTZ.AND P0, PT, |R13|, 126, PT ;  /* 0x42fc00000d00780b */ /* 0x001fe20003f14200 */
[----:B------:R-:W-:Y:S01]  /*1a30*/  FFMA.FTZ R11, R20, -0.69314718246459960938, |R15| ;  /* 0xbf317218140b7823 */ /* 0x000fe2000001040f */
[----:B------:R-:W-:Y:S01]  /*1a40*/  FMUL.FTZ R2, R2, 1.4426950216293334961 ;  /* 0x3fb8aa3b02027820 */ /* 0x000fe20000410000 */
[----:B------:R-:W-:Y:S02]  /*1a50*/  LOP3.LUT R18, R14, 0x80000000, R13, 0xb8, !PT ;  /* 0x800000000e127812 */ /* 0x000fe400078eb80d */
[----:B------:R-:W-:Y:S01]  /*1a60*/  FFMA.FTZ R16, R20, 1.9046542121259335545e-09, R11 ;  /* 0x3102e30814107823 */ /* 0x000fe2000001000b */
[----:B------:R-:W-:Y:S01]  /*1a70*/  HADD2.F32 R11, -RZ, R7.H1_H1 ;  /* 0x30000007ff0b7230 */ /* 0x000fe20000004100 */
[----:B------:R-:W0:Y:S01]  /*1a80*/  FRND.TRUNC R21, R21 ;  /* 0x0000001500157307 */ /* 0x000e22000020d000 */
[----:B------:R-:W-:Y:S01]  /*1a90*/  SHF.L.U32 R7, R19, 0x17, RZ ;  /* 0x0000001713077819 */ /* 0x000fe200000006ff */
[----:B------:R-:W-:Y:S01]  /*1aa0*/  FMUL.FTZ R16, R16, 1.4426950216293334961 ;  /* 0x3fb8aa3b10107820 */ /* 0x000fe20000410000 */
[----:B------:R-:W-:Y:S01]  /*1ab0*/  FADD.FTZ R20, R20, 12583037 ;  /* 0x4b40007d14147421 */ /* 0x000fe20000010000 */
[----:B------:R-:W-:Y:S01]  /*1ac0*/  FMUL.FTZ R25, |R11|, 1.4426950216293334961 ;  /* 0x3fb8aa3b0b197820 */ /* 0x000fe20000410200 */
[----:B-1----:R-:W-:-:S02]  /*1ad0*/  FSETP.GT.FTZ.AND P1, PT, |R17|, 126, PT ;  /* 0x42fc00001100780b */ /* 0x002fc40003f34200 */
[----:B------:R-:W-:Y:S01]  /*1ae0*/  LOP3.LUT R22, R14, 0x80000000, R17, 0xb8, !PT ;  /* 0x800000000e167812 */ /* 0x000fe200078eb811 */
[----:B------:R-:W1:Y:S01]  /*1af0*/  MUFU.EX2 R2, R2 ;  /* 0x0000000200027308 */ /* 0x000e620000000800 */
[----:B------:R-:W-:Y:S02]  /*1b00*/  SHF.L.U32 R19, R20, 0x17, RZ ;  /* 0x0000001714137819 */ /* 0x000fe400000006ff */
[----:B------:R-:W-:Y:S02]  /*1b10*/  FSEL R13, R18, R13, P0 ;  /* 0x0000000d120d7208 */ /* 0x000fe40000000000 */
[----:B------:R-:W-:Y:S02]  /*1b20*/  FSEL R18, R22, R17, P1 ;  /* 0x0000001116127208 */ /* 0x000fe40000800000 */
[----:B--2---:R-:W-:Y:S01]  /*1b30*/  FSETP.GT.FTZ.AND P0, PT, |R23|, 126, PT ;  /* 0x42fc00001700780b */ /* 0x004fe20003f14200 */
[----:B------:R-:W2:Y:S01]  /*1b40*/  MUFU.EX2 R16, R16 ;  /* 0x0000001000107308 */ /* 0x000ea20000000800 */
[----:B------:R-:W-:Y:S01]  /*1b50*/  LOP3.LUT R22, R14, 0x80000000, R23, 0xb8, !PT ;  /* 0x800000000e167812 */ /* 0x000fe200078eb817 */
[----:B------:R-:W-:Y:S01]  /*1b60*/  FADD.FTZ R26, R13, 12583037 ;  /* 0x4b40007d0d1a7421 */ /* 0x000fe20000010000 */
[----:B------:R-:W-:-:S02]  /*1b70*/  FSETP.GE.FTZ.AND P5, PT, |R11|, 1, PT ;  /* 0x3f8000000b00780b */ /* 0x000fc40003fb6200 */
[----:B------:R-:W-:Y:S02]  /*1b80*/  FSEL R23, R22, R23, P0 ;  /* 0x0000001716177208 */ /* 0x000fe40000000000 */
[----:B0-----:R-:W-:Y:S01]  /*1b90*/  FSETP.GT.FTZ.AND P0, PT, |R21|, 126, PT ;  /* 0x42fc00001500780b */ /* 0x001fe20003f14200 */
[----:B------:R-:W0:Y:S01]  /*1ba0*/  FRND.TRUNC R25, R25 ;  /* 0x0000001900197307 */ /* 0x000e22000020d000 */
[----:B-1----:R-:W-:Y:S01]  /*1bb0*/  FMUL.FTZ R7, R7, R2 ;  /* 0x0000000207077220 */ /* 0x002fe20000410000 */
[----:B------:R-:W-:Y:S02]  /*1bc0*/  MOV R2, 0x363d0ada ;  /* 0x363d0ada00027802 */ /* 0x000fe40000000f00 */
[----:B------:R-:W-:-:S04]  /*1bd0*/  LOP3.LUT R22, R14, 0x80000000, R21, 0xb8, !PT ;  /* 0x800000000e167812 */ /* 0x000fc800078eb815 */
[----:B------:R-:W1:Y:S01]  /*1be0*/  FRND.TRUNC R3, R3 ;  /* 0x0000000300037307 */ /* 0x000e62000020d000 */
[----:B--2---:R-:W-:Y:S01]  /*1bf0*/  FMUL.FTZ R19, R19, R16 ;  /* 0x0000001013137220 */ /* 0x004fe20000410000 */
[----:B------:R-:W-:Y:S01]  /*1c00*/  FFMA.FTZ R16, R27, R2, 0.00019836159481201320887 ;  /* 0x394fff491b107423 */ /* 0x000fe20000010002 */
[----:B------:R-:W-:-:S03]  /*1c10*/  FSEL R21, R22, R21, P0 ;  /* 0x0000001516157208 */ /* 0x000fc60000000000 */
[----:B------:R-:W-:Y:S01]  /*1c20*/  FFMA.FTZ R16, R27, R16, 0.0083333496004343032837 ;  /* 0x3c08889a1b107423 */ /* 0x000fe20000010010 */
[C---:B0-----:R-:W-:Y:S01]  /*1c30*/  LOP3.LUT R22, R14.reuse, 0x80000000, R25, 0xb8, !PT ;  /* 0x800000000e167812 */ /* 0x041fe200078eb819 */
[----:B------:R-:W0:Y:S01]  /*1c40*/  MUFU.RCP R17, R7 ;  /* 0x0000000700117308 */ /* 0x000e220000001000 */
[----:B------:R-:W-:Y:S02]  /*1c50*/  FSETP.GT.FTZ.AND P0, PT, |R25|, 126, PT ;  /* 0x42fc00001900780b */ /* 0x000fe40003f14200 */
[----:B-1----:R-:W-:-:S05]  /*1c60*/  LOP3.LUT R24, R14, 0x80000000, R3, 0xb8, !PT ;  /* 0x800000000e187812 */ /* 0x002fca00078eb803 */
[----:B------:R-:W1:Y:S01]  /*1c70*/  MUFU.RCP R20, R19 ;  /* 0x0000001300147308 */ /* 0x000e620000001000 */
[----:B------:R-:W-:Y:S01]  /*1c80*/  FFMA.FTZ R14, R27, R16, 0.16666667163372039795 ;  /* 0x3e2aaaab1b0e7423 */ /* 0x000fe20000010010 */
[----:B------:R-:W-:Y:S01]  /*1c90*/  FSEL R16, R22, R25, P0 ;  /* 0x0000001916107208 */ /* 0x000fe20000000000 */
[----:B------:R-:W-:Y:S01]  /*1ca0*/  FFMA.FTZ R22, R29, R2, 0.00019836159481201320887 ;  /* 0x394fff491d167423 */ /* 0x000fe20000010002 */
[----:B------:R-:W-:Y:S01]  /*1cb0*/  FSETP.GE.FTZ.AND P0, PT, |R12|, 1, PT ;  /* 0x3f8000000c00780b */ /* 0x000fe20003f16200 */
[----:B------:R-:W-:Y:S01]  /*1cc0*/  FMUL.FTZ R27, R27, R14 ;  /* 0x0000000e1b1b7220 */ /* 0x000fe20000410000 */
[----:B------:R-:W-:Y:S01]  /*1cd0*/  FSETP.GT.FTZ.AND P1, PT, |R3|, 126, PT ;  /* 0x42fc00000300780b */ /* 0x000fe20003f34200 */
[----:B------:R-:W-:Y:S01]  /*1ce0*/  FFMA.FTZ R22, R29, R22, 0.0083333496004343032837 ;  /* 0x3c08889a1d167423 */ /* 0x000fe20000010016 */
[----:B------:R-:W-:Y:S01]  /*1cf0*/  FMUL.FTZ R25, R5, R5 ;  /* 0x0000000505197220 */ /* 0x000fe20000410000 */
[----:B0-----:R-:W-:Y:S01]  /*1d00*/  FMUL.FTZ R14, R17, -0.125 ;  /* 0xbe000000110e7820 */ /* 0x001fe20000410000 */
[----:B------:R-:W-:Y:S01]  /*1d10*/  FSEL R3, R24, R3, P1 ;  /* 0x0000000318037208 */ /* 0x000fe20000800000 */
[----:B------:R-:W-:Y:S01]  /*1d20*/  FMUL.FTZ R17, R10, R10 ;  /* 0x0000000a0a117220 */ /* 0x000fe20000410000 */
[----:B------:R-:W-:Y:S01]  /*1d30*/  FSETP.GE.FTZ.AND P1, PT, |R15|, 1, PT ;  /* 0x3f8000000f00780b */ /* 0x000fe20003f36200 */
[----:B------:R-:W-:Y:S01]  /*1d40*/  FFMA.FTZ R7, R7, 2, R14 ;  /* 0x4000000007077823 */ /* 0x000fe2000001000e */
[----:B------:R-:W-:Y:S01]  /*1d50*/  FFMA.FTZ R22, R29, R22, 0.16666667163372039795 ;  /* 0x3e2aaaab1d167423 */ /* 0x000fe20000010016 */
[----:B------:R-:W-:Y:S01]  /*1d60*/  FFMA.FTZ R24, R17, R2, 0.00019836159481201320887 ;  /* 0x394fff4911187423 */ /* 0x000fe20000010002 */
[----:B-1----:R-:W-:-:S02]  /*1d70*/  FMUL.FTZ R20, R20, -0.125 ;  /* 0xbe00000014147820 */ /* 0x002fc40000410000 */
[--C-:B------:R-:W-:Y:S01]  /*1d80*/  LOP3.LUT R14, R7, 0x80000000, R12.reuse, 0xb8, !PT ;  /* 0x80000000070e7812 */ /* 0x100fe200078eb80c */
[----:B------:R-:W-:Y:S01]  /*1d90*/  @!P0 FFMA.FTZ R14, R12, R27, R12 ;  /* 0x0000001b0c0e8223 */ /* 0x000fe2000001000c */
[----:B------:R-:W-:Y:S01]  /*1da0*/  FMUL.FTZ R27, R4, R4 ;  /* 0x00000004041b7220 */ /* 0x000fe20000410000 */
[----:B------:R-:W-:Y:S01]  /*1db0*/  FFMA.FTZ R20, R19, 2, R20 ;  /* 0x4000000013147823 */ /* 0x000fe20000010014 */
[----:B------:R-:W-:Y:S01]  /*1dc0*/  FMUL.FTZ R22, R29, R22 ;  /* 0x000000161d167220 */ /* 0x000fe20000410000 */
[----:B------:R-:W-:Y:S01]  /*1dd0*/  FFMA.FTZ R24, R17, R24, 0.0083333496004343032837 ;  /* 0x3c08889a11187423 */ /* 0x000fe20000010018 */
[-C--:B------:R-:W-:Y:S01]  /*1de0*/  FFMA.FTZ R12, R25, R2.reuse, 0.00019836159481201320887 ;  /* 0x394fff49190c7423 */ /* 0x080fe20000010002 */
[----:B------:R-:W-:Y:S02]  /*1df0*/  FSETP.GE.FTZ.AND P0, PT, |R10|, 1, PT ;  /* 0x3f8000000a00780b */ /* 0x000fe40003f16200 */
[--C-:B------:R-:W-:Y:S01]  /*1e00*/  LOP3.LUT R7, R20, 0x80000000, R15.reuse, 0xb8, !PT ;  /* 0x8000000014077812 */ /* 0x100fe200078eb80f */
[----:B------:R-:W-:Y:S01]  /*1e10*/  FFMA.FTZ R20, R27, R2, 0.00019836159481201320887 ;  /* 0x394fff491b147423 */ /* 0x000fe20000010002 */
[----:B------:R-:W-:Y:S01]  /*1e20*/  @!P1 FFMA.FTZ R7, R15, R22, R15 ;  /* 0x000000160f079223 */ /* 0x000fe2000001000f */
[----:B------:R-:W-:Y:S01]  /*1e30*/  FFMA.FTZ R24, R17, R24, 0.16666667163372039795 ;  /* 0x3e2aaaab11187423 */ /* 0x000fe20000010018 */
[----:B------:R-:W-:Y:S01]  /*1e40*/  FFMA.FTZ R12, R25, R12, 0.0083333496004343032837 ;  /* 0x3c08889a190c7423 */ /* 0x000fe2000001000c */
[----:B------:R-:W-:Y:S01]  /*1e50*/  FMUL.FTZ R15, R8, R8 ;  /* 0x00000008080f7220 */ /* 0x000fe20000410000 */
[----:B------:R-:W-:Y:S01]  /*1e60*/  FFMA.FTZ R20, R27, R20, 0.0083333496004343032837 ;  /* 0x3c08889a1b147423 */ /* 0x000fe20000010014 */
[----:B------:R-:W-:Y:S01]  /*1e70*/  FMUL.FTZ R19, R17, R24 ;  /* 0x0000001811137220 */ /* 0x000fe20000410000 */
[----:B------:R-:W-:Y:S01]  /*1e80*/  FFMA.FTZ R12, R25, R12, 0.16666667163372039795 ;  /* 0x3e2aaaab190c7423 */ /* 0x000fe2000001000c */
[----:B------:R-:W-:Y:S01]  /*1e90*/  FFMA.FTZ R24, R15, R2, 0.00019836159481201320887 ;  /* 0x394fff490f187423 */ /* 0x000fe20000010002 */
[----:B------:R-:W-:Y:S01]  /*1ea0*/  FFMA.FTZ R22, R27, R20, 0.16666667163372039795 ;  /* 0x3e2aaaab1b167423 */ /* 0x000fe20000010014 */
[----:B------:R-:W-:Y:S01]  /*1eb0*/  FFMA.FTZ R20, R13, -0.69314718246459960938, |R10| ;  /* 0xbf3172180d147823 */ /* 0x000fe2000001040a */
[----:B------:R-:W-:Y:S01]  /*1ec0*/  FMUL.FTZ R12, R25, R12 ;  /* 0x0000000c190c7220 */ /* 0x000fe20000410000 */
[----:B------:R-:W-:Y:S01]  /*1ed0*/  FFMA.FTZ R24, R15, R24, 0.0083333496004343032837 ;  /* 0x3c08889a0f187423 */ /* 0x000fe20000010018 */
[----:B------:R-:W-:Y:S01]  /*1ee0*/  FMUL.FTZ R25, R6, R6 ;  /* 0x0000000606197220 */ /* 0x000fe20000410000 */
[----:B------:R-:W-:Y:S01]  /*1ef0*/  FFMA.FTZ R20, R13, 1.9046542121259335545e-09, R20 ;  /* 0x3102e3080d147823 */ /* 0x000fe20000010014 */
[----:B------:R-:W-:Y:S01]  /*1f00*/  FMUL.FTZ R17, R27, R22 ;  /* 0x000000161b117220 */ /* 0x000fe20000410000 */
[----:B------:R-:W-:Y:S01]  /*1f10*/  FFMA.FTZ R24, R15, R24, 0.16666667163372039795 ;  /* 0x3e2aaaab0f187423 */ /* 0x000fe20000010018 */
[----:B------:R-:W-:Y:S01]  /*1f20*/  FFMA.FTZ R22, R25, R2, 0.00019836159481201320887 ;  /* 0x394fff4919167423 */ /* 0x000fe20000010002 */
[----:B------:R-:W-:Y:S01]  /*1f30*/  FFMA.FTZ R27, R18, -0.69314718246459960938, |R5| ;  /* 0xbf317218121b7823 */ /* 0x000fe20000010405 */
[----:B------:R-:W-:Y:S01]  /*1f40*/  FMUL.FTZ R20, R20, 1.4426950216293334961 ;  /* 0x3fb8aa3b14147820 */ /* 0x000fe20000410000 */
[----:B------:R-:W-:Y:S01]  /*1f50*/  FMUL.FTZ R15, R15, R24 ;  /* 0x000000180f0f7220 */ /* 0x000fe20000410000 */
[C---:B------:R-:W-:Y:S01]  /*1f60*/  FFMA.FTZ R22, R25.reuse, R22, 0.0083333496004343032837 ;  /* 0x3c08889a19167423 */ /* 0x040fe20000010016 */
[C---:B------:R-:W-:Y:S01]  /*1f70*/  FFMA.FTZ R27, R18.reuse, 1.9046542121259335545e-09, R27 ;  /* 0x3102e308121b7823 */ /* 0x040fe2000001001b */
[----:B------:R0:W1:Y:S01]  /*1f80*/  MUFU.EX2 R24, R20 ;  /* 0x0000001400187308 */ /* 0x0000620000000800 */
[----:B------:R-:W-:Y:S01]  /*1f90*/  FADD.FTZ R18, R18, 12583037 ;  /* 0x4b40007d12127421 */ /* 0x000fe20000010000 */
[----:B------:R-:W-:Y:S01]  /*1fa0*/  FFMA.FTZ R28, R25, R22, 0.16666667163372039795 ;  /* 0x3e2aaaab191c7423 */ /* 0x000fe20000010016 */
[----:B------:R-:W-:Y:S01]  /*1fb0*/  FMUL.FTZ R22, R27, 1.4426950216293334961 ;  /* 0x3fb8aa3b1b167820 */ /* 0x000fe20000410000 */
[----:B------:R-:W-:Y:S01]  /*1fc0*/  FFMA.FTZ R27, R16, -0.69314718246459960938, |R11| ;  /* 0xbf317218101b7823 */ /* 0x000fe2000001040b */
[----:B------:R-:W-:Y:S01]  /*1fd0*/  FSETP.GE.FTZ.AND P1, PT, |R5|, 1, PT ;  /* 0x3f8000000500780b */ /* 0x000fe20003f36200 */
[----:B------:R-:W-:Y:S01]  /*1fe0*/  FMUL.FTZ R13, R25, R28 ;  /* 0x0000001c190d7220 */ /* 0x000fe20000410000 */
[----:B------:R-:W-:Y:S01]  /*1ff0*/  SHF.L.U32 R25, R26, 0x17, RZ ;  /* 0x000000171a197819 */ /* 0x000fe200000006ff */
[C---:B------:R-:W-:Y:S01]  /*2000*/  FFMA.FTZ R26, R23.reuse, -0.69314718246459960938, |R4| ;  /* 0xbf317218171a7823 */ /* 0x040fe20000010404 */
[----:B------:R-:W2:Y:S03]  /*2010*/  MUFU.EX2 R22, R22 ;  /* 0x0000001600167308 */ /* 0x000ea60000000800 */
[C---:B------:R-:W-:Y:S01]  /*2020*/  FFMA.FTZ R26, R23.reuse, 1.9046542121259335545e-09, R26 ;  /* 0x3102e308171a7823 */ /* 0x040fe2000001001a */
[----:B------:R-:W-:-:S03]  /*2030*/  FADD.FTZ R23, R23, 12583037 ;  /* 0x4b40007d17177421 */ /* 0x000fc60000010000 */
[----:B0-----:R-:W-:Y:S01]  /*2040*/  FMUL.FTZ R20, R26, 1.4426950216293334961 ;  /* 0x3fb8aa3b1a147820 */ /* 0x001fe20000410000 */
[----:B-1----:R-:W-:Y:S01]  /*2050*/  FMUL.FTZ R24, R25, R24 ;  /* 0x0000001819187220 */ /* 0x002fe20000410000 */
[----:B------:R-:W-:Y:S01]  /*2060*/  SHF.L.U32 R25, R18, 0x17, RZ ;  /* 0x0000001712197819 */ /* 0x000fe200000006ff */
[----:B------:R-:W-:Y:S01]  /*2070*/  FFMA.FTZ R18, R3, -0.69314718246459960938, |R8| ;  /* 0xbf31721803127823 */ /* 0x000fe20000010408 */
[----:B------:R-:W-:Y:S02]  /*2080*/  FFMA.FTZ R26, R21, -0.69314718246459960938, |R6| ;  /* 0xbf317218151a7823 */ /* 0x000fe40000010406 */
[----:B------:R-:W0:Y:S01]  /*2090*/  MUFU.EX2 R20, R20 ;  /* 0x0000001400147308 */ /* 0x000e220000000800 */
[----:B------:R-:W-:Y:S01]  /*20a0*/  FFMA.FTZ R18, R3, 1.9046542121259335545e-09, R18 ;  /* 0x3102e30803127823 */ /* 0x000fe20000010012 */
[----:B------:R-:W-:Y:S01]  /*20b0*/  FFMA.FTZ R26, R21, 1.9046542121259335545e-09, R26 ;  /* 0x3102e308151a7823 */ /* 0x000fe2000001001a */
[----:B------:R-:W-:Y:S01]  /*20c0*/  FADD.FTZ R3, R3, 12583037 ;  /* 0x4b40007d03037421 */ /* 0x000fe20000010000 */
[----:B--2---:R-:W-:Y:S01]  /*20d0*/  FMUL.FTZ R22, R25, R22 ;  /* 0x0000001619167220 */ /* 0x004fe20000410000 */
[----:B------:R-:W-:Y:S01]  /*20e0*/  FMUL.FTZ R25, R18, 1.4426950216293334961 ;  /* 0x3fb8aa3b12197820 */ /* 0x000fe20000410000 */
[----:B------:R-:W-:Y:S01]  /*20f0*/  FMUL.FTZ R18, R26, 1.4426950216293334961 ;  /* 0x3fb8aa3b1a127820 */ /* 0x000fe20000410000 */
[C---:B------:R-:W-:Y:S01]  /*2100*/  FFMA.FTZ R26, R16.reuse, 1.9046542121259335545e-09, R27 ;  /* 0x3102e308101a7823 */ /* 0x040fe2000001001b */
[----:B------:R-:W-:Y:S01]  /*2110*/  SHF.L.U32 R27, R23, 0x17, RZ ;  /* 0x00000017171b7819 */ /* 0x000fe200000006ff */
[----:B------:R-:W-:-:S02]  /*2120*/  FADD.FTZ R16, R16, 12583037 ;  /* 0x4b40007d10107421 */ /* 0x000fc40000010000 */
[----:B------:R-:W1:Y:S01]  /*2130*/  MUFU.EX2 R25, R25 ;  /* 0x0000001900197308 */ /* 0x000e620000000800 */
[----:B------:R-:W-:Y:S01]  /*2140*/  FMUL.FTZ R23, R26, 1.4426950216293334961 ;  /* 0x3fb8aa3b1a177820 */ /* 0x000fe20000410000 */
[----:B------:R-:W-:Y:S02]  /*2150*/  SHF.L.U32 R26, R3, 0x17, RZ ;  /* 0x00000017031a7819 */ /* 0x000fe400000006ff */
[----:B------:R-:W-:Y:S01]  /*2160*/  SHF.L.U32 R16, R16, 0x17, RZ ;  /* 0x0000001710107819 */ /* 0x000fe200000006ff */
[----:B0-----:R-:W-:Y:S01]  /*2170*/  FMUL.FTZ R20, R27, R20 ;  /* 0x000000141b147220 */ /* 0x001fe20000410000 */
[----:B------:R-:W-:Y:S02]  /*2180*/  FADD.FTZ R27, R21, 12583037 ;  /* 0x4b40007d151b7421 */ /* 0x000fe40000010000 */
[----:B------:R-:W0:Y:S03]  /*2190*/  MUFU.EX2 R18, R18 ;  /* 0x0000001200127308 */ /* 0x000e260000000800 */
[----:B------:R-:W-:-:S05]  /*21a0*/  SHF.L.U32 R27, R27, 0x17, RZ ;  /* 0x000000171b1b7819 */ /* 0x000fca00000006ff */
[----:B------:R-:W2:Y:S01]  /*21b0*/  MUFU.EX2 R23, R23 ;  /* 0x0000001700177308 */ /* 0x000ea20000000800 */
[----:B-1----:R-:W-:-:S07]  /*21c0*/  FMUL.FTZ R3, R26, R25 ;  /* 0x000000191a037220 */ /* 0x002fce0000410000 */
[----:B------:R-:W1:Y:S01]  /*21d0*/  MUFU.RCP R21, R24 ;  /* 0x0000001800157308 */ /* 0x000e620000001000 */
[----:B0-----:R-:W-:-:S07]  /*21e0*/  FMUL.FTZ R18, R27, R18 ;  /* 0x000000121b127220 */ /* 0x001fce0000410000 */
[----:B------:R-:W0:Y:S01]  /*21f0*/  MUFU.RCP R27, R20 ;  /* 0x00000014001b7308 */ /* 0x000e220000001000 */
[----:B--2---:R-:W-:-:S07]  /*2200*/  FMUL.FTZ R16, R16, R23 ;  /* 0x0000001710107220 */ /* 0x004fce0000410000 */
[----:B------:R-:W2:Y:S01]  /*2210*/  MUFU.RCP R25, R22 ;  /* 0x0000001600197308 */ /* 0x000ea20000001000 */
[----:B-1----:R-:W-:-:S04]  /*2220*/  FMUL.FTZ R21, R21, -0.125 ;  /* 0xbe00000015157820 */ /* 0x002fc80000410000 */
[----:B------:R-:W-:-:S03]  /*2230*/  FFMA.FTZ R21, R24, 2, R21 ;  /* 0x4000000018157823 */ /* 0x000fc60000010015 */
[----:B------:R-:W1:Y:S01]  /*2240*/  MUFU.RCP R26, R3 ;  /* 0x00000003001a7308 */ /* 0x000e620000001000 */
[----:B0-----:R-:W-:Y:S01]  /*2250*/  FMUL.FTZ R23, R27, -0.125 ;  /* 0xbe0000001b177820 */ /* 0x001fe20000410000 */
[----:B------:R-:W-:Y:S01]  /*2260*/  FMUL.FTZ R27, R11, R11 ;  /* 0x0000000b0b1b7220 */ /* 0x000fe20000410000 */
[--C-:B------:R-:W-:Y:S01]  /*2270*/  LOP3.LUT R21, R21, 0x80000000, R10.reuse, 0xb8, !PT ;  /* 0x8000000015157812 */ /* 0x100fe200078eb80a */
[----:B------:R-:W-:Y:S01]  /*2280*/  @!P0 FFMA.FTZ R21, R10, R19, R10 ;  /* 0x000000130a158223 */ /* 0x000fe2000001000a */
[----:B------:R-:W-:Y:S01]  /*2290*/  FFMA.FTZ R23, R20, 2, R23 ;  /* 0x4000000014177823 */ /* 0x000fe20000010017 */
[----:B------:R-:W-:Y:S02]  /*22a0*/  FFMA.FTZ R20, R27, R2, 0.00019836159481201320887 ;  /* 0x394fff491b147423 */ /* 0x000fe40000010002 */
[----:B------:R-:W0:Y:S01]  /*22b0*/  MUFU.RCP R24, R18 ;  /* 0x0000001200187308 */ /* 0x000e220000001000 */
[----:B--2---:R-:W-:Y:S01]  /*22c0*/  FMUL.FTZ R25, R25, -0.125 ;  /* 0xbe00000019197820 */ /* 0x004fe20000410000 */
[----:B------:R-:W-:Y:S01]  /*22d0*/  FFMA.FTZ R20, R27, R20, 0.0083333496004343032837 ;  /* 0x3c08889a1b147423 */ /* 0x000fe20000010014 */
[--C-:B------:R-:W-:Y:S01]  /*22e0*/  LOP3.LUT R23, R23, 0x80000000, R4.reuse, 0xb8, !PT ;  /* 0x8000000017177812 */ /* 0x100fe200078eb804 */
[----:B------:R-:W-:Y:S01]  /*22f0*/  @!P2 FFMA.FTZ R23, R4, R17, R4 ;  /* 0x000000110417a223 */ /* 0x000fe20000010004 */
[----:B------:R-:W-:Y:S01]  /*2300*/  FFMA.FTZ R22, R22, 2, R25 ;  /* 0x4000000016167823 */ /* 0x000fe20000010019 */
[----:B------:R-:W-:Y:S01]  /*2310*/  FFMA.FTZ R20, R27, R20, 0.16666667163372039795 ;  /* 0x3e2aaaab1b147423 */ /* 0x000fe20000010014 */
[----:B-1----:R-:W-:-:S03]  /*2320*/  FMUL.FTZ R2, R26, -0.125 ;  /* 0xbe0000001a027820 */ /* 0x002fc60000410000 */
[----:B------:R-:W-:Y:S01]  /*2330*/  FMUL.FTZ R20, R27, R20 ;  /* 0x000000141b147220 */ /* 0x000fe20000410000 */
[----:B------:R-:W1:Y:S01]  /*2340*/  MUFU.RCP R26, R16 ;  /* 0x00000010001a7308 */ /* 0x000e620000001000 */
[--C-:B------:R-:W-:Y:S01]  /*2350*/  LOP3.LUT R22, R22, 0x80000000, R5.reuse, 0xb8, !PT ;  /* 0x8000000016167812 */ /* 0x100fe200078eb805 */
[----:B------:R-:W-:Y:S01]  /*2360*/  FFMA.FTZ R25, R3, 2, R2 ;  /* 0x4000000003197823 */ /* 0x000fe20000010002 */
[----:B------:R-:W-:Y:S01]  /*2370*/  @!P1 FFMA.FTZ R22, R5, R12, R5 ;  /* 0x0000000c05169223 */ /* 0x000fe20000010005 */
[----:B------:R-:W2:Y:S01]  /*2380*/  LDC.64 R2, c[0x0][0x388] ;  /* 0x0000e200ff027b82 */ /* 0x000ea20000000a00 */
[----:B0-----:R-:W-:Y:S02]  /*2390*/  FMUL.FTZ R27, R24, -0.125 ;  /* 0xbe000000181b7820 */ /* 0x001fe40000410000 */
[--C-:B------:R-:W-:Y:S01]  /*23a0*/  LOP3.LUT R10, R25, 0x80000000, R8.reuse, 0xb8, !PT ;  /* 0x80000000190a7812 */ /* 0x100fe200078eb808 */
[----:B------:R-:W-:Y:S01]  /*23b0*/  @!P3 FFMA.FTZ R10, R8, R15, R8 ;  /* 0x0000000f080ab223 */ /* 0x000fe20000010008 */
[----:B------:R-:W-:Y:S01]  /*23c0*/  F2FP.F16.F32.PACK_AB R21, R22, R21 ;  /* 0x000000151615723e */ /* 0x000fe200000000ff */
[----:B------:R-:W-:-:S03]  /*23d0*/  FFMA.FTZ R27, R18, 2, R27 ;  /* 0x40000000121b7823 */ /* 0x000fc6000001001b */
[----:B------:R-:W-:Y:S02]  /*23e0*/  F2FP.F16.F32.PACK_AB R22, R10, R23 ;  /* 0x000000170a16723e */ /* 0x000fe400000000ff */
[--C-:B------:R-:W-:Y:S01]  /*23f0*/  LOP3.LUT R27, R27, 0x80000000, R6.reuse, 0xb8, !PT ;  /* 0x800000001b1b7812 */ /* 0x100fe200078eb806 */
[----:B------:R-:W-:Y:S01]  /*2400*/  @!P4 FFMA.FTZ R27, R6, R13, R6 ;  /* 0x0000000d061bc223 */ /* 0x000fe20000010006 */
[----:B-1----:R-:W-:-:S04]  /*2410*/  FMUL.FTZ R29, R26, -0.125 ;  /* 0xbe0000001a1d7820 */ /* 0x002fc80000410000 */
[----:B------:R-:W-:-:S05]  /*2420*/  FFMA.FTZ R18, R16, 2, R29 ;  /* 0x4000000010127823 */ /* 0x000fca000001001d */
[--C-:B------:R-:W-:Y:S01]  /*2430*/  LOP3.LUT R18, R18, 0x80000000, R11.reuse, 0xb8, !PT ;  /* 0x8000000012127812 */ /* 0x100fe200078eb80b */
[----:B------:R-:W-:Y:S01]  /*2440*/  @!P5 FFMA.FTZ R18, R11, R20, R11 ;  /* 0x000000140b12d223 */ /* 0x000fe2000001000b */
[----:B--2---:R-:W-:Y:S01]  /*2450*/  IMAD.WIDE.U32 R2, R9, 0x2, R2 ;  /* 0x0000000209027825 */ /* 0x004fe200078e0002 */
[----:B------:R-:W-:-:S03]  /*2460*/  F2FP.F16.F32.PACK_AB R20, R7, R14 ;  /* 0x0000000e0714723e */ /* 0x000fc600000000ff */
[----:B------:R-:W-:Y:S01]  /*2470*/  F2FP.F16.F32.PACK_AB R23, R18, R27 ;  /* 0x0000001b1217723e */ /* 0x000fe200000000ff */
[----:B------:R-:W-:-:S05]  /*2480*/  IMAD.WIDE.U32 R2, R0, 0x10, R2 ;  /* 0x0000001000027825 */ /* 0x000fca00078e0002 */
[----:B------:R-:W-:Y:S01]  /*2490*/  STG.E.128 desc[UR4][R2.64], R20 ;  /* 0x0000001402007986 */ /* 0x000fe2000c101d04 */
[----:B------:R-:W-:Y:S05]  /*24a0*/  EXIT ;  /* 0x000000000000794d */ /* 0x000fea0003800000 */
.L_x_1351:
        /* <DEDUP_REMOVED lines=13> */
.L_x_2987:


//--------------------- .text._ZN2at6native18elementwise_kernelILi128ELi4EZNS0_15gpu_kernel_implIZZZNS0_16sinh_kernel_cudaERNS_18TensorIteratorBaseEENKUlvE0_clEvENKUlvE0_clEvEUlfE_EEvS4_RKT_EUliE_EEviT1_ --------------------------
	.section	.text._ZN2at6native18elementwise_kernelILi128ELi4EZNS0_15gpu_kernel_implIZZZNS0_16sinh_kernel_cudaERNS_18TensorIteratorBaseEENKUlvE0_clEvENKUlvE0_clEvEUlfE_EEvS4_RKT_EUliE_EEviT1_,"ax",@progbits
	.align	128
        .global         _ZN2at6native18elementwise_kernelILi128ELi4EZNS0_15gpu_kernel_implIZZZNS0_16sinh_kernel_cudaERNS_18TensorIteratorBaseEENKUlvE0_clEvENKUlvE0_clEvEUlfE_EEvS4_RKT_EUliE_EEviT1_
        .type           _ZN2at6native18elementwise_kernelILi128ELi4EZNS0_15gpu_kernel_implIZZZNS0_16sinh_kernel_cudaERNS_18TensorIteratorBaseEENKUlvE0_clEvENKUlvE0_clEvEUlfE_EEvS4_RKT_EUliE_EEviT1_,@function
        .size           _ZN2at6native18elementwise_kernelILi128ELi4EZNS0_15gpu_kernel_implIZZZNS0_16sinh_kernel_cudaERNS_18TensorIteratorBaseEENKUlvE0_clEvENKUlvE0_clEvEUlfE_EEvS4_RKT_EUliE_EEviT1_,(.L_x_2988 - _ZN2at6native18elementwise_kernelILi128ELi4EZNS0_15gpu_kernel_implIZZZNS0_16sinh_kernel_cudaERNS_18TensorIteratorBaseEENKUlvE0_clEvENKUlvE0_clEvEUlfE_EEvS4_RKT_EUliE_EEviT1_)
        .other          _ZN2at6native18elementwise_kernelILi128ELi4EZNS0_15gpu_kernel_implIZZZNS0_16sinh_kernel_cudaERNS_18TensorIteratorBaseEENKUlvE0_clEvENKUlvE0_clEvEUlfE_EEvS4_RKT_EUliE_EEviT1_,@"STO_CUDA_ENTRY STV_DEFAULT"
_ZN2at6native18elementwise_kernelILi128ELi4EZNS0_15gpu_kernel_implIZZZNS0_16sinh_kernel_cudaERNS_18TensorIteratorBaseEENKUlvE0_clEvENKUlvE0_clEvEUlfE_EEvS4_RKT_EUliE_EEviT1_:
.text._ZN2at6native18elementwise_kernelILi128ELi4EZNS0_15gpu_kernel_implIZZZNS0_16sinh_kernel_cudaERNS_18TensorIteratorBaseEENKUlvE0_clEvENKUlvE0_clEvEUlfE_EEvS4_RKT_EUliE_EEviT1_:
        /* <DEDUP_REMOVED lines=319> */
.L_x_1354:
[----:B------:R-:W0:Y:S01]  /*13f0*/  LDCU.64 UR6, c[0x0][0x588] ;  /* 0x0000b100ff0677ac */ /* 0x000e220008000a00 */
[----:B------:R-:W-:Y:S01]  /*1400*/  BSSY.RECONVERGENT B6, `(.L_x_1355) ;  /* 0x00000dd000067945 */ /* 0x000fe20003800200 */
        /* <DEDUP_REMOVED lines=14> */
[----:B--2---:R-:W0:Y:S01]  /*14f0*/  I2F.S16 R0, R0 ;  /* 0x0000000000007306 */ /* 0x004e220000101400 */
[----:B------:R-:W-:Y:S05]  /*1500*/  BRA `(.L_x_1361) ;  /* 0x0000000c00307947 */ /* 0x000fea0003800000 */
.L_x_1359:
[----:B------:R-:W2:Y:S02]  /*1510*/  LDG.E.U8 R0, desc[UR36][R2.64] ;  /* 0x0000002402007981 */ /* 0x000ea4000c1e1100 */
[----:B--2---:R-:W-:Y:S01]  /*1520*/  I2FP.F32.U32 R0, R0 ;  /* 0x0000000000007245 */ /* 0x004fe20000201000 */
[----:B------:R-:W-:Y:S06]  /*1530*/  BRA `(.L_x_1361) ;  /* 0x0000000c00247947 */ /* 0x000fec0003800000 */
.L_x_1358:
[----:B------:R-:W-:-:S09]  /*1540*/  UISETP.NE.AND UP0, UPT, UR4, 0x2, UPT ;  /* 0x000000020400788c */ /* 0x000fd2000bf05270 */
[----:B------:R-:W-:Y:S05]  /*1550*/  BRA.U !UP0, `(.L_x_1362) ;  /* 0x0000000108287547 */ /* 0x000fea000b800000 */
[----:B------:R-:W-:-:S09]  /*1560*/  UISETP.NE.AND UP0, UPT, UR4, 0x3, UPT ;  /* 0x000000030400788c */ /* 0x000fd2000bf05270 */
[----:B------:R-:W-:Y:S05]  /*1570*/  BRA.U !UP0, `(.L_x_1363) ;  /* 0x0000000108147547 */ /* 0x000fea000b800000 */
[----:B------:R-:W-:-:S09]  /*1580*/  UISETP.NE.AND UP0, UPT, UR4, 0x4, UPT ;  /* 0x000000040400788c */ /* 0x000fd2000bf05270 */
[----:B------:R-:W-:Y:S05]  /*1590*/  BRA.U UP0, `(.L_x_1360) ;  /* 0x0000000900907547 */ /* 0x000fea000b800000 */
[----:B------:R-:W2:Y:S02]  /*15a0*/  LDG.E.64 R2, desc[UR36][R2.64] ;  /* 0x0000002402027981 */ /* 0x000ea4000c1e1b00 */
[----:B--2---:R4:W0:Y:S01]  /*15b0*/  I2F.S64 R0, R2 ;  /* 0x0000000200007312 */ /* 0x0048220000301400 */
[----:B------:R-:W-:Y:S05]  /*15c0*/  BRA `(.L_x_1361) ;  /* 0x0000000c00007947 */ /* 0x000fea0003800000 */
.L_x_1363:
[----:B------:R-:W2:Y:S02]  /*15d0*/  LDG.E R0, desc[UR36][R2.64] ;  /* 0x0000002402007981 */ /* 0x000ea4000c1e1900 */
[----:B--2---:R-:W-:Y:S01]  /*15e0*/  I2FP.F32.S32 R0, R0 ;  /* 0x0000000000007245 */ /* 0x004fe20000201400 */
[----:B------:R-:W-:Y:S06]  /*15f0*/  BRA `(.L_x_1361) ;  /* 0x0000000800f47947 */ /* 0x000fec0003800000 */
.L_x_1362:
[----:B------:R-:W2:Y:S02]  /*1600*/  LDG.E.U16 R0, desc[UR36][R2.64] ;  /* 0x0000002402007981 */ /* 0x000ea4000c1e1500 */
[----:B--2---:R-:W0:Y:S01]  /*1610*/  I2F.S16 R0, R0 ;  /* 0x0000000000007306 */ /* 0x004e220000101400 */
[----:B------:R-:W-:Y:S05]  /*1620*/  BRA `(.L_x_1361) ;  /* 0x0000000800e87947 */ /* 0x000fea0003800000 */
.L_x_1357:
[----:B------:R-:W-:-:S09]  /*1630*/  UISETP.GT.AND UP0, UPT, UR4, 0x6, UPT ;  /* 0x000000060400788c */ /* 0x000fd2000bf04270 */
[----:B------:R-:W-:Y:S05]  /*1640*/  BRA.U UP0, `(.L_x_1364) ;  /* 0x0000000100247547 */ /* 0x000fea000b800000 */
[----:B------:R-:W-:-:S09]  /*1650*/  UISETP.NE.AND UP0, UPT, UR4, 0x5, UPT ;  /* 0x000000050400788c */ /* 0x000fd2000bf05270 */
[----:B------:R-:W-:Y:S05]  /*1660*/  BRA.U !UP0, `(.L_x_1365) ;  /* 0x0000000108107547 */ /* 0x000fea000b800000 */
[----:B------:R-:W-:-:S09]  /*1670*/  UISETP.NE.AND UP0, UPT, UR4, 0x6, UPT ;  /* 0x000000060400788c */ /* 0x000fd2000bf05270 */
[----:B------:R-:W-:Y:S05]  /*1680*/  BRA.U UP0, `(.L_x_1360) ;  /* 0x0000000900547547 */ /* 0x000fea000b800000 */
[----:B------:R2:W5:Y:S01]  /*1690*/  LDG.E R0, desc[UR36][R2.64] ;  /* 0x0000002402007981 */ /* 0x000562000c1e1900 */
[----:B------:R-:W-:Y:S05]  /*16a0*/  BRA `(.L_x_1361) ;  /* 0x0000000800c87947 */ /* 0x000fea0003800000 */
.L_x_1365:
[----:B------:R-:W2:Y:S02]  /*16b0*/  LDG.E.U16 R0, desc[UR36][R2.64] ;  /* 0x0000002402007981 */ /* 0x000ea4000c1e1500 */
[----:B--2---:R-:W-:Y:S01]  /*16c0*/  HADD2.F32 R0, -RZ, R0.H0_H0 ;  /* 0x20000000ff007230 */ /* 0x004fe20000004100 */
[----:B------:R-:W-:Y:S06]  /*16d0*/  BRA `(.L_x_1361) ;  /* 0x0000000800bc7947 */ /* 0x000fec0003800000 */
.L_x_1364:
[----:B------:R-:W-:-:S09]  /*16e0*/  UISETP.NE.AND UP0, UPT, UR4, 0x7, UPT ;  /* 0x000000070400788c */ /* 0x000fd2000bf05270 */
[----:B------:R-:W-:Y:S05]  /*16f0*/  BRA.U !UP0, `(.L_x_1366) ;  /* 0x0000000108247547 */ /* 0x000fea000b800000 */
[----:B------:R-:W-:-:S09]  /*1700*/  UISETP.NE.AND UP0, UPT, UR4, 0x8, UPT ;  /* 0x000000080400788c */ /* 0x000fd2000bf05270 */
[----:B------:R-:W-:Y:S05]  /*1710*/  BRA.U !UP0, `(.L_x_1367) ;  /* 0x0000000108107547 */ /* 0x000fea000b800000 */
[----:B------:R-:W-:-:S09]  /*1720*/  UISETP.NE.AND UP0, UPT, UR4, 0x9, UPT ;  /* 0x000000090400788c */ /* 0x000fd2000bf05270 */
[----:B------:R-:W-:Y:S05]  /*1730*/  BRA.U UP0, `(.L_x_1360) ;  /* 0x0000000900287547 */ /* 0x000fea000b800000 */
[----:B------:R3:W5:Y:S01]  /*1740*/  LDG.E R0, desc[UR36][R2.64] ;  /* 0x0000002402007981 */ /* 0x000762000c1e1900 */
[----:B------:R-:W-:Y:S05]  /*1750*/  BRA `(.L_x_1361) ;  /* 0x00000008009c7947 */ /* 0x000fea0003800000 */
.L_x_1367:
[----:B------:R-:W2:Y:S02]  /*1760*/  LDG.E.U16 R0, desc[UR36][R2.64] ;  /* 0x0000002402007981 */ /* 0x000ea4000c1e1500 */
[----:B--2---:R-:W-:Y:S01]  /*1770*/  HADD2.F32 R0, -RZ, R0.H0_H0 ;  /* 0x20000000ff007230 */ /* 0x004fe20000004100 */
[----:B------:R-:W-:Y:S06]  /*1780*/  BRA `(.L_x_1361) ;  /* 0x0000000800907947 */ /* 0x000fec0003800000 */
.L_x_1366:
[----:B------:R-:W2:Y:S01]  /*1790*/  LDG.E.64 R2, desc[UR36][R2.64] ;  /* 0x0000002402027981 */ /* 0x000ea2000c1e1b00 */
[----:B------:R-:W-:Y:S01]  /*17a0*/  UMOV UR4, 0xf0000000 ;  /* 0xf000000000047882 */ /* 0x000fe20000000000 */
[----:B------:R-:W-:Y:S01]  /*17b0*/  UMOV UR5, 0x380fffff ;  /* 0x380fffff00057882 */ /* 0x000fe20000000000 */
[----:B--2---:R-:W0:Y:S01]  /*17c0*/  F2F.F32.F64 R0, R2 ;  /* 0x0000000200007310 */ /* 0x004e220000301000 */
[----:B------:R-:W-:-:S14]  /*17d0*/  DSETP.GEU.AND P0, PT, |R2|, UR4, PT ;  /* 0x0000000402007e2a */ /* 0x000fdc000bf0e200 */
[----:B0-----:R-:W-:Y:S01]  /*17e0*/  @!P0 FMUL R0, R0, 1.175494350822287508e-38 ;  /* 0x0080000000008820 */ /* 0x001fe20000400000 */
[----:B------:R-:W-:Y:S06]  /*17f0*/  BRA `(.L_x_1361) ;  /* 0x0000000800747947 */ /* 0x000fec0003800000 */
.L_x_1356:
        /* <DEDUP_REMOVED lines=10> */
[----:B------:R-:W-:Y:S01]  /*18a0*/  FSEL R0, RZ, 1, !P0 ;  /* 0x3f800000ff007808 */ /* 0x000fe20004000000 */
[----:B------:R-:W-:Y:S08]  /*18b0*/  BRA `(.L_x_1361) ;  /* 0x0000000800447947 */ /* 0x000ff00003800000 */
.L_x_1370:
[----:B------:R-:W2:Y:S01]  /*18c0*/  LDG.E.64 R2, desc[UR36][R2.64] ;  /* 0x0000002402027981 */ /* 0x000ea2000c1e1b00 */
[----:B------:R-:W-:Y:S01]  /*18d0*/  UMOV UR4, 0xf0000000 ;  /* 0xf000000000047882 */ /* 0x000fe20000000000 */
[----:B------:R-:W-:Y:S01]  /*18e0*/  UMOV UR5, 0x380fffff ;  /* 0x380fffff00057882 */ /* 0x000fe20000000000 */
[----:B--2---:R-:W0:Y:S01]  /*18f0*/  F2F.F32.F64 R0, R2 ;  /* 0x0000000200007310 */ /* 0x004e220000301000 */
[----:B------:R-:W-:-:S14]  /*1900*/  DSETP.GEU.AND P0, PT, |R2|, UR4, PT ;  /* 0x0000000402007e2a */ /* 0x000fdc000bf0e200 */
[----:B0-----:R-:W-:Y:S01]  /*1910*/  @!P0 FMUL R0, R0, 1.175494350822287508e-38 ;  /* 0x0080000000008820 */ /* 0x001fe20000400000 */
[----:B------:R-:W-:Y:S06]  /*1920*/  BRA `(.L_x_1361) ;  /* 0x0000000800287947 */ /* 0x000fec0003800000 */
.L_x_1369:
        /* <DEDUP_REMOVED lines=23> */
[----:B------:R-:W-:Y:S01]  /*1aa0*/  LOP3.LUT R0, R5, 0x80000000, R0, 0xf8, !PT ;  /* 0x8000000005007812 */ /* 0x000fe200078ef800 */
[----:B------:R-:W-:Y:S06]  /*1ab0*/  BRA `(.L_x_1361) ;  /* 0x0000000400c47947 */ /* 0x000fec0003800000 */
.L_x_1372:
        /* <DEDUP_REMOVED lines=10> */
[----:B------:R-:W-:Y:S01]  /*1b60*/  LOP3.LUT R0, R0, 0x80000000, R5, 0xf8, !PT ;  /* 0x8000000000007812 */ /* 0x000fe200078ef805 */
[----:B------:R-:W-:Y:S06]  /*1b70*/  BRA `(.L_x_1361) ;  /* 0x0000000400947947 */ /* 0x000fec0003800000 */
.L_x_1371:
[----:B------:R-:W2:Y:S02]  /*1b80*/  LDG.E.U16 R0, desc[UR36][R2.64] ;  /* 0x0000002402007981 */ /* 0x000ea4000c1e1500 */
[----:B--2---:R-:W-:Y:S01]  /*1b90*/  SHF.L.U32 R0, R0, 0x10, RZ ;  /* 0x0000001000007819 */ /* 0x004fe200000006ff */
[----:B------:R-:W-:Y:S06]  /*1ba0*/  BRA `(.L_x_1361) ;  /* 0x0000000400887947 */ /* 0x000fec0003800000 */
.L_x_1368:
        /* <DEDUP_REMOVED lines=9> */
[----:B--2---:R-:W-:Y:S01]  /*1c40*/  I2FP.F32.U32 R0, R0 ;  /* 0x0000000000007245 */ /* 0x004fe20000201000 */
[----:B------:R-:W-:Y:S06]  /*1c50*/  BRA `(.L_x_1361) ;  /* 0x00000004005c7947 */ /* 0x000fec0003800000 */
.L_x_1375:
[----:B------:R-:W2:Y:S01]  /*1c60*/  LDG.E.U8 R3, desc[UR36][R2.64] ;  /* 0x0000002402037981 */ /* 0x000ea2000c1e1100 */
        /* <DEDUP_REMOVED lines=19> */
.L_x_1377:
[----:B------:R-:W-:Y:S05]  /*1da0*/  BSYNC.RECONVERGENT B0 ;  /* 0x0000000000007941 */ /* 0x000fea0003800200 */
.L_x_1376:
[----:B------:R-:W-:Y:S01]  /*1db0*/  IMAD.SHL.U32 R0, R0, 0x100000, RZ ;  /* 0x0010000000007824 */ /* 0x000fe200078e00ff */
[----:B------:R-:W-:-:S04]  /*1dc0*/  LEA R2, R2, 0x3b800000, 0x17 ;  /* 0x3b80000002027811 */ /* 0x000fc800078eb8ff */
[----:B------:R-:W-:Y:S01]  /*1dd0*/  LOP3.LUT R0, R2, R0, R7, 0xfe, !PT ;  /* 0x0000000002007212 */ /* 0x000fe200078efe07 */
[----:B------:R-:W-:Y:S06]  /*1de0*/  BRA `(.L_x_1361) ;  /* 0x0000000000f87947 */ /* 0x000fec0003800000 */
.L_x_1374:
[----:B------:R-:W2:Y:S01]  /*1df0*/  LDG.E.U8 R3, desc[UR36][R2.64] ;  /* 0x0000002402037981 */ /* 0x000ea2000c1e1100 */
        /* <DEDUP_REMOVED lines=19> */
.L_x_1379:
[----:B------:R-:W-:Y:S05]  /*1f30*/  BSYNC.RECONVERGENT B0 ;  /* 0x0000000000007941 */ /* 0x000fea0003800200 */
.L_x_1378:
[----:B------:R-:W-:Y:S01]  /*1f40*/  IMAD.SHL.U32 R0, R0, 0x200000, RZ ;  /* 0x0020000000007824 */ /* 0x000fe200078e00ff */
[----:B------:R-:W-:-:S04]  /*1f50*/  LEA R2, R2, 0x37800000, 0x17 ;  /* 0x3780000002027811 */ /* 0x000fc800078eb8ff */
[----:B------:R-:W-:Y:S01]  /*1f60*/  LOP3.LUT R0, R2, R0, R7, 0xfe, !PT ;  /* 0x0000000002007212 */ /* 0x000fe200078efe07 */
[----:B------:R-:W-:Y:S06]  /*1f70*/  BRA `(.L_x_1361) ;  /* 0x0000000000947947 */ /* 0x000fec0003800000 */
.L_x_1373:
[----:B------:R-:W-:-:S09]  /*1f80*/  UISETP.NE.AND UP0, UPT, UR4, 0x1c, UPT ;  /* 0x0000001c0400788c */ /* 0x000fd2000bf05270 */
[----:B------:R-:W-:Y:S05]  /*1f90*/  BRA.U !UP0, `(.L_x_1380) ;  /* 0x0000000108847547 */ /* 0x000fea000b800000 */
[----:B------:R-:W-:-:S09]  /*1fa0*/  UISETP.NE.AND UP0, UPT, UR4, 0x1d, UPT ;  /* 0x0000001d0400788c */ /* 0x000fd2000bf05270 */
[----:B------:R-:W-:Y:S05]  /*1fb0*/  BRA.U !UP0, `(.L_x_1381) ;  /* 0x0000000108707547 */ /* 0x000fea000b800000 */
[----:B------:R-:W-:-:S09]  /*1fc0*/  UISETP.NE.AND UP0, UPT, UR4, 0x2c, UPT ;  /* 0x0000002c0400788c */ /* 0x000fd2000bf05270 */
[----:B------:R-:W-:Y:S05]  /*1fd0*/  BRA.U !UP0, `(.L_x_1382) ;  /* 0x0000000108487547 */ /* 0x000fea000b800000 */
.L_x_1360:
        /* <DEDUP_REMOVED lines=16> */
.L_x_1383:
[----:B------:R-:W-:Y:S01]  /*20e0*/  IMAD.MOV.U32 R0, RZ, RZ, RZ ;  /* 0x000000ffff007224 */ /* 0x000fe200078e00ff */
[----:B------:R-:W-:Y:S06]  /*20f0*/  BRA `(.L_x_1361) ;  /* 0x0000000000347947 */ /* 0x000fec0003800000 */
.L_x_1382:
[----:B------:R-:W2:Y:S01]  /*2100*/  LDG.E.U8 R2, desc[UR36][R2.64] ;  /* 0x0000002402027981 */ /* 0x000ea2000c1e1100 */
[----:B------:R-:W-:Y:S02]  /*2110*/  MOV R0, 0x400000 ;  /* 0x0040000000007802 */ /* 0x000fe40000000f00 */
[----:B--2---:R-:W-:-:S13]  /*2120*/  ISETP.NE.AND P0, PT, R2, RZ, PT ;  /* 0x000000ff0200720c */ /* 0x004fda0003f05270 */
[----:B------:R-:W-:Y:S05]  /*2130*/  @!P0 BRA `(.L_x_1361) ;  /* 0x0000000000248947 */ /* 0x000fea0003800000 */
[----:B------:R-:W-:-:S13]  /*2140*/  ISETP.NE.AND P0, PT, R2, 0xff, PT ;  /* 0x000000ff0200780c */ /* 0x000fda0003f05270 */
[----:B------:R-:W-:Y:S02]  /*2150*/  @!P0 IMAD.MOV.U32 R0, RZ, RZ, 0x7f800001 ;  /* 0x7f800001ff008424 */ /* 0x000fe400078e00ff */
[----:B------:R-:W-:Y:S01]  /*2160*/  @P0 IMAD.SHL.U32 R0, R2, 0x800000, RZ ;  /* 0x0080000002000824 */ /* 0x000fe200078e00ff */
[----:B------:R-:W-:Y:S06]  /*2170*/  BRA `(.L_x_1361) ;  /* 0x0000000000147947 */ /* 0x000fec0003800000 */
.L_x_1381:
[----:B------:R-:W2:Y:S02]  /*2180*/  LDG.E.64 R2, desc[UR36][R2.64] ;  /* 0x0000002402027981 */ /* 0x000ea4000c1e1b00 */
[----:B--2---:R0:W1:Y:S01]  /*2190*/  I2F.U64 R0, R2 ;  /* 0x0000000200007312 */ /* 0x0040620000301000 */
[----:B------:R-:W-:Y:S05]  /*21a0*/  BRA `(.L_x_1361) ;  /* 0x0000000000087947 */ /* 0x000fea0003800000 */
.L_x_1380:
[----:B------:R-:W2:Y:S02]  /*21b0*/  LDG.E R0, desc[UR36][R2.64] ;  /* 0x0000002402007981 */ /* 0x000ea4000c1e1900 */
[----:B--2---:R-:W-:-:S07]  /*21c0*/  I2FP.F32.U32 R0, R0 ;  /* 0x0000000000007245 */ /* 0x004fce0000201000 */
.L_x_1361:
[----:B------:R-:W-:Y:S05]  /*21d0*/  BSYNC.RECONVERGENT B6 ;  /* 0x0000000000067941 */ /* 0x000fea0003800200 */
.L_x_1355:
[C---:B012345:R-:W-:Y:S01]  /*21e0*/  FMUL.FTZ R2, |R0|.reuse, 1.4426950216293334961 ;  /* 0x3fb8aa3b00027820 */ /* 0x07ffe20000410200 */
[----:B------:R-:W-:Y:S01]  /*21f0*/  HFMA2 R3, -RZ, RZ, 3.4921875, 0 ;  /* 0x42fc0000ff037431 */ /* 0x000fe200000001ff */
[----:B------:R-:W0:Y:S01]  /*2200*/  LDCU.64 UR6, c[0x0][0x580] ;  /* 0x0000b000ff0677ac */ /* 0x000e220008000a00 */
[----:B------:R-:W-:Y:S02]  /*2210*/  IMAD.MOV.U32 R5, RZ, RZ, 0x363d0ada ;  /* 0x363d0adaff057424 */ /* 0x000fe400078e00ff */
[----:B------:R-:W-:Y:S01]  /*2220*/  FMUL.FTZ R6, R0, R0 ;  /* 0x0000000000067220 */ /* 0x000fe20000410000 */
[----:B------:R-:W1:Y:S01]  /*2230*/  FRND.TRUNC R2, R2 ;  /* 0x0000000200027307 */ /* 0x000e62000020d000 */
[----:B------:R-:W-:Y:S02]  /*2240*/  UPRMT UR4, UR42, 0x9910, URZ ;  /* 0x000099102a047896 */ /* 0x000fe400080000ff */
[----:B------:R-:W-:Y:S02]  /*2250*/  FFMA.FTZ R5, R6, R5, 0.00019836159481201320887 ;  /* 0x394fff4906057423 */ /* 0x000fe40000010005 */
[----:B------:R-:W-:-:S02]  /*2260*/  UISETP.GT.AND UP0, UPT, UR4, 0x9, UPT ;  /* 0x000000090400788c */ /* 0x000fc4000bf04270 */
        /* <DEDUP_REMOVED lines=16> */
[----:B------:R-:W-:Y:S01]  /*2370*/  FFMA.FTZ R5, R3, 2, R2 ;  /* 0x4000000003057823 */ /* 0x000fe20000010002 */
[----:B0-----:R-:W-:-:S04]  /*2380*/  IADD3 R2, P1, PT, R16, UR6, RZ ;  /* 0x0000000610027c10 */ /* 0x001fc8000ff3e0ff */
[--C-:B------:R-:W-:Y:S01]  /*2390*/  LOP3.LUT R4, R5, 0x80000000, R0.reuse, 0xb8, !PT ;  /* 0x8000000005047812 */ /* 0x100fe200078eb800 */
[----:B------:R-:W-:Y:S01]  /*23a0*/  @!P0 FFMA.FTZ R4, R7, R0, R0 ;  /* 0x0000000007048223 */ /* 0x000fe20000010000 */
[----:B------:R-:W-:Y:S01]  /*23b0*/  IADD3.X R3, PT, PT, RZ, UR7, RZ, P1, !PT ;  /* 0x00000007ff037c10 */ /* 0x000fe20008ffe4ff */
        /* <DEDUP_REMOVED lines=9> */
[----:B------:R-:W0:Y:S02]  /*2450*/  F2I.FTZ.TRUNC.NTZ R5, R4 ;  /* 0x0000000400057305 */ /* 0x000e24000021f100 */
[----:B0-----:R0:W-:Y:S01]  /*2460*/  STG.E.U8 desc[UR36][R2.64], R5 ;  /* 0x0000000502007986 */ /* 0x0011e2000c101124 */
[----:B------:R-:W-:Y:S05]  /*2470*/  BRA `(.L_x_1389) ;  /* 0x0000000c003c7947 */ /* 0x000fea0003800000 */
.L_x_1387:
[----:B------:R-:W0:Y:S02]  /*2480*/  F2I.S64.TRUNC R4, R4 ;  /* 0x0000000400047311 */ /* 0x000e24000020d900 */
[----:B0-----:R-:W-:-:S05]  /*2490*/  IMAD.MOV.U32 R7, RZ, RZ, R4 ;  /* 0x000000ffff077224 */ /* 0x001fca00078e0004 */
[----:B------:R0:W-:Y:S01]  /*24a0*/  STG.E.U8 desc[UR36][R2.64], R7 ;  /* 0x0000000702007986 */ /* 0x0001e2000c101124 */
[----:B------:R-:W-:Y:S05]  /*24b0*/  BRA `(.L_x_1389) ;  /* 0x0000000c002c7947 */ /* 0x000fea0003800000 */
.L_x_1386:
[----:B------:R-:W-:-:S09]  /*24c0*/  UISETP.NE.AND UP0, UPT, UR4, 0x2, UPT ;  /* 0x000000020400788c */ /* 0x000fd2000bf05270 */
[----:B------:R-:W-:Y:S05]  /*24d0*/  BRA.U !UP0, `(.L_x_1390) ;  /* 0x0000000108287547 */ /* 0x000fea000b800000 */
[----:B------:R-:W-:-:S09]  /*24e0*/  UISETP.NE.AND UP0, UPT, UR4, 0x3, UPT ;  /* 0x000000030400788c */ /* 0x000fd2000bf05270 */
[----:B------:R-:W-:Y:S05]  /*24f0*/  BRA.U !UP0, `(.L_x_1391) ;  /* 0x0000000108147547 */ /* 0x000fea000b800000 */
[----:B------:R-:W-:-:S09]  /*2500*/  UISETP.NE.AND UP0, UPT, UR4, 0x4, UPT ;  /* 0x000000040400788c */ /* 0x000fd2000bf05270 */
[----:B------:R-:W-:Y:S05]  /*2510*/  BRA.U UP0, `(.L_x_1388) ;  /* 0x0000000900807547 */ /* 0x000fea000b800000 */
[----:B------:R-:W0:Y:S02]  /*2520*/  F2I.S64.TRUNC R4, R4 ;  /* 0x0000000400047311 */ /* 0x000e24000020d900 */
[----:B0-----:R0:W-:Y:S01]  /*2530*/  STG.E.64 desc[UR36][R2.64], R4 ;  /* 0x0000000402007986 */ /* 0x0011e2000c101b24 */
[----:B------:R-:W-:Y:S05]  /*2540*/  BRA `(.L_x_1389) ;  /* 0x0000000c00087947 */ /* 0x000fea0003800000 */
.L_x_1391:
[----:B------:R-:W0:Y:S02]  /*2550*/  F2I.FTZ.TRUNC.NTZ R5, R4 ;  /* 0x0000000400057305 */ /* 0x000e24000021f100 */
[----:B0-----:R0:W-:Y:S01]  /*2560*/  STG.E desc[UR36][R2.64], R5 ;  /* 0x0000000502007986 */ /* 0x0011e2000c101924 */
[----:B------:R-:W-:Y:S05]  /*2570*/  BRA `(.L_x_1389) ;  /* 0x0000000800fc7947 */ /* 0x000fea0003800000 */
.L_x_1390:
[----:B------:R-:W0:Y:S02]  /*2580*/  F2I.FTZ.TRUNC.NTZ R5, R4 ;  /* 0x0000000400057305 */ /* 0x000e24000021f100 */
[----:B0-----:R0:W-:Y:S01]  /*2590*/  STG.E.U16 desc[UR36][R2.64], R5 ;  /* 0x0000000502007986 */ /* 0x0011e2000c101524 */
[----:B------:R-:W-:Y:S05]  /*25a0*/  BRA `(.L_x_1389) ;  /* 0x0000000800f07947 */ /* 0x000fea0003800000 */
.L_x_1385:
[----:B------:R-:W-:-:S09]  /*25b0*/  UISETP.GT.AND UP0, UPT, UR4, 0x6, UPT ;  /* 0x000000060400788c */ /* 0x000fd2000bf04270 */
[----:B------:R-:W-:Y:S05]  /*25c0*/  BRA.U UP0, `(.L_x_1392) ;  /* 0x0000000100247547 */ /* 0x000fea000b800000 */
[----:B------:R-:W-:-:S09]  /*25d0*/  UISETP.NE.AND UP0, UPT, UR4, 0x5, UPT ;  /* 0x000000050400788c */ /* 0x000fd2000bf05270 */
[----:B------:R-:W-:Y:S05]  /*25e0*/  BRA.U !UP0, `(.L_x_1393) ;  /* 0x0000000108107547 */ /* 0x000fea000b800000 */
[----:B------:R-:W-:-:S09]  /*25f0*/  UISETP.NE.AND UP0, UPT, UR4, 0x6, UPT ;  /* 0x000000060400788c */ /* 0x000fd2000bf05270 */
[----:B------:R-:W-:Y:S05]  /*2600*/  BRA.U UP0, `(.L_x_1388) ;  /* 0x0000000900447547 */ /* 0x000fea000b800000 */
[----:B------:R0:W-:Y:S01]  /*2610*/  STG.E desc[UR36][R2.64], R4 ;  /* 0x0000000402007986 */ /* 0x0001e2000c101924 */
[----:B------:R-:W-:Y:S05]  /*2620*/  BRA `(.L_x_1389) ;  /* 0x0000000800d07947 */ /* 0x000fea0003800000 */
.L_x_1393:
[----:B------:R-:W-:-:S05]  /*2630*/  F2FP.F16.F32.PACK_AB R4, RZ, R4 ;  /* 0x00000004ff04723e */ /* 0x000fca00000000ff */
[----:B------:R0:W-:Y:S01]  /*2640*/  STG.E.U16 desc[UR36][R2.64], R4 ;  /* 0x0000000402007986 */ /* 0x0001e2000c101524 */
[----:B------:R-:W-:Y:S05]  /*2650*/  BRA `(.L_x_1389) ;  /* 0x0000000800c47947 */ /* 0x000fea0003800000 */
.L_x_1392:
[----:B------:R-:W-:-:S09]  /*2660*/  UISETP.NE.AND UP0, UPT, UR4, 0x7, UPT ;  /* 0x000000070400788c */ /* 0x000fd2000bf05270 */
[----:B------:R-:W-:Y:S05]  /*2670*/  BRA.U !UP0, `(.L_x_1394) ;  /* 0x00000001082c7547 */ /* 0x000fea000b800000 */
[----:B------:R-:W-:-:S09]  /*2680*/  UISETP.NE.AND UP0, UPT, UR4, 0x8, UPT ;  /* 0x000000080400788c */ /* 0x000fd2000bf05270 */
[----:B------:R-:W-:Y:S05]  /*2690*/  BRA.U !UP0, `(.L_x_1395) ;  /* 0x0000000108147547 */ /* 0x000fea000b800000 */
[----:B------:R-:W-:-:S09]  /*26a0*/  UISETP.NE.AND UP0, UPT, UR4, 0x9, UPT ;  /* 0x000000090400788c */ /* 0x000fd2000bf05270 */
[----:B------:R-:W-:Y:S05]  /*26b0*/  BRA.U UP0, `(.L_x_1388) ;  /* 0x0000000900187547 */ /* 0x000fea000b800000 */
[----:B------:R-:W-:-:S05]  /*26c0*/  IMAD.MOV.U32 R5, RZ, RZ, RZ ;  /* 0x000000ffff057224 */ /* 0x000fca00078e00ff */
[----:B------:R0:W-:Y:S01]  /*26d0*/  STG.E.64 desc[UR36][R2.64], R4 ;  /* 0x0000000402007986 */ /* 0x0001e2000c101b24 */
[----:B------:R-:W-:Y:S05]  /*26e0*/  BRA `(.L_x_1389) ;  /* 0x0000000800a07947 */ /* 0x000fea0003800000 */
.L_x_1395:
[----:B------:R-:W-:-:S04]  /*26f0*/  F2FP.F16.F32.PACK_AB R5, RZ, R4 ;  /* 0x00000004ff05723e */ /* 0x000fc800000000ff */
[----:B------:R-:W-:-:S05]  /*2700*/  PRMT R5, R5, 0x5410, RZ ;  /* 0x0000541005057816 */ /* 0x000fca00000000ff */
[----:B------:R0:W-:Y:S01]  /*2710*/  STG.E desc[UR36][R2.64], R5 ;  /* 0x0000000502007986 */ /* 0x0001e2000c101924 */
[----:B------:R-:W-:Y:S05]  /*2720*/  BRA `(.L_x_1389) ;  /* 0x0000000800907947 */ /* 0x000fea0003800000 */
.L_x_1394:
[----:B------:R-:W-:-:S06]  /*2730*/  FMUL.FTZ R4, R4, 1 ;  /* 0x3f80000004047820 */ /* 0x000fcc0000410000 */
[----:B------:R-:W0:Y:S02]  /*2740*/  F2F.F64.F32 R4, R4 ;  /* 0x0000000400047310 */ /* 0x000e240000201800 */
[----:B0-----:R0:W-:Y:S01]  /*2750*/  STG.E.64 desc[UR36][R2.64], R4 ;  /* 0x0000000402007986 */ /* 0x0011e2000c101b24 */
[----:B------:R-:W-:Y:S05]  /*2760*/  BRA `(.L_x_1389) ;  /* 0x0000000800807947 */ /* 0x000fea0003800000 */
.L_x_1384:
        /* <DEDUP_REMOVED lines=8> */
[----:B------:R-:W-:-:S04]  /*27f0*/  FSETP.NEU.FTZ.AND P0, PT, R4, RZ, PT ;  /* 0x000000ff0400720b */ /* 0x000fc80003f1d000 */
[----:B------:R-:W-:-:S05]  /*2800*/  SEL R5, RZ, 0x1, !P0 ;  /* 0x00000001ff057807 */ /* 0x000fca0004000000 */
[----:B------:R0:W-:Y:S01]  /*2810*/  STG.E.U8 desc[UR36][R2.64], R5 ;  /* 0x0000000502007986 */ /* 0x0001e2000c101124 */
[----:B------:R-:W-:Y:S05]  /*2820*/  BRA `(.L_x_1389) ;  /* 0x0000000800507947 */ /* 0x000fea0003800000 */
.L_x_1398:
[----:B------:R-:W-:Y:S01]  /*2830*/  FMUL.FTZ R4, R4, 1 ;  /* 0x3f80000004047820 */ /* 0x000fe20000410000 */
[----:B------:R-:W-:-:S05]  /*2840*/  CS2R R6, SRZ ;  /* 0x0000000000067805 */ /* 0x000fca000001ff00 */
[----:B------:R-:W0:Y:S02]  /*2850*/  F2F.F64.F32 R4, R4 ;  /* 0x0000000400047310 */ /* 0x000e240000201800 */
[----:B0-----:R0:W-:Y:S01]  /*2860*/  STG.E.128 desc[UR36][R2.64], R4 ;  /* 0x0000000402007986 */ /* 0x0011e2000c101d24 */
[----:B------:R-:W-:Y:S05]  /*2870*/  BRA `(.L_x_1389) ;  /* 0x00000008003c7947 */ /* 0x000fea0003800000 */
.L_x_1397:
[----:B------:R-:W-:-:S09]  /*2880*/  UISETP.NE.AND UP0, UPT, UR4, 0xf, UPT ;  /* 0x0000000f0400788c */ /* 0x000fd2000bf05270 */
[----:B------:R-:W-:Y:S05]  /*2890*/  BRA.U !UP0, `(.L_x_1399) ;  /* 0x0000000108987547 */ /* 0x000fea000b800000 */
[----:B------:R-:W-:-:S09]  /*28a0*/  UISETP.NE.AND UP0, UPT, UR4, 0x17, UPT ;  /* 0x000000170400788c */ /* 0x000fd2000bf05270 */
[----:B------:R-:W-:Y:S05]  /*28b0*/  BRA.U !UP0, `(.L_x_1400) ;  /* 0x0000000108487547 */ /* 0x000fea000b800000 */
[----:B------:R-:W-:-:S09]  /*28c0*/  UISETP.NE.AND UP0, UPT, UR4, 0x18, UPT ;  /* 0x000000180400788c */ /* 0x000fd2000bf05270 */
[----:B------:R-:W-:Y:S05]  /*28d0*/  BRA.U UP0, `(.L_x_1388) ;  /* 0x0000000500907547 */ /* 0x000fea000b800000 */
[----:B------:R-:W-:Y:S01]  /*28e0*/  LOP3.LUT R6, R4, 0x7fffffff, RZ, 0xc0, !PT ;  /* 0x7fffffff04067812 */ /* 0x000fe200078ec0ff */
[----:B------:R-:W-:Y:S01]  /*28f0*/  BSSY.RECONVERGENT B0, `(.L_x_1401) ;  /* 0x000000b000007945 */ /* 0x000fe20003800200 */
[----:B------:R-:W-:Y:S02]  /*2900*/  SHF.R.U32.HI R7, RZ, 0x18, R4 ;  /* 0x00000018ff077819 */ /* 0x000fe40000011604 */
[----:B------:R-:W-:Y:S02]  /*2910*/  ISETP.GT.U32.AND P0, PT, R6, 0x43efffff, PT ;  /* 0x43efffff0600780c */ /* 0x000fe40003f04070 */
[----:B------:R-:W-:-:S11]  /*2920*/  MOV R0, 0x7f ;  /* 0x0000007f00007802 */ /* 0x000fd60000000f00 */
[----:B------:R-:W-:Y:S05]  /*2930*/  @P0 BRA `(.L_x_1402) ;  /* 0x0000000000180947 */ /* 0x000fea0003800000 */
[----:B------:R-:W-:-:S13]  /*2940*/  ISETP.GT.U32.AND P0, PT, R6, 0x3c7fffff, PT ;  /* 0x3c7fffff0600780c */ /* 0x000fda0003f04070 */
[----:B------:R-:W-:-:S04]  /*2950*/  @P0 SHF.R.U32.HI R0, RZ, 0x14, R4 ;  /* 0x00000014ff000819 */ /* 0x000fc80000011604 */
[----:B------:R-:W-:Y:S01]  /*2960*/  @P0 LOP3.LUT R5, R0, 0x1, RZ, 0xc0, !PT ;  /* 0x0000000100050812 */ /* 0x000fe200078ec0ff */
[----:B------:R-:W-:-:S03]  /*2970*/  @!P0 FADD.FTZ R0, R6, 16384 ;  /* 0x4680000006008421 */ /* 0x000fc60000010000 */
[----:B------:R-:W-:-:S04]  /*2980*/  @P0 IADD3 R5, PT, PT, R4, 0x407ffff, R5 ;  /* 0x0407ffff04050810 */ /* 0x000fc80007ffe005 */
[----:B------:R-:W-:-:S07]  /*2990*/  @P0 SHF.R.U32.HI R0, RZ, 0x14, R5 ;  /* 0x00000014ff000819 */ /* 0x000fce0000011605 */
.L_x_1402:
[----:B------:R-:W-:Y:S05]  /*29a0*/  BSYNC.RECONVERGENT B0 ;  /* 0x0000000000007941 */ /* 0x000fea0003800200 */
.L_x_1401:
[----:B------:R-:W-:-:S05]  /*29b0*/  LOP3.LUT R7, R0, 0x80, R7, 0xf8, !PT ;  /* 0x0000008000077812 */ /* 0x000fca00078ef807 */
[----:B------:R0:W-:Y:S01]  /*29c0*/  STG.E.U8 desc[UR36][R2.64], R7 ;  /* 0x0000000702007986 */ /* 0x0001e2000c101124 */
[----:B------:R-:W-:Y:S05]  /*29d0*/  BRA `(.L_x_1389) ;  /* 0x0000000400e47947 */ /* 0x000fea0003800000 */
.L_x_1400:
[----:B------:R-:W-:Y:S01]  /*29e0*/  LOP3.LUT R6, R4, 0x7fffffff, RZ, 0xc0, !PT ;  /* 0x7fffffff04067812 */ /* 0x000fe200078ec0ff */
[----:B------:R-:W-:Y:S01]  /*29f0*/  BSSY.RECONVERGENT B0, `(.L_x_1403) ;  /* 0x000000d000007945 */ /* 0x000fe20003800200 */
        /* <DEDUP_REMOVED lines=12> */
.L_x_1404:
[----:B------:R-:W-:Y:S05]  /*2ac0*/  BSYNC.RECONVERGENT B0 ;  /* 0x0000000000007941 */ /* 0x000fea0003800200 */
.L_x_1403:
[----:B------:R-:W-:-:S05]  /*2ad0*/  LOP3.LUT R5, R0, 0x80, R7, 0xf8, !PT ;  /* 0x0000008000057812 */ /* 0x000fca00078ef807 */
[----:B------:R0:W-:Y:S01]  /*2ae0*/  STG.E.U8 desc[UR36][R2.64], R5 ;  /* 0x0000000502007986 */ /* 0x0001e2000c101124 */
[----:B------:R-:W-:Y:S05]  /*2af0*/  BRA `(.L_x_1389) ;  /* 0x00000004009c7947 */ /* 0x000fea0003800000 */
.L_x_1399:
[----:B------:R-:W-:-:S05]  /*2b00*/  F2FP.BF16.F32.PACK_AB R4, RZ, R4 ;  /* 0x00000004ff04723e */ /* 0x000fca00000010ff */
[----:B------:R0:W-:Y:S01]  /*2b10*/  STG.E.U16 desc[UR36][R2.64], R4 ;  /* 0x0000000402007986 */ /* 0x0001e2000c101524 */
[----:B------:R-:W-:Y:S05]  /*2b20*/  BRA `(.L_x_1389) ;  /* 0x0000000400907947 */ /* 0x000fea0003800000 */
.L_x_1396:
        /* <DEDUP_REMOVED lines=8> */
[----:B------:R-:W0:Y:S02]  /*2bb0*/  F2I.FTZ.U32.TRUNC.NTZ R5, R4 ;  /* 0x0000000400057305 */ /* 0x000e24000021f000 */
[----:B0-----:R0:W-:Y:S01]  /*2bc0*/  STG.E.U16 desc[UR36][R2.64], R5 ;  /* 0x0000000502007986 */ /* 0x0011e2000c101524 */
[----:B------:R-:W-:Y:S05]  /*2bd0*/  BRA `(.L_x_1389) ;  /* 0x0000000400647947 */ /* 0x000fea0003800000 */
.L_x_1407:
[----:B------:R-:W-:Y:S01]  /*2be0*/  LOP3.LUT R5, R4, 0x7fffffff, RZ, 0xc0, !PT ;  /* 0x7fffffff04057812 */ /* 0x000fe200078ec0ff */
[----:B------:R-:W-:Y:S01]  /*2bf0*/  BSSY.RECONVERGENT B0, `(.L_x_1408) ;  /* 0x0000013000007945 */ /* 0x000fe20003800200 */
[----:B------:R-:W-:Y:S02]  /*2c00*/  IMAD.MOV.U32 R0, RZ, RZ, 0x80 ;  /* 0x00000080ff007424 */ /* 0x000fe400078e00ff */
        /* <DEDUP_REMOVED lines=9> */
.L_x_1410:
[----:B------:R-:W-:-:S04]  /*2ca0*/  SHF.R.U32.HI R0, RZ, 0x14, R4 ;  /* 0x00000014ff007819 */ /* 0x000fc80000011604 */
[----:B------:R-:W-:-:S04]  /*2cb0*/  LOP3.LUT R5, R0, 0x1, RZ, 0xc0, !PT ;  /* 0x0000000100057812 */ /* 0x000fc800078ec0ff */
[----:B------:R-:W-:-:S04]  /*2cc0*/  IADD3 R0, PT, PT, R4, 0x487ffff, R5 ;  /* 0x0487ffff04007810 */ /* 0x000fc80007ffe005 */
[----:B------:R-:W-:-:S04]  /*2cd0*/  SHF.R.U32.HI R0, RZ, 0x14, R0 ;  /* 0x00000014ff007819 */ /* 0x000fc80000011600 */
[----:B------:R-:W-:-:S07]  /*2ce0*/  LOP3.LUT R5, R0, 0xff, RZ, 0xc0, !PT ;  /* 0x000000ff00057812 */ /* 0x000fce00078ec0ff */
.L_x_1411:
[----:B------:R-:W-:-:S04]  /*2cf0*/  SHF.R.U32.HI R4, RZ, 0x18, R4 ;  /* 0x00000018ff047819 */ /* 0x000fc80000011604 */
[----:B------:R-:W-:-:S04]  /*2d00*/  LOP3.LUT R5, R5, 0x80, R4, 0xf8, !PT ;  /* 0x0000008005057812 */ /* 0x000fc800078ef804 */
[----:B------:R-:W-:-:S07]  /*2d10*/  PRMT R0, R5, 0x7610, R0 ;  /* 0x0000761005007816 */ /* 0x000fce0000000000 */
.L_x_1409:
[----:B------:R-:W-:Y:S05]  /*2d20*/  BSYNC.RECONVERGENT B0 ;  /* 0x0000000000007941 */ /* 0x000fea0003800200 */
.L_x_1408:
[----:B------:R4:W-:Y:S01]  /*2d30*/  STG.E.U8 desc[UR36][R2.64], R0 ;  /* 0x0000000002007986 */ /* 0x0009e2000c101124 */
[----:B------:R-:W-:Y:S05]  /*2d40*/  BRA `(.L_x_1389) ;  /* 0x0000000400087947 */ /* 0x000fea0003800000 */
.L_x_1406:
[----:B------:R-:W-:Y:S01]  /*2d50*/  LOP3.LUT R5, R4, 0x7fffffff, RZ, 0xc0, !PT ;  /* 0x7fffffff04057812 */ /* 0x000fe200078ec0ff */
[----:B------:R-:W-:Y:S01]  /*2d60*/  BSSY.RECONVERGENT B0, `(.L_x_1412) ;  /* 0x0000013000007945 */ /* 0x000fe20003800200 */
[----:B------:R-:W-:Y:S02]  /*2d70*/  HFMA2 R0, -RZ, RZ, 0, 7.62939453125e-06 ;  /* 0x00000080ff007431 */ /* 0x000fe400000001ff */
        /* <DEDUP_REMOVED lines=9> */
.L_x_1414:
[----:B------:R-:W-:-:S04]  /*2e10*/  SHF.R.U32.HI R0, RZ, 0x15, R4 ;  /* 0x00000015ff007819 */ /* 0x000fc80000011604 */
[----:B------:R-:W-:-:S04]  /*2e20*/  LOP3.LUT R5, R0, 0x1, RZ, 0xc0, !PT ;  /* 0x0000000100057812 */ /* 0x000fc800078ec0ff */
[----:B------:R-:W-:-:S04]  /*2e30*/  IADD3 R0, PT, PT, R4, 0x88fffff, R5 ;  /* 0x088fffff04007810 */ /* 0x000fc80007ffe005 */
[----:B------:R-:W-:-:S04]  /*2e40*/  SHF.R.U32.HI R0, RZ, 0x15, R0 ;  /* 0x00000015ff007819 */ /* 0x000fc80000011600 */
[----:B------:R-:W-:-:S07]  /*2e50*/  LOP3.LUT R5, R0, 0xff, RZ, 0xc0, !PT ;  /* 0x000000ff00057812 */ /* 0x000fce00078ec0ff */
.L_x_1415:
[----:B------:R-:W-:-:S04]  /*2e60*/  SHF.R.U32.HI R4, RZ, 0x18, R4 ;  /* 0x00000018ff047819 */ /* 0x000fc80000011604 */
[----:B------:R-:W-:-:S04]  /*2e70*/  LOP3.LUT R5, R5, 0x80, R4, 0xf8, !PT ;  /* 0x0000008005057812 */ /* 0x000fc800078ef804 */
[----:B------:R-:W-:-:S07]  /*2e80*/  PRMT R0, R5, 0x7610, R0 ;  /* 0x0000761005007816 */ /* 0x000fce0000000000 */
.L_x_1413:
[----:B------:R-:W-:Y:S05]  /*2e90*/  BSYNC.RECONVERGENT B0 ;  /* 0x0000000000007941 */ /* 0x000fea0003800200 */
.L_x_1412:
[----:B------:R3:W-:Y:S01]  /*2ea0*/  STG.E.U8 desc[UR36][R2.64], R0 ;  /* 0x0000000002007986 */ /* 0x0007e2000c101124 */
[----:B------:R-:W-:Y:S05]  /*2eb0*/  BRA `(.L_x_1389) ;  /* 0x0000000000ac7947 */ /* 0x000fea0003800000 */
.L_x_1405:
[----:B------:R-:W-:-:S09]  /*2ec0*/  UISETP.NE.AND UP0, UPT, UR4, 0x1c, UPT ;  /* 0x0000001c0400788c */ /* 0x000fd2000bf05270 */
[----:B------:R-:W-:Y:S05]  /*2ed0*/  BRA.U !UP0, `(.L_x_1416) ;  /* 0x00000001089c7547 */ /* 0x000fea000b800000 */
[----:B------:R-:W-:-:S09]  /*2ee0*/  UISETP.NE.AND UP0, UPT, UR4, 0x1d, UPT ;  /* 0x0000001d0400788c */ /* 0x000fd2000bf05270 */
[----:B------:R-:W-:Y:S05]  /*2ef0*/  BRA.U !UP0, `(.L_x_1417) ;  /* 0x0000000108887547 */ /* 0x000fea000b800000 */
[----:B------:R-:W-:-:S09]  /*2f00*/  UISETP.NE.AND UP0, UPT, UR4, 0x2c, UPT ;  /* 0x0000002c0400788c */ /* 0x000fd2000bf05270 */
[----:B------:R-:W-:Y:S05]  /*2f10*/  BRA.U !UP0, `(.L_x_1418) ;  /* 0x0000000108447547 */ /* 0x000fea000b800000 */
.L_x_1388:
[----:B------:R-:W-:Y:S01]  /*2f20*/  MOV R0, 0x0 ;  /* 0x0000000000007802 */ /* 0x000fe20000000f00 */
[----:B------:R-:W0:Y:S01]  /*2f30*/  LDCU.64 UR6, c[0x4][0x128] ;  /* 0x01002500ff0677ac */ /* 0x000e220008000a00 */
[----:B------:R-:W-:Y:S02]  /*2f40*/  HFMA2 R13, -RZ, RZ, 0, 0 ;  /* 0x00000000ff0d7431 */ /* 0x000fe400000001ff */
[----:B------:R-:W-:Y:S01]  /*2f50*/  IMAD.MOV.U32 R8, RZ, RZ, 0x65 ;  /* 0x00000065ff087424 */ /* 0x000fe200078e00ff */
[----:B------:R1:W2:Y:S01]  /*2f60*/  LDC.64 R2, c[0x4][R0] ;  /* 0x0100000000027b82 */ /* 0x0002a20000000a00 */
[----:B------:R-:W3:Y:S01]  /*2f70*/  LDCU.64 UR8, c[0x4][0x130] ;  /* 0x01002600ff0877ac */ /* 0x000ee20008000a00 */
[----:B------:R-:W-:Y:S01]  /*2f80*/  IMAD.MOV.U32 R12, RZ, RZ, 0x1 ;  /* 0x00000001ff0c7424 */ /* 0x000fe200078e00ff */
[----:B------:R-:W4:Y:S01]  /*2f90*/  LDCU.64 UR4, c[0x4][0x20] ;  /* 0x01000400ff0477ac */ /* 0x000f220008000a00 */
[----:B0-----:R-:W-:Y:S02]  /*2fa0*/  IMAD.U32 R4, RZ, RZ, UR6 ;  /* 0x00000006ff047e24 */ /* 0x001fe4000f8e00ff */
[----:B------:R-:W-:Y:S01]  /*2fb0*/  IMAD.U32 R5, RZ, RZ, UR7 ;  /* 0x00000007ff057e24 */ /* 0x000fe2000f8e00ff */
[----:B---3--:R-:W-:Y:S01]  /*2fc0*/  MOV R6, UR8 ;  /* 0x0000000800067c02 */ /* 0x008fe20008000f00 */
[----:B------:R-:W-:-:S02]  /*2fd0*/  IMAD.U32 R7, RZ, RZ, UR9 ;  /* 0x00000009ff077e24 */ /* 0x000fc4000f8e00ff */
[----:B----4-:R-:W-:Y:S01]  /*2fe0*/  IMAD.U32 R10, RZ, RZ, UR4 ;  /* 0x00000004ff0a7e24 */ /* 0x010fe2000f8e00ff */
[----:B-1----:R-:W-:-:S07]  /*2ff0*/  MOV R11, UR5 ;  /* 0x00000005000b7c02 */ /* 0x002fce0008000f00 */
[----:B------:R-:W-:-:S07]  /*3000*/  LEPC R20, `(.L_x_1419) ;  /* 0x000000001014794e */ /* 0x000fce0000000000 */
[----:B--2---:R-:W-:Y:S05]  /*3010*/  CALL.ABS.NOINC R2 ;  /* 0x0000000002007343 */ /* 0x004fea0003c00000 */
.L_x_1419:
[----:B------:R-:W-:Y:S05]  /*3020*/  BRA `(.L_x_1389) ;  /* 0x0000000000507947 */ /* 0x000fea0003800000 */
.L_x_1418:
        /* <DEDUP_REMOVED lines=15> */
.L_x_1417:
[----:B------:R-:W0:Y:S02]  /*3120*/  F2I.U64.TRUNC R4, R4 ;  /* 0x0000000400047311 */ /* 0x000e24000020d800 */
[----:B0-----:R1:W-:Y:S01]  /*3130*/  STG.E.64 desc[UR36][R2.64], R4 ;  /* 0x0000000402007986 */ /* 0x0013e2000c101b24 */
[----:B------:R-:W-:Y:S05]  /*3140*/  BRA `(.L_x_1389) ;  /* 0x0000000000087947 */ /* 0x000fea0003800000 */
.L_x_1416:
[----:B------:R-:W0:Y:S02]  /*3150*/  F2I.FTZ.U32.TRUNC.NTZ R5, R4 ;  /* 0x0000000400057305 */ /* 0x000e24000021f000 */
[----:B0-----:R0:W-:Y:S02]  /*3160*/  STG.E desc[UR36][R2.64], R5 ;  /* 0x0000000502007986 */ /* 0x0011e4000c101924 */
.L_x_1389:
[----:B------:R-:W-:-:S07]  /*3170*/  VIADD R17, R17, 0x80 ;  /* 0x0000008011117836 */ /* 0x000fce0000000000 */
.L_x_1353:
[----:B------:R-:W-:Y:S05]  /*3180*/  BSYNC.RECONVERGENT B7 ;  /* 0x0000000000077941 */ /* 0x000fea0003800200 */
.L_x_1352:
[----:B------:R-:W5:Y:S01]  /*3190*/  LDCU UR4, c[0x0][0x380] ;  /* 0x00007000ff0477ac */ /* 0x000f620008000800 */
[----:B------:R-:W-:Y:S01]  /*31a0*/  BSSY.RECONVERGENT B7, `(.L_x_1420) ;  /* 0x000030a000077945 */ /* 0x000fe20003800200 */
[----:B-----5:R-:W-:-:S13]  /*31b0*/  ISETP.GE.AND P0, PT, R17, UR4, PT ;  /* 0x0000000411007c0c */ /* 0x020fda000bf06270 */
[----:B------:R-:W-:Y:S05]  /*31c0*/  @P0 BRA `(.L_x_1421) ;  /* 0x00000030001c0947 */ /* 0x000fea0003800000 */
[----:B------:R-:W5:Y:S01]  /*31d0*/  LDCU UR4, c[0x0][0x388] ;  /* 0x00007100ff0477ac */ /* 0x000f620008000800 */
[----:B---34-:R-:W-:Y:S02]  /*31e0*/  HFMA2 R0, -RZ, RZ, 0, 0 ;  /* 0x00000000ff007431 */ /* 0x018fe400000001ff */
[----:B------:R-:W-:Y:S01]  /*31f0*/  IMAD.MOV.U32 R16, RZ, RZ, RZ ;  /* 0x000000ffff107224 */ /* 0x000fe200078e00ff */
[----:B-----5:R-:W-:-:S09]  /*3200*/  UISETP.NE.AND UP0, UPT, UR4, URZ, UPT ;  /* 0x000000ff0400728c */ /* 0x020fd2000bf05270 */
[----:B------:R-:W-:Y:S05]  /*3210*/  BRA.U !UP0, `(.L_x_1422) ;  /* 0x0000001108a87547 */ /* 0x000fea000b800000 */
[----:B------:R-:W0:Y:S01]  /*3220*/  LDCU.64 UR4, c[0x0][0x390] ;  /* 0x00007200ff0477ac */ /* 0x000e220008000a00 */
[----:B------:R-:W-:Y:S01]  /*3230*/  IMAD.MOV.U32 R16, RZ, RZ, RZ ;  /* 0x000000ffff107224 */ /* 0x000fe200078e00ff */
[----:B------:R-:W3:Y:S01]  /*3240*/  LDCU UR6, c[0x0][0x38c] ;  /* 0x00007180ff0677ac */ /* 0x000ee20008000800 */
[----:B------:R-:W4:Y:S01]  /*3250*/  LDCU.64 UR8, c[0x0][0x4b8] ;  /* 0x00009700ff0877ac */ /* 0x000f220008000a00 */
[----:B------:R-:W-:Y:S01]  /*3260*/  UISETP.NE.AND UP0, UPT, UR40, URZ, UPT ;  /* 0x000000ff2800728c */ /* 0x000fe2000bf05270 */
[----:B012---:R-:W-:-:S05]  /*3270*/  IMAD.HI.U32 R2, R17, UR4, R16 ;  /* 0x0000000411027c27 */ /* 0x007fca000f8e0010 */
[----:B------:R-:W-:-:S04]  /*3280*/  SHF.R.U32.HI R3, RZ, UR5, R2 ;  /* 0x00000005ff037c19 */ /* 0x000fc80008011602 */
[----:B------:R-:W-:-:S05]  /*3290*/  IADD3 R0, PT, PT, -R3, RZ, RZ ;  /* 0x000000ff03007210 */ /* 0x000fca0007ffe1ff */
[----:B---3--:R-:W-:-:S04]  /*32a0*/  IMAD R0, R0, UR6, R17 ;  /* 0x0000000600007c24 */ /* 0x008fc8000f8e0211 */
[C---:B----4-:R-:W-:Y:S02]  /*32b0*/  IMAD R16, R0.reuse, UR8, RZ ;  /* 0x0000000800107c24 */ /* 0x050fe4000f8e02ff */
        /* <DEDUP_REMOVED lines=288> */
.L_x_1422:
[----:B------:R-:W0:Y:S01]  /*44c0*/  LDCU.64 UR6, c[0x0][0x588] ;  /* 0x0000b100ff0677ac */ /* 0x000e220008000a00 */
[----:B------:R-:W-:Y:S01]  /*44d0*/  BSSY.RECONVERGENT B6, `(.L_x_1423) ;  /* 0x00000dd000067945 */ /* 0x000fe20003800200 */
[----:B------:R-:W-:-:S04]  /*44e0*/  UPRMT UR4, UR41, 0x9910, URZ ;  /* 0x0000991029047896 */ /* 0x000fc800080000ff */
[----:B------:R-:W-:Y:S01]  /*44f0*/  UISETP.GT.AND UP0, UPT, UR4, 0x9, UPT ;  /* 0x000000090400788c */ /* 0x000fe2000bf04270 */
[----:B012---:R-:W-:-:S05]  /*4500*/  IADD3 R2, P0, PT, R0, UR6, RZ ;  /* 0x0000000600027c10 */ /* 0x007fca000ff1e0ff */
        /* <DEDUP_REMOVED lines=13> */
.L_x_1427:
[----:B------:R-:W2:Y:S02]  /*45e0*/  LDG.E.U8 R0, desc[UR36][R2.64] ;  /* 0x0000002402007981 */ /* 0x000ea4000c1e1100 */
[----:B--2---:R-:W-:Y:S01]  /*45f0*/  I2FP.F32.U32 R0, R0 ;  /* 0x0000000000007245 */ /* 0x004fe20000201000 */
[----:B------:R-:W-:Y:S06]  /*4600*/  BRA `(.L_x_1429) ;  /* 0x0000000c00247947 */ /* 0x000fec0003800000 */
.L_x_1426:
        /* <DEDUP_REMOVED lines=9> */
.L_x_1431:
[----:B------:R-:W2:Y:S02]  /*46a0*/  LDG.E R0, desc[UR36][R2.64] ;  /* 0x0000002402007981 */ /* 0x000ea4000c1e1900 */
[----:B--2---:R-:W-:Y:S01]  /*46b0*/  I2FP.F32.S32 R0, R0 ;  /* 0x0000000000007245 */ /* 0x004fe20000201400 */
[----:B------:R-:W-:Y:S06]  /*46c0*/  BRA `(.L_x_1429) ;  /* 0x0000000800f47947 */ /* 0x000fec0003800000 */
.L_x_1430:
[----:B------:R-:W2:Y:S02]  /*46d0*/  LDG.E.U16 R0, desc[UR36][R2.64] ;  /* 0x0000002402007981 */ /* 0x000ea4000c1e1500 */
[----:B--2---:R-:W0:Y:S01]  /*46e0*/  I2F.S16 R0, R0 ;  /* 0x0000000000007306 */ /* 0x004e220000101400 */
[----:B------:R-:W-:Y:S05]  /*46f0*/  BRA `(.L_x_1429) ;  /* 0x0000000800e87947 */ /* 0x000fea0003800000 */
.L_x_1425:
        /* <DEDUP_REMOVED lines=8> */
.L_x_1433:
[----:B------:R-:W2:Y:S02]  /*4780*/  LDG.E.U16 R0, desc[UR36][R2.64] ;  /* 0x0000002402007981 */ /* 0x000ea4000c1e1500 */
[----:B--2---:R-:W-:Y:S01]  /*4790*/  HADD2.F32 R0, -RZ, R0.H0_H0 ;  /* 0x20000000ff007230 */ /* 0x004fe20000004100 */
[----:B------:R-:W-:Y:S06]  /*47a0*/  BRA `(.L_x_1429) ;  /* 0x0000000800bc7947 */ /* 0x000fec0003800000 */
.L_x_1432:
        /* <DEDUP_REMOVED lines=8> */
.L_x_1435:
[----:B------:R-:W2:Y:S02]  /*4830*/  LDG.E.U16 R0, desc[UR36][R2.64] ;  /* 0x0000002402007981 */ /* 0x000ea4000c1e1500 */
[----:B--2---:R-:W-:Y:S01]  /*4840*/  HADD2.F32 R0, -RZ, R0.H0_H0 ;  /* 0x20000000ff007230 */ /* 0x004fe20000004100 */
[----:B------:R-:W-:Y:S06]  /*4850*/  BRA `(.L_x_1429) ;  /* 0x0000000800907947 */ /* 0x000fec0003800000 */
.L_x_1434:
[----:B------:R-:W2:Y:S01]  /*4860*/  LDG.E.64 R2, desc[UR36][R2.64] ;  /* 0x0000002402027981 */ /* 0x000ea2000c1e1b00 */
[----:B------:R-:W-:Y:S01]  /*4870*/  UMOV UR4, 0xf0000000 ;  /* 0xf000000000047882 */ /* 0x000fe20000000000 */
[----:B------:R-:W-:Y:S01]  /*4880*/  UMOV UR5, 0x380fffff ;  /* 0x380fffff00057882 */ /* 0x000fe20000000000 */
[----:B--2---:R-:W0:Y:S01]  /*4890*/  F2F.F32.F64 R0, R2 ;  /* 0x0000000200007310 */ /* 0x004e220000301000 */
[----:B------:R-:W-:-:S14]  /*48a0*/  DSETP.GEU.AND P0, PT, |R2|, UR4, PT ;  /* 0x0000000402007e2a */ /* 0x000fdc000bf0e200 */
[----:B0-----:R-:W-:Y:S01]  /*48b0*/  @!P0 FMUL R0, R0, 1.175494350822287508e-38 ;  /* 0x0080000000008820 */ /* 0x001fe20000400000 */
[----:B------:R-:W-:Y:S06]  /*48c0*/  BRA `(.L_x_1429) ;  /* 0x0000000800747947 */ /* 0x000fec0003800000 */
.L_x_1424:
        /* <DEDUP_REMOVED lines=12> */
.L_x_1438:
[----:B------:R-:W2:Y:S01]  /*4990*/  LDG.E.64 R2, desc[UR36][R2.64] ;  /* 0x0000002402027981 */ /* 0x000ea2000c1e1b00 */
[----:B------:R-:W-:Y:S01]  /*49a0*/  UMOV UR4, 0xf0000000 ;  /* 0xf000000000047882 */ /* 0x000fe20000000000 */
[----:B------:R-:W-:Y:S01]  /*49b0*/  UMOV UR5, 0x380fffff ;  /* 0x380fffff00057882 */ /* 0x000fe20000000000 */
[----:B--2---:R-:W0:Y:S01]  /*49c0*/  F2F.F32.F64 R0, R2 ;  /* 0x0000000200007310 */ /* 0x004e220000301000 */
[----:B------:R-:W-:-:S14]  /*49d0*/  DSETP.GEU.AND P0, PT, |R2|, UR4, PT ;  /* 0x0000000402007e2a */ /* 0x000fdc000bf0e200 */
[----:B0-----:R-:W-:Y:S01]  /*49e0*/  @!P0 FMUL R0, R0, 1.175494350822287508e-38 ;  /* 0x0080000000008820 */ /* 0x001fe20000400000 */
[----:B------:R-:W-:Y:S06]  /*49f0*/  BRA `(.L_x_1429) ;  /* 0x0000000800287947 */ /* 0x000fec0003800000 */
.L_x_1437:
        /* <DEDUP_REMOVED lines=23> */
[----:B------:R-:W-:Y:S01]  /*4b70*/  LOP3.LUT R0, R5, 0x80000000, R0, 0xf8, !PT ;  /* 0x8000000005007812 */ /* 0x000fe200078ef800 */
[----:B------:R-:W-:Y:S06]  /*4b80*/  BRA `(.L_x_1429) ;  /* 0x0000000400c47947 */ /* 0x000fec0003800000 */
.L_x_1440:
        /* <DEDUP_REMOVED lines=10> */
[----:B------:R-:W-:Y:S01]  /*4c30*/  LOP3.LUT R0, R0, 0x80000000, R5, 0xf8, !PT ;  /* 0x8000000000007812 */ /* 0x000fe200078ef805 */
[----:B------:R-:W-:Y:S06]  /*4c40*/  BRA `(.L_x_1429) ;  /* 0x0000000400947947 */ /* 0x000fec0003800000 */
.L_x_1439:
[----:B------:R-:W2:Y:S02]  /*4c50*/  LDG.E.U16 R0, desc[UR36][R2.64] ;  /* 0x0000002402007981 */ /* 0x000ea4000c1e1500 */
[----:B--2---:R-:W-:Y:S01]  /*4c60*/  IMAD.U32 R0, R0, 0x10000, RZ ;  /* 0x0001000000007824 */ /* 0x004fe200078e00ff */
[----:B------:R-:W-:Y:S06]  /*4c70*/  BRA `(.L_x_1429) ;  /* 0x0000000400887947 */ /* 0x000fec0003800000 */
.L_x_1436:
        /* <DEDUP_REMOVED lines=11> */
.L_x_1443:
[----:B------:R-:W2:Y:S01]  /*4d30*/  LDG.E.U8 R3, desc[UR36][R2.64] ;  /* 0x0000002402037981 */ /* 0x000ea2000c1e1100 */
        /* <DEDUP_REMOVED lines=19> */
.L_x_1445:
[----:B------:R-:W-:Y:S05]  /*4e70*/  BSYNC.RECONVERGENT B0 ;  /* 0x0000000000007941 */ /* 0x000fea0003800200 */
.L_x_1444:
[----:B------:R-:W-:Y:S01]  /*4e80*/  IMAD.SHL.U32 R0, R0, 0x100000, RZ ;  /* 0x0010000000007824 */ /* 0x000fe200078e00ff */
[----:B------:R-:W-:-:S04]  /*4e90*/  LEA R2, R2, 0x3b800000, 0x17 ;  /* 0x3b80000002027811 */ /* 0x000fc800078eb8ff */
[----:B------:R-:W-:Y:S01]  /*4ea0*/  LOP3.LUT R0, R2, R0, R7, 0xfe, !PT ;  /* 0x0000000002007212 */ /* 0x000fe200078efe07 */
[----:B------:R-:W-:Y:S06]  /*4eb0*/  BRA `(.L_x_1429) ;  /* 0x0000000000f87947 */ /* 0x000fec0003800000 */
.L_x_1442:
[----:B------:R-:W2:Y:S01]  /*4ec0*/  LDG.E.U8 R3, desc[UR36][R2.64] ;  /* 0x0000002402037981 */ /* 0x000ea2000c1e1100 */
        /* <DEDUP_REMOVED lines=19> */
.L_x_1447:
[----:B------:R-:W-:Y:S05]  /*5000*/  BSYNC.RECONVERGENT B0 ;  /* 0x0000000000007941 */ /* 0x000fea0003800200 */
.L_x_1446:
[----:B------:R-:W-:Y:S02]  /*5010*/  SHF.L.U32 R0, R0, 0x15, RZ ;  /* 0x0000001500007819 */ /* 0x000fe400000006ff */
[----:B------:R-:W-:-:S04]  /*5020*/  LEA R2, R2, 0x37800000, 0x17 ;  /* 0x3780000002027811 */ /* 0x000fc800078eb8ff */
[----:B------:R-:W-:Y:S01]  /*5030*/  LOP3.LUT R0, R2, R0, R7, 0xfe, !PT ;  /* 0x0000000002007212 */ /* 0x000fe200078efe07 */
[----:B------:R-:W-:Y:S06]  /*5040*/  BRA `(.L_x_1429) ;  /* 0x0000000000947947 */ /* 0x000fec0003800000 */
.L_x_1441:
        /* <DEDUP_REMOVED lines=8> */
[----:B--2---:R-:W-:-:S13]  /*50d0*/  ISETP.NE.AND P0, PT, R2, RZ, PT ;  /* 0x000000ff0200720c */ /* 0x004fda0003f05270 */
[----:B------:R-:W-:Y:S05]  /*50e0*/  @!P0 BRA `(.L_x_1429) ;  /* 0x00000000006c8947 */ /* 0x000fea0003800000 */
[----:B------:R-:W-:-:S13]  /*50f0*/  ISETP.NE.AND P0, PT, R2, 0xff, PT ;  /* 0x000000ff0200780c */ /* 0x000fda0003f05270 */
[----:B------:R-:W-:Y:S01]  /*5100*/  @!P0 IMAD.MOV.U32 R0, RZ, RZ, 0x7f800001 ;  /* 0x7f800001ff008424 */ /* 0x000fe200078e00ff */
[----:B------:R-:W-:Y:S01]  /*5110*/  @P0 SHF.L.U32 R0, R2, 0x17, RZ ;  /* 0x0000001702000819 */ /* 0x000fe200000006ff */
[----:B------:R-:W-:Y:S06]  /*5120*/  BRA `(.L_x_1429) ;  /* 0x00000000005c7947 */ /* 0x000fec0003800000 */
.L_x_1428:
        /* <DEDUP_REMOVED lines=16> */
.L_x_1450:
[----:B------:R-:W-:Y:S01]  /*5230*/  IMAD.MOV.U32 R0, RZ, RZ, RZ ;  /* 0x000000ffff007224 */ /* 0x000fe200078e00ff */
[----:B------:R-:W-:Y:S06]  /*5240*/  BRA `(.L_x_1429) ;  /* 0x0000000000147947 */ /* 0x000fec0003800000 */
.L_x_1449:
[----:B------:R-:W2:Y:S02]  /*5250*/  LDG.E.64 R2, desc[UR36][R2.64] ;  /* 0x0000002402027981 */ /* 0x000ea4000c1e1b00 */
[----:B--2---:R0:W1:Y:S01]  /*5260*/  I2F.U64 R0, R2 ;  /* 0x0000000200007312 */ /* 0x0040620000301000 */
[----:B------:R-:W-:Y:S05]  /*5270*/  BRA `(.L_x_1429) ;  /* 0x0000000000087947 */ /* 0x000fea0003800000 */
.L_x_1448:
[----:B------:R-:W2:Y:S02]  /*5280*/  LDG.E R0, desc[UR36][R2.64] ;  /* 0x0000002402007981 */ /* 0x000ea4000c1e1900 */
[----:B--2---:R-:W-:-:S07]  /*5290*/  I2FP.F32.U32 R0, R0 ;  /* 0x0000000000007245 */ /* 0x004fce0000201000 */
.L_x_1429:
[----:B------:R-:W-:Y:S05]  /*52a0*/  BSYNC.RECONVERGENT B6 ;  /* 0x0000000000067941 */ /* 0x000fea0003800200 */
.L_x_1423:
[C---:B012345:R-:W-:Y:S01]  /*52b0*/  FMUL.FTZ R2, |R0|.reuse, 1.4426950216293334961 ;  /* 0x3fb8aa3b00027820 */ /* 0x07ffe20000410200 */
[----:B------:R-:W-:Y:S01]  /*52c0*/  IMAD.MOV.U32 R3, RZ, RZ, 0x42fc0000 ;  /* 0x42fc0000ff037424 */ /* 0x000fe200078e00ff */
        /* <DEDUP_REMOVED lines=23> */
[----:B------:R-:W-:Y:S01]  /*5440*/  FFMA.FTZ R5, R3, 2, R2 ;  /* 0x4000000003057823 */ /* 0x000fe20000010002 */
[----:B0-----:R-:W-:-:S04]  /*5450*/  IADD3 R2, P1, PT, R16, UR6, RZ ;  /* 0x0000000610027c10 */ /* 0x001fc8000ff3e0ff */
[--C-:B------:R-:W-:Y:S01]  /*5460*/  LOP3.LUT R4, R5, 0x80000000, R0.reuse, 0xb8, !PT ;  /* 0x8000000005047812 */ /* 0x100fe200078eb800 */
[----:B------:R-:W-:Y:S02]  /*5470*/  IMAD.X R3, RZ, RZ, UR7, P1 ;  /* 0x00000007ff037e24 */ /* 0x000fe400088e06ff */
[----:B------:R-:W-:Y:S01]  /*5480*/  @!P0 FFMA.FTZ R4, R7, R0, R0 ;  /* 0x0000000007048223 */ /* 0x000fe20000010000 */
        /* <DEDUP_REMOVED lines=12> */
.L_x_1454:
[----:B------:R-:W0:Y:S02]  /*5550*/  F2I.S64.TRUNC R4, R4 ;  /* 0x0000000400047311 */ /* 0x000e24000020d900 */
[----:B0-----:R-:W-:-:S05]  /*5560*/  MOV R7, R4 ;  /* 0x0000000400077202 */ /* 0x001fca0000000f00 */
[----:B------:R3:W-:Y:S01]  /*5570*/  STG.E.U8 desc[UR36][R2.64], R7 ;  /* 0x0000000702007986 */ /* 0x0007e2000c101124 */
[----:B------:R-:W-:Y:S05]  /*5580*/  BRA `(.L_x_1456) ;  /* 0x0000000c00287947 */ /* 0x000fea0003800000 */
.L_x_1453:
        /* <DEDUP_REMOVED lines=9> */
.L_x_1458:
[----:B------:R-:W0:Y:S02]  /*5620*/  F2I.FTZ.TRUNC.NTZ R5, R4 ;  /* 0x0000000400057305 */ /* 0x000e24000021f100 */
[----:B0-----:R2:W-:Y:S01]  /*5630*/  STG.E desc[UR36][R2.64], R5 ;  /* 0x0000000502007986 */ /* 0x0015e2000c101924 */
[----:B------:R-:W-:Y:S05]  /*5640*/  BRA `(.L_x_1456) ;  /* 0x0000000800f87947 */ /* 0x000fea0003800000 */
.L_x_1457:
[----:B------:R-:W0:Y:S02]  /*5650*/  F2I.FTZ.TRUNC.NTZ R5, R4 ;  /* 0x0000000400057305 */ /* 0x000e24000021f100 */
[----:B0-----:R0:W-:Y:S01]  /*5660*/  STG.E.U16 desc[UR36][R2.64], R5 ;  /* 0x0000000502007986 */ /* 0x0011e2000c101524 */
[----:B------:R-:W-:Y:S05]  /*5670*/  BRA `(.L_x_1456) ;  /* 0x0000000800ec7947 */ /* 0x000fea0003800000 */
.L_x_1452:
        /* <DEDUP_REMOVED lines=8> */
.L_x_1460:
[----:B------:R-:W-:-:S05]  /*5700*/  F2FP.F16.F32.PACK_AB R4, RZ, R4 ;  /* 0x00000004ff04723e */ /* 0x000fca00000000ff */
[----:B------:R0:W-:Y:S01]  /*5710*/  STG.E.U16 desc[UR36][R2.64], R4 ;  /* 0x0000000402007986 */ /* 0x0001e2000c101524 */
[----:B------:R-:W-:Y:S05]  /*5720*/  BRA `(.L_x_1456) ;  /* 0x0000000800c07947 */ /* 0x000fea0003800000 */
.L_x_1459:
        /* <DEDUP_REMOVED lines=9> */
.L_x_1462:
[----:B------:R-:W-:-:S04]  /*57c0*/  F2FP.F16.F32.PACK_AB R5, RZ, R4 ;  /* 0x00000004ff05723e */ /* 0x000fc800000000ff */
[----:B------:R-:W-:-:S05]  /*57d0*/  PRMT R5, R5, 0x5410, RZ ;  /* 0x0000541005057816 */ /* 0x000fca00000000ff */
[----:B------:R0:W-:Y:S01]  /*57e0*/  STG.E desc[UR36][R2.64], R5 ;  /* 0x0000000502007986 */ /* 0x0001e2000c101924 */
[----:B------:R-:W-:Y:S05]  /*57f0*/  BRA `(.L_x_1456) ;  /* 0x00000008008c7947 */ /* 0x000fea0003800000 */
.L_x_1461:
[----:B------:R-:W-:-:S06]  /*5800*/  FMUL.FTZ R4, R4, 1 ;  /* 0x3f80000004047820 */ /* 0x000fcc0000410000 */
[----:B------:R-:W0:Y:S02]  /*5810*/  F2F.F64.F32 R4, R4 ;  /* 0x0000000400047310 */ /* 0x000e240000201800 */
[----:B0-----:R0:W-:Y:S01]  /*5820*/  STG.E.64 desc[UR36][R2.64], R4 ;  /* 0x0000000402007986 */ /* 0x0011e2000c101b24 */
[----:B------:R-:W-:Y:S05]  /*5830*/  BRA `(.L_x_1456) ;  /* 0x00000008007c7947 */ /* 0x000fea0003800000 */
.L_x_1451:
        /* <DEDUP_REMOVED lines=13> */
.L_x_1466:
[----:B------:R-:W-:Y:S01]  /*5910*/  LOP3.LUT R6, R4, 0x7fffffff, RZ, 0xc0, !PT ;  /* 0x7fffffff04067812 */ /* 0x000fe200078ec0ff */
[----:B------:R-:W-:Y:S01]  /*5920*/  BSSY.RECONVERGENT B0, `(.L_x_1467) ;  /* 0x0000012000007945 */ /* 0x000fe20003800200 */
[----:B------:R-:W-:Y:S02]  /*5930*/  IMAD.MOV.U32 R0, RZ, RZ, 0x80 ;  /* 0x00000080ff007424 */ /* 0x000fe400078e00ff */
        /* <DEDUP_REMOVED lines=13> */
.L_x_1469:
[----:B------:R-:W-:-:S04]  /*5a10*/  SHF.R.U32.HI R4, RZ, 0x18, R4 ;  /* 0x00000018ff047819 */ /* 0x000fc80000011604 */
[----:B------:R-:W-:-:S04]  /*5a20*/  LOP3.LUT R4, R5, 0x80, R4, 0xf8, !PT ;  /* 0x0000008005047812 */ /* 0x000fc800078ef804 */
[----:B------:R-:W-:-:S07]  /*5a30*/  PRMT R0, R4, 0x7610, R0 ;  /* 0x0000761004007816 */ /* 0x000fce0000000000 */
.L_x_1468:
[----:B------:R-:W-:Y:S05]  /*5a40*/  BSYNC.RECONVERGENT B0 ;  /* 0x0000000000007941 */ /* 0x000fea0003800200 */
.L_x_1467:
[----:B------:R0:W-:Y:S01]  /*5a50*/  STG.E.U8 desc[UR36][R2.64], R0 ;  /* 0x0000000002007986 */ /* 0x0001e2000c101124 */
[----:B------:R-:W-:Y:S05]  /*5a60*/  BRA `(.L_x_1456) ;  /* 0x0000000400f07947 */ /* 0x000fea0003800000 */
.L_x_1465:
[----:B------:R-:W-:Y:S01]  /*5a70*/  LOP3.LUT R6, R4, 0x7fffffff, RZ, 0xc0, !PT ;  /* 0x7fffffff04067812 */ /* 0x000fe200078ec0ff */
[----:B------:R-:W-:Y:S01]  /*5a80*/  BSSY.RECONVERGENT B0, `(.L_x_1470) ;  /* 0x0000012000007945 */ /* 0x000fe20003800200 */
[----:B------:R-:W-:Y:S02]  /*5a90*/  HFMA2 R0, -RZ, RZ, 0, 7.62939453125e-06 ;  /* 0x00000080ff007431 */ /* 0x000fe400000001ff */
        /* <DEDUP_REMOVED lines=13> */
.L_x_1472:
[----:B------:R-:W-:-:S04]  /*5b70*/  SHF.R.U32.HI R4, RZ, 0x18, R4 ;  /* 0x00000018ff047819 */ /* 0x000fc80000011604 */
[----:B------:R-:W-:-:S04]  /*5b80*/  LOP3.LUT R5, R5, 0x80, R4, 0xf8, !PT ;  /* 0x0000008005057812 */ /* 0x000fc800078ef804 */
[----:B------:R-:W-:-:S07]  /*5b90*/  PRMT R0, R5, 0x7610, R0 ;  /* 0x0000761005007816 */ /* 0x000fce0000000000 */
.L_x_1471:
[----:B------:R-:W-:Y:S05]  /*5ba0*/  BSYNC.RECONVERGENT B0 ;  /* 0x0000000000007941 */ /* 0x000fea0003800200 */
.L_x_1470:
[----:B------:R0:W-:Y:S01]  /*5bb0*/  STG.E.U8 desc[UR36][R2.64], R0 ;  /* 0x0000000002007986 */ /* 0x0001e2000c101124 */
[----:B------:R-:W-:Y:S05]  /*5bc0*/  BRA `(.L_x_1456) ;  /* 0x0000000400987947 */ /* 0x000fea0003800000 */
.L_x_1464:
[----:B------:R-:W-:-:S09]  /*5bd0*/  UISETP.NE.AND UP0, UPT, UR4, 0x1c, UPT ;  /* 0x0000001c0400788c */ /* 0x000fd2000bf05270 */
[----:B------:R-:W-:Y:S05]  /*5be0*/  BRA.U !UP0, `(.L_x_1473) ;  /* 0x0000000108587547 */ /* 0x000fea000b800000 */
[----:B------:R-:W-:-:S09]  /*5bf0*/  UISETP.NE.AND UP0, UPT, UR4, 0x1d, UPT ;  /* 0x0000001d0400788c */ /* 0x000fd2000bf05270 */
[----:B------:R-:W-:Y:S05]  /*5c00*/  BRA.U !UP0, `(.L_x_1474) ;  /* 0x0000000108447547 */ /* 0x000fea000b800000 */
[----:B------:R-:W-:-:S09]  /*5c10*/  UISETP.NE.AND UP0, UPT, UR4, 0x2c, UPT ;  /* 0x0000002c0400788c */ /* 0x000fd2000bf05270 */
[----:B------:R-:W-:Y:S05]  /*5c20*/  BRA.U UP0, `(.L_x_1455) ;  /* 0x0000000100a87547 */ /* 0x000fea000b800000 */
        /* <DEDUP_REMOVED lines=15> */
.L_x_1474:
[----:B------:R-:W0:Y:S02]  /*5d20*/  F2I.U64.TRUNC R4, R4 ;  /* 0x0000000400047311 */ /* 0x000e24000020d800 */
[----:B0-----:R0:W-:Y:S01]  /*5d30*/  STG.E.64 desc[UR36][R2.64], R4 ;  /* 0x0000000402007986 */ /* 0x0011e2000c101b24 */
[----:B------:R-:W-:Y:S05]  /*5d40*/  BRA `(.L_x_1456) ;  /* 0x0000000400387947 */ /* 0x000fea0003800000 */
.L_x_1473:
[----:B------:R-:W0:Y:S02]  /*5d50*/  F2I.FTZ.U32.TRUNC.NTZ R5, R4 ;  /* 0x0000000400057305 */ /* 0x000e24000021f000 */
[----:B0-----:R0:W-:Y:S01]  /*5d60*/  STG.E desc[UR36][R2.64], R5 ;  /* 0x0000000502007986 */ /* 0x0011e2000c101924 */
[----:B------:R-:W-:Y:S05]  /*5d70*/  BRA `(.L_x_1456) ;  /* 0x00000004002c7947 */ /* 0x000fea0003800000 */
.L_x_1463:
        /* <DEDUP_REMOVED lines=10> */
.L_x_1476:
[----:B------:R-:W-:Y:S01]  /*5e20*/  FMUL.FTZ R4, R4, 1 ;  /* 0x3f80000004047820 */ /* 0x000fe20000410000 */
[----:B------:R-:W-:-:S05]  /*5e30*/  CS2R R6, SRZ ;  /* 0x0000000000067805 */ /* 0x000fca000001ff00 */
[----:B------:R-:W0:Y:S02]  /*5e40*/  F2F.F64.F32 R4, R4 ;  /* 0x0000000400047310 */ /* 0x000e240000201800 */
[----:B0-----:R0:W-:Y:S01]  /*5e50*/  STG.E.128 desc[UR36][R2.64], R4 ;  /* 0x0000000402007986 */ /* 0x0011e2000c101d24 */
[----:B------:R-:W-:Y:S05]  /*5e60*/  BRA `(.L_x_1456) ;  /* 0x0000000000f07947 */ /* 0x000fea0003800000 */
.L_x_1475:
[----:B------:R-:W-:-:S09]  /*5e70*/  UISETP.NE.AND UP0, UPT, UR4, 0xf, UPT ;  /* 0x0000000f0400788c */ /* 0x000fd2000bf05270 */
[----:B------:R-:W-:Y:S05]  /*5e80*/  BRA.U !UP0, `(.L_x_1477) ;  /* 0x0000000108e07547 */ /* 0x000fea000b800000 */
[----:B------:R-:W-:-:S09]  /*5e90*/  UISETP.NE.AND UP0, UPT, UR4, 0x17, UPT ;  /* 0x000000170400788c */ /* 0x000fd2000bf05270 */
[----:B------:R-:W-:Y:S05]  /*5ea0*/  BRA.U !UP0, `(.L_x_1478) ;  /* 0x00000001088c7547 */ /* 0x000fea000b800000 */
[----:B------:R-:W-:-:S09]  /*5eb0*/  UISETP.NE.AND UP0, UPT, UR4, 0x18, UPT ;  /* 0x000000180400788c */ /* 0x000fd2000bf05270 */
[----:B------:R-:W-:Y:S05]  /*5ec0*/  BRA.U !UP0, `(.L_x_1479) ;  /* 0x0000000108447547 */ /* 0x000fea000b800000 */
.L_x_1455:
        /* <DEDUP_REMOVED lines=16> */
.L_x_1480:
[----:B------:R-:W-:Y:S05]  /*5fd0*/  BRA `(.L_x_1456) ;  /* 0x0000000000947947 */ /* 0x000fea0003800000 */
.L_x_1479:
[----:B------:R-:W-:Y:S01]  /*5fe0*/  LOP3.LUT R6, R4, 0x7fffffff, RZ, 0xc0, !PT ;  /* 0x7fffffff04067812 */ /* 0x000fe200078ec0ff */
[----:B------:R-:W-:Y:S01]  /*5ff0*/  BSSY.RECONVERGENT B0, `(.L_x_1481) ;  /* 0x000000b000007945 */ /* 0x000fe20003800200 */
[----:B------:R-:W-:Y:S01]  /*6000*/  SHF.R.U32.HI R7, RZ, 0x18, R4 ;  /* 0x00000018ff077819 */ /* 0x000fe20000011604 */
[----:B------:R-:W-:Y:S01]  /*6010*/  IMAD.MOV.U32 R0, RZ, RZ, 0x7f ;  /* 0x0000007fff007424 */ /* 0x000fe200078e00ff */
        /* <DEDUP_REMOVED lines=8> */
.L_x_1482:
[----:B------:R-:W-:Y:S05]  /*60a0*/  BSYNC.RECONVERGENT B0 ;  /* 0x0000000000007941 */ /* 0x000fea0003800200 */
.L_x_1481:
[----:B------:R-:W-:-:S05]  /*60b0*/  LOP3.LUT R5, R0, 0x80, R7, 0xf8, !PT ;  /* 0x0000008000057812 */ /* 0x000fca00078ef807 */
[----:B------:R0:W-:Y:S01]  /*60c0*/  STG.E.U8 desc[UR36][R2.64], R5 ;  /* 0x0000000502007986 */ /* 0x0001e2000c101124 */
[----:B------:R-:W-:Y:S05]  /*60d0*/  BRA `(.L_x_1456) ;  /* 0x0000000000547947 */ /* 0x000fea0003800000 */
.L_x_1478:
[----:B------:R-:W-:Y:S01]  /*60e0*/  LOP3.LUT R6, R4, 0x7fffffff, RZ, 0xc0, !PT ;  /* 0x7fffffff04067812 */ /* 0x000fe200078ec0ff */
[----:B------:R-:W-:Y:S03]  /*60f0*/  BSSY.RECONVERGENT B0, `(.L_x_1483) ;  /* 0x000000d000007945 */ /* 0x000fe60003800200 */
        /* <DEDUP_REMOVED lines=9> */
.L_x_1484:
[----:B------:R-:W-:Y:S02]  /*6190*/  ISETP.GT.U32.AND P0, PT, R6, 0x7f800000, PT ;  /* 0x7f8000000600780c */ /* 0x000fe40003f04070 */
[----:B------:R-:W-:-:S04]  /*61a0*/  MOV R0, 0x7f ;  /* 0x0000007f00007802 */ /* 0x000fc80000000f00 */
[----:B------:R-:W-:-:S07]  /*61b0*/  SEL R0, R0, 0x7c, P0 ;  /* 0x0000007c00007807 */ /* 0x000fce0000000000 */
.L_x_1485:
[----:B------:R-:W-:Y:S05]  /*61c0*/  BSYNC.RECONVERGENT B0 ;  /* 0x0000000000007941 */ /* 0x000fea0003800200 */
.L_x_1483:
[----:B------:R-:W-:-:S04]  /*61d0*/  SHF.R.U32.HI R5, RZ, 0x18, R4 ;  /* 0x00000018ff057819 */ /* 0x000fc80000011604 */
[----:B------:R-:W-:-:S05]  /*61e0*/  LOP3.LUT R5, R0, 0x80, R5, 0xf8, !PT ;  /* 0x0000008000057812 */ /* 0x000fca00078ef805 */
[----:B------:R0:W-:Y:S01]  /*61f0*/  STG.E.U8 desc[UR36][R2.64], R5 ;  /* 0x0000000502007986 */ /* 0x0001e2000c101124 */
[----:B------:R-:W-:Y:S05]  /*6200*/  BRA `(.L_x_1456) ;  /* 0x0000000000087947 */ /* 0x000fea0003800000 */
.L_x_1477:
[----:B------:R-:W-:-:S05]  /*6210*/  F2FP.BF16.F32.PACK_AB R4, RZ, R4 ;  /* 0x00000004ff04723e */ /* 0x000fca00000010ff */
[----:B------:R0:W-:Y:S02]  /*6220*/  STG.E.U16 desc[UR36][R2.64], R4 ;  /* 0x0000000402007986 */ /* 0x0001e4000c101524 */
.L_x_1456:
[----:B------:R-:W-:-:S07]  /*6230*/  VIADD R17, R17, 0x80 ;  /* 0x0000008011117836 */ /* 0x000fce0000000000 */
.L_x_1421:
[----:B------:R-:W-:Y:S05]  /*6240*/  BSYNC.RECONVERGENT B7 ;  /* 0x0000000000077941 */ /* 0x000fea0003800200 */
.L_x_1420:
[----:B------:R-:W5:Y:S01]  /*6250*/  LDCU UR4, c[0x0][0x380] ;  /* 0x00007000ff0477ac */ /* 0x000f620008000800 */
[----:B------:R-:W-:Y:S01]  /*6260*/  BSSY.RECONVERGENT B7, `(.L_x_1486) ;  /* 0x000030a000077945 */ /* 0x000fe20003800200 */
[----:B-----5:R-:W-:-:S13]  /*6270*/  ISETP.GE.AND P0, PT, R17, UR4, PT ;  /* 0x0000000411007c0c */ /* 0x020fda000bf06270 */
[----:B------:R-:W-:Y:S05]  /*6280*/  @P0 BRA `(.L_x_1487) ;  /* 0x00000030001c0947 */ /* 0x000fea0003800000 */
[----:B------:R-:W5:Y:S01]  /*6290*/  LDCU UR4, c[0x0][0x388] ;  /* 0x00007100ff0477ac */ /* 0x000f620008000800 */
[----:B------:R-:W-:Y:S02]  /*62a0*/  HFMA2 R16, -RZ, RZ, 0, 0 ;  /* 0x00000000ff107431 */ /* 0x000fe400000001ff */
[----:B0--34-:R-:W-:Y:S01]  /*62b0*/  IMAD.MOV.U32 R0, RZ, RZ, RZ ;  /* 0x000000ffff007224 */ /* 0x019fe200078e00ff */
[----:B-----5:R-:W-:-:S09]  /*62c0*/  UISETP.NE.AND UP0, UPT, UR4, URZ, UPT ;  /* 0x000000ff0400728c */ /* 0x020fd2000bf05270 */
[----:B------:R-:W-:Y:S05]  /*62d0*/  BRA.U !UP0, `(.L_x_1488) ;  /* 0x0000001108a87547 */ /* 0x000fea000b800000 */
[----:B------:R-:W1:Y:S01]  /*62e0*/  LDCU.64 UR4, c[0x0][0x390] ;  /* 0x00007200ff0477ac */ /* 0x000e620008000a00 */
[----:B------:R-:W-:Y:S01]  /*62f0*/  IMAD.MOV.U32 R16, RZ, RZ, RZ ;  /* 0x000000ffff107224 */ /* 0x000fe200078e00ff */
[----:B------:R-:W0:Y:S01]  /*6300*/  LDCU UR6, c[0x0][0x38c] ;  /* 0x00007180ff0677ac */ /* 0x000e220008000800 */
[----:B------:R-:W3:Y:S01]  /*6310*/  LDCU.64 UR8, c[0x0][0x4b8] ;  /* 0x00009700ff0877ac */ /* 0x000ee20008000a00 */
[----:B------:R-:W-:Y:S01]  /*6320*/  UISETP.NE.AND UP0, UPT, UR40, URZ, UPT ;  /* 0x000000ff2800728c */ /* 0x000fe2000bf05270 */
[----:B-12---:R-:W-:-:S05]  /*6330*/  IMAD.HI.U32 R2, R17, UR4, R16 ;  /* 0x0000000411027c27 */ /* 0x006fca000f8e0010 */
[----:B------:R-:W-:-:S05]  /*6340*/  SHF.R.U32.HI R3, RZ, UR5, R2 ;  /* 0x00000005ff037c19 */ /* 0x000fca0008011602 */
[----:B------:R-:W-:-:S04]  /*6350*/  IMAD.MOV R0, RZ, RZ, -R3 ;  /* 0x000000ffff007224 */ /* 0x000fc800078e0a03 */
[----:B0-----:R-:W-:-:S04]  /*6360*/  IMAD R0, R0, UR6, R17 ;  /* 0x0000000600007c24 */ /* 0x001fc8000f8e0211 */
[C---:B---3--:R-:W-:Y:S02]  /*6370*/  IMAD R16, R0.reuse, UR8, RZ ;  /* 0x0000000800107c24 */ /* 0x048fe4000f8e02ff */
        /* <DEDUP_REMOVED lines=288> */
.L_x_1488:
[----:B------:R-:W1:Y:S01]  /*7580*/  LDCU.64 UR6, c[0x0][0x588] ;  /* 0x0000b100ff0677ac */ /* 0x000e620008000a00 */
[----:B------:R-:W-:Y:S01]  /*7590*/  BSSY.RECONVERGENT B6, `(.L_x_1489) ;  /* 0x00000dd000067945 */ /* 0x000fe20003800200 */
[----:B------:R-:W-:-:S04]  /*75a0*/  UPRMT UR4, UR41, 0x9910, URZ ;  /* 0x0000991029047896 */ /* 0x000fc800080000ff */
[----:B------:R-:W-:Y:S01]  /*75b0*/  UISETP.GT.AND UP0, UPT, UR4, 0x9, UPT ;  /* 0x000000090400788c */ /* 0x000fe2000bf04270 */
[----:B-12---:R-:W-:-:S04]  /*75c0*/  IADD3 R2, P0, PT, R0, UR6, RZ ;  /* 0x0000000600027c10 */ /* 0x006fc8000ff1e0ff */
        /* <DEDUP_REMOVED lines=13> */
.L_x_1493:
[----:B------:R-:W2:Y:S02]  /*76a0*/  LDG.E.U8 R0, desc[UR36][R2.64] ;  /* 0x0000002402007981 */ /* 0x000ea4000c1e1100 */
[----:B--2---:R-:W-:Y:S01]  /*76b0*/  I2FP.F32.U32 R0, R0 ;  /* 0x0000000000007245 */ /* 0x004fe20000201000 */
[----:B------:R-:W-:Y:S06]  /*76c0*/  BRA `(.L_x_1495) ;  /* 0x0000000c00247947 */ /* 0x000fec0003800000 */
.L_x_1492:
[----:B------:R-:W-:-:S09]  /*76d0*/  UISETP.NE.AND UP0, UPT, UR4, 0x2, UPT ;  /* 0x000000020400788c */ /* 0x000fd2000bf05270 */
[----:B------:R-:W-:Y:S05]  /*76e0*/  BRA.U !UP0, `(.L_x_1496) ;  /* 0x0000000108287547 */ /* 0x000fea000b800000 */
[----:B------:R-:W-:-:S09]  /*76f0*/  UISETP.NE.AND UP0, UPT, UR4, 0x3, UPT ;  /* 0x000000030400788c */ /* 0x000fd2000bf05270 */
[----:B------:R-:W-:Y:S05]  /*7700*/  BRA.U !UP0, `(.L_x_1497) ;  /* 0x0000000108147547 */ /* 0x000fea000b800000 */
[----:B------:R-:W-:-:S09]  /*7710*/  UISETP.NE.AND UP0, UPT, UR4, 0x4, UPT ;  /* 0x000000040400788c */ /* 0x000fd2000bf05270 */
[----:B------:R-:W-:Y:S05]  /*7720*/  BRA.U UP0, `(.L_x_1494) ;  /* 0x0000000900b07547 */ /* 0x000fea000b800000 */
[----:B------:R-:W2:Y:S02]  /*7730*/  LDG.E.64 R2, desc[UR36][R2.64] ;  /* 0x0000002402027981 */ /* 0x000ea4000c1e1b00 */
[----:B--2---:R2:W3:Y:S01]  /*7740*/  I2F.S64 R0, R2 ;  /* 0x0000000200007312 */ /* 0x0044e20000301400 */
[----:B------:R-:W-:Y:S05]  /*7750*/  BRA `(.L_x_1495) ;  /* 0x0000000c00007947 */ /* 0x000fea0003800000 */
.L_x_1497:
[----:B------:R-:W2:Y:S02]  /*7760*/  LDG.E R0, desc[UR36][R2.64] ;  /* 0x0000002402007981 */ /* 0x000ea4000c1e1900 */
[----:B--2---:R-:W-:Y:S01]  /*7770*/  I2FP.F32.S32 R0, R0 ;  /* 0x0000000000007245 */ /* 0x004fe20000201400 */
[----:B------:R-:W-:Y:S06]  /*7780*/  BRA `(.L_x_1495) ;  /* 0x0000000800f47947 */ /* 0x000fec0003800000 */
.L_x_1496:
[----:B------:R-:W2:Y:S02]  /*7790*/  LDG.E.U16 R0, desc[UR36][R2.64] ;  /* 0x0000002402007981 */ /* 0x000ea4000c1e1500 */
[----:B--2---:R-:W1:Y:S01]  /*77a0*/  I2F.S16 R0, R0 ;  /* 0x0000000000007306 */ /* 0x004e620000101400 */
[----:B------:R-:W-:Y:S05]  /*77b0*/  BRA `(.L_x_1495) ;  /* 0x0000000800e87947 */ /* 0x000fea0003800000 */
.L_x_1491:
        /* <DEDUP_REMOVED lines=8> */
.L_x_1499:
[----:B------:R-:W2:Y:S02]  /*7840*/  LDG.E.U16 R0, desc[UR36][R2.64] ;  /* 0x0000002402007981 */ /* 0x000ea4000c1e1500 */
[----:B--2---:R-:W-:Y:S01]  /*7850*/  HADD2.F32 R0, -RZ, R0.H0_H0 ;  /* 0x20000000ff007230 */ /* 0x004fe20000004100 */
[----:B------:R-:W-:Y:S06]  /*7860*/  BRA `(.L_x_1495) ;  /* 0x0000000800bc7947 */ /* 0x000fec0003800000 */
.L_x_1498:
        /* <DEDUP_REMOVED lines=8> */
.L_x_1501:
[----:B------:R-:W2:Y:S02]  /*78f0*/  LDG.E.U16 R0, desc[UR36][R2.64] ;  /* 0x0000002402007981 */ /* 0x000ea4000c1e1500 */
[----:B--2---:R-:W-:Y:S01]  /*7900*/  HADD2.F32 R0, -RZ, R0.H0_H0 ;  /* 0x20000000ff007230 */ /* 0x004fe20000004100 */
[----:B------:R-:W-:Y:S06]  /*7910*/  BRA `(.L_x_1495) ;  /* 0x0000000800907947 */ /* 0x000fec0003800000 */
.L_x_1500:
[----:B------:R-:W2:Y:S01]  /*7920*/  LDG.E.64 R2, desc[UR36][R2.64] ;  /* 0x0000002402027981 */ /* 0x000ea2000c1e1b00 */
[----:B------:R-:W-:Y:S01]  /*7930*/  UMOV UR4, 0xf0000000 ;  /* 0xf000000000047882 */ /* 0x000fe20000000000 */
[----:B------:R-:W-:Y:S01]  /*7940*/  UMOV UR5, 0x380fffff ;  /* 0x380fffff00057882 */ /* 0x000fe20000000000 */
[----:B--2---:R-:W0:Y:S01]  /*7950*/  F2F.F32.F64 R0, R2 ;  /* 0x0000000200007310 */ /* 0x004e220000301000 */
[----:B------:R-:W-:-:S14]  /*7960*/  DSETP.GEU.AND P0, PT, |R2|, UR4, PT ;  /* 0x0000000402007e2a */ /* 0x000fdc000bf0e200 */
[----:B0-----:R-:W-:Y:S01]  /*7970*/  @!P0 FMUL R0, R0, 1.175494350822287508e-38 ;  /* 0x0080000000008820 */ /* 0x001fe20000400000 */
[----:B------:R-:W-:Y:S06]  /*7980*/  BRA `(.L_x_1495) ;  /* 0x0000000800747947 */ /* 0x000fec0003800000 */
.L_x_1490:
        /* <DEDUP_REMOVED lines=12> */
.L_x_1504:
[----:B------:R-:W2:Y:S01]  /*7a50*/  LDG.E.64 R2, desc[UR36][R2.64] ;  /* 0x0000002402027981 */ /* 0x000ea2000c1e1b00 */
[----:B------:R-:W-:Y:S01]  /*7a60*/  UMOV UR4, 0xf0000000 ;  /* 0xf000000000047882 */ /* 0x000fe20000000000 */
[----:B------:R-:W-:Y:S01]  /*7a70*/  UMOV UR5, 0x380fffff ;  /* 0x380fffff00057882 */ /* 0x000fe20000000000 */
[----:B--2---:R-:W0:Y:S01]  /*7a80*/  F2F.F32.F64 R0, R2 ;  /* 0x0000000200007310 */ /* 0x004e220000301000 */
[----:B------:R-:W-:-:S14]  /*7a90*/  DSETP.GEU.AND P0, PT, |R2|, UR4, PT ;  /* 0x0000000402007e2a */ /* 0x000fdc000bf0e200 */
[----:B0-----:R-:W-:Y:S01]  /*7aa0*/  @!P0 FMUL R0, R0, 1.175494350822287508e-38 ;  /* 0x0080000000008820 */ /* 0x001fe20000400000 */
[----:B------:R-:W-:Y:S06]  /*7ab0*/  BRA `(.L_x_1495) ;  /* 0x0000000800287947 */ /* 0x000fec0003800000 */
.L_x_1503:
        /* <DEDUP_REMOVED lines=23> */
[----:B------:R-:W-:Y:S01]  /*7c30*/  LOP3.LUT R0, R5, 0x80000000, R0, 0xf8, !PT ;  /* 0x8000000005007812 */ /* 0x000fe200078ef800 */
[----:B------:R-:W-:Y:S06]  /*7c40*/  BRA `(.L_x_1495) ;  /* 0x0000000400c47947 */ /* 0x000fec0003800000 */
.L_x_1506:
        /* <DEDUP_REMOVED lines=12> */
.L_x_1505:
[----:B------:R-:W2:Y:S02]  /*7d10*/  LDG.E.U16 R0, desc[UR36][R2.64] ;  /* 0x0000002402007981 */ /* 0x000ea4000c1e1500 */
[----:B--2---:R-:W-:Y:S01]  /*7d20*/  SHF.L.U32 R0, R0, 0x10, RZ ;  /* 0x0000001000007819 */ /* 0x004fe200000006ff */
[----:B------:R-:W-:Y:S06]  /*7d30*/  BRA `(.L_x_1495) ;  /* 0x0000000400887947 */ /* 0x000fec0003800000 */
.L_x_1502:
        /* <DEDUP_REMOVED lines=11> */
.L_x_1509:
        /* <DEDUP_REMOVED lines=20> */
.L_x_1511:
[----:B------:R-:W-:Y:S05]  /*7f30*/  BSYNC.RECONVERGENT B0 ;  /* 0x0000000000007941 */ /* 0x000fea0003800200 */
.L_x_1510:
[----:B------:R-:W-:Y:S01]  /*7f40*/  IMAD.SHL.U32 R0, R0, 0x100000, RZ ;  /* 0x0010000000007824 */ /* 0x000fe200078e00ff */
[----:B------:R-:W-:-:S04]  /*7f50*/  LEA R2, R2, 0x3b800000, 0x17 ;  /* 0x3b80000002027811 */ /* 0x000fc800078eb8ff */
[----:B------:R-:W-:Y:S01]  /*7f60*/  LOP3.LUT R0, R2, R0, R7, 0xfe, !PT ;  /* 0x0000000002007212 */ /* 0x000fe200078efe07 */
[----:B------:R-:W-:Y:S06]  /*7f70*/  BRA `(.L_x_1495) ;  /* 0x0000000000f87947 */ /* 0x000fec0003800000 */
.L_x_1508:
        /* <DEDUP_REMOVED lines=20> */
.L_x_1513:
[----:B------:R-:W-:Y:S05]  /*80c0*/  BSYNC.RECONVERGENT B0 ;  /* 0x0000000000007941 */ /* 0x000fea0003800200 */
.L_x_1512:
[----:B------:R-:W-:Y:S02]  /*80d0*/  SHF.L.U32 R0, R0, 0x15, RZ ;  /* 0x0000001500007819 */ /* 0x000fe400000006ff */
[----:B------:R-:W-:-:S04]  /*80e0*/  LEA R2, R2, 0x37800000, 0x17 ;  /* 0x3780000002027811 */ /* 0x000fc800078eb8ff */
[----:B------:R-:W-:Y:S01]  /*80f0*/  LOP3.LUT R0, R2, R0, R7, 0xfe, !PT ;  /* 0x0000000002007212 */ /* 0x000fe200078efe07 */
[----:B------:R-:W-:Y:S06]  /*8100*/  BRA `(.L_x_1495) ;  /* 0x0000000000947947 */ /* 0x000fec0003800000 */
.L_x_1507:
        /* <DEDUP_REMOVED lines=11> */
[----:B------:R-:W-:Y:S01]  /*81c0*/  @!P0 MOV R0, 0x7f800001 ;  /* 0x7f80000100008802 */ /* 0x000fe20000000f00 */
[----:B------:R-:W-:Y:S01]  /*81d0*/  @P0 IMAD.SHL.U32 R0, R2, 0x800000, RZ ;  /* 0x0080000002000824 */ /* 0x000fe200078e00ff */
[----:B------:R-:W-:Y:S06]  /*81e0*/  BRA `(.L_x_1495) ;  /* 0x00000000005c7947 */ /* 0x000fec0003800000 */
.L_x_1494:
        /* <DEDUP_REMOVED lines=16> */
.L_x_1516:
[----:B------:R-:W-:Y:S01]  /*82f0*/  IMAD.MOV.U32 R0, RZ, RZ, RZ ;  /* 0x000000ffff007224 */ /* 0x000fe200078e00ff */
[----:B------:R-:W-:Y:S06]  /*8300*/  BRA `(.L_x_1495) ;  /* 0x0000000000147947 */ /* 0x000fec0003800000 */
.L_x_1515:
[----:B------:R-:W2:Y:S02]  /*8310*/  LDG.E.64 R2, desc[UR36][R2.64] ;  /* 0x0000002402027981 */ /* 0x000ea4000c1e1b00 */
[----:B--2---:R0:W1:Y:S01]  /*8320*/  I2F.U64 R0, R2 ;  /* 0x0000000200007312 */ /* 0x0040620000301000 */
[----:B------:R-:W-:Y:S05]  /*8330*/  BRA `(.L_x_1495) ;  /* 0x0000000000087947 */ /* 0x000fea0003800000 */
.L_x_1514:
[----:B------:R-:W2:Y:S02]  /*8340*/  LDG.E R0, desc[UR36][R2.64] ;  /* 0x0000002402007981 */ /* 0x000ea4000c1e1900 */
[----:B--2---:R-:W-:-:S07]  /*8350*/  I2FP.F32.U32 R0, R0 ;  /* 0x0000000000007245 */ /* 0x004fce0000201000 */
.L_x_1495:
[----:B------:R-:W-:Y:S05]  /*8360*/  BSYNC.RECONVERGENT B6 ;  /* 0x0000000000067941 */ /* 0x000fea0003800200 */
.L_x_1489:
[C---:B012345:R-:W-:Y:S01]  /*8370*/  FMUL.FTZ R2, |R0|.reuse, 1.4426950216293334961 ;  /* 0x3fb8aa3b00027820 */ /* 0x07ffe20000410200 */
[----:B------:R-:W-:Y:S01]  /*8380*/  HFMA2 R3, -RZ, RZ, 3.4921875, 0 ;  /* 0x42fc0000ff037431 */ /* 0x000fe200000001ff */
[----:B------:R-:W0:Y:S01]  /*8390*/  LDCU.64 UR6, c[0x0][0x580] ;  /* 0x0000b000ff0677ac */ /* 0x000e220008000a00 */
[----:B------:R-:W-:Y:S01]  /*83a0*/  MOV R5, 0x363d0ada ;  /* 0x363d0ada00057802 */ /* 0x000fe20000000f00 */
[----:B------:R-:W-:Y:S02]  /*83b0*/  FMUL.FTZ R6, R0, R0 ;  /* 0x0000000000067220 */ /* 0x000fe40000410000 */
[----:B------:R-:W1:Y:S01]  /*83c0*/  FRND.TRUNC R2, R2 ;  /* 0x0000000200027307 */ /* 0x000e62000020d000 */
[----:B------:R-:W-:Y:S01]  /*83d0*/  UPRMT UR4, UR42, 0x9910, URZ ;  /* 0x000099102a047896 */ /* 0x000fe200080000ff */
[----:B------:R-:W-:-:S03]  /*83e0*/  FFMA.FTZ R5, R6, R5, 0.00019836159481201320887 ;  /* 0x394fff4906057423 */ /* 0x000fc60000010005 */
[----:B------:R-:W-:Y:S01]  /*83f0*/  UISETP.GT.AND UP0, UPT, UR4, 0x9, UPT ;  /* 0x000000090400788c */ /* 0x000fe2000bf04270 */
        /* <DEDUP_REMOVED lines=33> */
.L_x_1520:
[----:B------:R-:W0:Y:S02]  /*8610*/  F2I.S64.TRUNC R4, R4 ;  /* 0x0000000400047311 */ /* 0x000e24000020d900 */
[----:B0-----:R-:W-:-:S05]  /*8620*/  MOV R7, R4 ;  /* 0x0000000400077202 */ /* 0x001fca0000000f00 */
[----:B------:R0:W-:Y:S01]  /*8630*/  STG.E.U8 desc[UR36][R2.64], R7 ;  /* 0x0000000702007986 */ /* 0x0001e2000c101124 */
[----:B------:R-:W-:Y:S05]  /*8640*/  BRA `(.L_x_1522) ;  /* 0x0000000c00287947 */ /* 0x000fea0003800000 */
.L_x_1519:
        /* <DEDUP_REMOVED lines=9> */
.L_x_1524:
[----:B------:R-:W0:Y:S02]  /*86e0*/  F2I.FTZ.TRUNC.NTZ R5, R4 ;  /* 0x0000000400057305 */ /* 0x000e24000021f100 */
[----:B0-----:R0:W-:Y:S01]  /*86f0*/  STG.E desc[UR36][R2.64], R5 ;  /* 0x0000000502007986 */ /* 0x0011e2000c101924 */
[----:B------:R-:W-:Y:S05]  /*8700*/  BRA `(.L_x_1522) ;  /* 0x0000000800f87947 */ /* 0x000fea0003800000 */
.L_x_1523:
[----:B------:R-:W0:Y:S02]  /*8710*/  F2I.FTZ.TRUNC.NTZ R5, R4 ;  /* 0x0000000400057305 */ /* 0x000e24000021f100 */
[----:B0-----:R0:W-:Y:S01]  /*8720*/  STG.E.U16 desc[UR36][R2.64], R5 ;  /* 0x0000000502007986 */ /* 0x0011e2000c101524 */
[----:B------:R-:W-:Y:S05]  /*8730*/  BRA `(.L_x_1522) ;  /* 0x0000000800ec7947 */ /* 0x000fea0003800000 */
.L_x_1518:
        /* <DEDUP_REMOVED lines=8> */
.L_x_1526:
[----:B------:R-:W-:-:S05]  /*87c0*/  F2FP.F16.F32.PACK_AB R4, RZ, R4 ;  /* 0x00000004ff04723e */ /* 0x000fca00000000ff */
[----:B------:R0:W-:Y:S01]  /*87d0*/  STG.E.U16 desc[UR36][R2.64], R4 ;  /* 0x0000000402007986 */ /* 0x0001e2000c101524 */
[----:B------:R-:W-:Y:S05]  /*87e0*/  BRA `(.L_x_1522) ;  /* 0x0000000800c07947 */ /* 0x000fea0003800000 */
.L_x_1525:
        /* <DEDUP_REMOVED lines=9> */
.L_x_1528:
[----:B------:R-:W-:-:S04]  /*8880*/  F2FP.F16.F32.PACK_AB R5, RZ, R4 ;  /* 0x00000004ff05723e */ /* 0x000fc800000000ff */
[----:B------:R-:W-:-:S05]  /*8890*/  PRMT R5, R5, 0x5410, RZ ;  /* 0x0000541005057816 */ /* 0x000fca00000000ff */
[----:B------:R0:W-:Y:S01]  /*88a0*/  STG.E desc[UR36][R2.64], R5 ;  /* 0x0000000502007986 */ /* 0x0001e2000c101924 */
[----:B------:R-:W-:Y:S05]  /*88b0*/  BRA `(.L_x_1522) ;  /* 0x00000008008c7947 */ /* 0x000fea0003800000 */
.L_x_1527:
[----:B------:R-:W-:-:S06]  /*88c0*/  FMUL.FTZ R4, R4, 1 ;  /* 0x3f80000004047820 */ /* 0x000fcc0000410000 */
[----:B------:R-:W0:Y:S02]  /*88d0*/  F2F.F64.F32 R4, R4 ;  /* 0x0000000400047310 */ /* 0x000e240000201800 */
[----:B0-----:R0:W-:Y:S01]  /*88e0*/  STG.E.64 desc[UR36][R2.64], R4 ;  /* 0x0000000402007986 */ /* 0x0011e2000c101b24 */
[----:B------:R-:W-:Y:S05]  /*88f0*/  BRA `(.L_x_1522) ;  /* 0x00000008007c7947 */ /* 0x000fea0003800000 */
.L_x_1517:
        /* <DEDUP_REMOVED lines=13> */
.L_x_1532:
        /* <DEDUP_REMOVED lines=16> */
.L_x_1535:
[----:B------:R-:W-:-:S04]  /*8ad0*/  SHF.R.U32.HI R4, RZ, 0x18, R4 ;  /* 0x00000018ff047819 */ /* 0x000fc80000011604 */
[----:B------:R-:W-:-:S04]  /*8ae0*/  LOP3.LUT R4, R5, 0x80, R4, 0xf8, !PT ;  /* 0x0000008005047812 */ /* 0x000fc800078ef804 */
[----:B------:R-:W-:-:S07]  /*8af0*/  PRMT R0, R4, 0x7610, R0 ;  /* 0x0000761004007816 */ /* 0x000fce0000000000 */
.L_x_1534:
[----:B------:R-:W-:Y:S05]  /*8b00*/  BSYNC.RECONVERGENT B0 ;  /* 0x0000000000007941 */ /* 0x000fea0003800200 */
.L_x_1533:
[----:B------:R0:W-:Y:S01]  /*8b10*/  STG.E.U8 desc[UR36][R2.64], R0 ;  /* 0x0000000002007986 */ /* 0x0001e2000c101124 */
[----:B------:R-:W-:Y:S05]  /*8b20*/  BRA `(.L_x_1522) ;  /* 0x0000000400f07947 */ /* 0x000fea0003800000 */
.L_x_1531:
        /* <DEDUP_REMOVED lines=16> */
.L_x_1538:
[----:B------:R-:W-:-:S04]  /*8c30*/  SHF.R.U32.HI R4, RZ, 0x18, R4 ;  /* 0x00000018ff047819 */ /* 0x000fc80000011604 */
[----:B------:R-:W-:-:S04]  /*8c40*/  LOP3.LUT R5, R5, 0x80, R4, 0xf8, !PT ;  /* 0x0000008005057812 */ /* 0x000fc800078ef804 */
[----:B------:R-:W-:-:S07]  /*8c50*/  PRMT R0, R5, 0x7610, R0 ;  /* 0x0000761005007816 */ /* 0x000fce0000000000 */
.L_x_1537:
[----:B------:R-:W-:Y:S05]  /*8c60*/  BSYNC.RECONVERGENT B0 ;  /* 0x0000000000007941 */ /* 0x000fea0003800200 */
.L_x_1536:
[----:B------:R0:W-:Y:S01]  /*8c70*/  STG.E.U8 desc[UR36][R2.64], R0 ;  /* 0x0000000002007986 */ /* 0x0001e2000c101124 */
[----:B------:R-:W-:Y:S05]  /*8c80*/  BRA `(.L_x_1522) ;  /* 0x0000000400987947 */ /* 0x000fea0003800000 */
.L_x_1530:
        /* <DEDUP_REMOVED lines=21> */
.L_x_1540:
[----:B------:R-:W0:Y:S02]  /*8de0*/  F2I.U64.TRUNC R4, R4 ;  /* 0x0000000400047311 */ /* 0x000e24000020d800 */
[----:B0-----:R0:W-:Y:S01]  /*8df0*/  STG.E.64 desc[UR36][R2.64], R4 ;  /* 0x0000000402007986 */ /* 0x0011e2000c101b24 */
[----:B------:R-:W-:Y:S05]  /*8e00*/  BRA `(.L_x_1522) ;  /* 0x0000000400387947 */ /* 0x000fea0003800000 */
.L_x_1539:
[----:B------:R-:W0:Y:S02]  /*8e10*/  F2I.FTZ.U32.TRUNC.NTZ R5, R4 ;  /* 0x0000000400057305 */ /* 0x000e24000021f000 */
[----:B0-----:R0:W-:Y:S01]  /*8e20*/  STG.E desc[UR36][R2.64], R5 ;  /* 0x0000000502007986 */ /* 0x0011e2000c101924 */
[----:B------:R-:W-:Y:S05]  /*8e30*/  BRA `(.L_x_1522) ;  /* 0x00000004002c7947 */ /* 0x000fea0003800000 */
.L_x_1529:
        /* <DEDUP_REMOVED lines=10> */
.L_x_1542:
[----:B------:R-:W-:Y:S01]  /*8ee0*/  FMUL.FTZ R4, R4, 1 ;  /* 0x3f80000004047820 */ /* 0x000fe20000410000 */
[----:B------:R-:W-:-:S05]  /*8ef0*/  CS2R R6, SRZ ;  /* 0x0000000000067805 */ /* 0x000fca000001ff00 */
[----:B------:R-:W0:Y:S02]  /*8f00*/  F2F.F64.F32 R4, R4 ;  /* 0x0000000400047310 */ /* 0x000e240000201800 */
[----:B0-----:R4:W-:Y:S01]  /*8f10*/  STG.E.128 desc[UR36][R2.64], R4 ;  /* 0x0000000402007986 */ /* 0x0019e2000c101d24 */
[----:B------:R-:W-:Y:S05]  /*8f20*/  BRA `(.L_x_1522) ;  /* 0x0000000000f07947 */ /* 0x000fea0003800000 */
.L_x_1541:
[----:B------:R-:W-:-:S09]  /*8f30*/  UISETP.NE.AND UP0, UPT, UR4, 0xf, UPT ;  /* 0x0000000f0400788c */ /* 0x000fd2000bf05270 */
[----:B------:R-:W-:Y:S05]  /*8f40*/  BRA.U !UP0, `(.L_x_1543) ;  /* 0x0000000108e07547 */ /* 0x000fea000b800000 */
[----:B------:R-:W-:-:S09]  /*8f50*/  UISETP.NE.AND UP0, UPT, UR4, 0x17, UPT ;  /* 0x000000170400788c */ /* 0x000fd2000bf05270 */
[----:B------:R-:W-:Y:S05]  /*8f60*/  BRA.U !UP0, `(.L_x_1544) ;  /* 0x00000001088c7547 */ /* 0x000fea000b800000 */
[----:B------:R-:W-:-:S09]  /*8f70*/  UISETP.NE.AND UP0, UPT, UR4, 0x18, UPT ;  /* 0x000000180400788c */ /* 0x000fd2000bf05270 */
[----:B------:R-:W-:Y:S05]  /*8f80*/  BRA.U !UP0, `(.L_x_1545) ;  /* 0x0000000108447547 */ /* 0x000fea000b800000 */
.L_x_1521:
        /* <DEDUP_REMOVED lines=16> */
.L_x_1546:
[----:B------:R-:W-:Y:S05]  /*9090*/  BRA `(.L_x_1522) ;  /* 0x0000000000947947 */ /* 0x000fea0003800000 */
.L_x_1545:
        /* <DEDUP_REMOVED lines=12> */
.L_x_1548:
[----:B------:R-:W-:Y:S05]  /*9160*/  BSYNC.RECONVERGENT B0 ;  /* 0x0000000000007941 */ /* 0x000fea0003800200 */
.L_x_1547:
[----:B------:R-:W-:-:S05]  /*9170*/  LOP3.LUT R5, R0, 0x80, R7, 0xf8, !PT ;  /* 0x0000008000057812 */ /* 0x000fca00078ef807 */
[----:B------:R2:W-:Y:S01]  /*9180*/  STG.E.U8 desc[UR36][R2.64], R5 ;  /* 0x0000000502007986 */ /* 0x0005e2000c101124 */
[----:B------:R-:W-:Y:S05]  /*9190*/  BRA `(.L_x_1522) ;  /* 0x0000000000547947 */ /* 0x000fea0003800000 */
.L_x_1544:
        /* <DEDUP_REMOVED lines=11> */
.L_x_1550:
[----:B------:R-:W-:Y:S01]  /*9250*/  HFMA2 R0, -RZ, RZ, 0, 7.569789886474609375e-06 ;  /* 0x0000007fff007431 */ /* 0x000fe200000001ff */
[----:B------:R-:W-:-:S04]  /*9260*/  ISETP.GT.U32.AND P0, PT, R6, 0x7f800000, PT ;  /* 0x7f8000000600780c */ /* 0x000fc80003f04070 */
[----:B------:R-:W-:-:S09]  /*9270*/  SEL R0, R0, 0x7c, P0 ;  /* 0x0000007c00007807 */ /* 0x000fd20000000000 */
.L_x_1551:
[----:B------:R-:W-:Y:S05]  /*9280*/  BSYNC.RECONVERGENT B0 ;  /* 0x0000000000007941 */ /* 0x000fea0003800200 */
.L_x_1549:
[----:B------:R-:W-:-:S04]  /*9290*/  SHF.R.U32.HI R5, RZ, 0x18, R4 ;  /* 0x00000018ff057819 */ /* 0x000fc80000011604 */
[----:B------:R-:W-:-:S05]  /*92a0*/  LOP3.LUT R5, R0, 0x80, R5, 0xf8, !PT ;  /* 0x0000008000057812 */ /* 0x000fca00078ef805 */
[----:B------:R1:W-:Y:S01]  /*92b0*/  STG.E.U8 desc[UR36][R2.64], R5 ;  /* 0x0000000502007986 */ /* 0x0003e2000c101124 */
[----:B------:R-:W-:Y:S05]  /*92c0*/  BRA `(.L_x_1522) ;  /* 0x0000000000087947 */ /* 0x000fea0003800000 */
.L_x_1543:
[----:B------:R-:W-:-:S05]  /*92d0*/  F2FP.BF16.F32.PACK_AB R4, RZ, R4 ;  /* 0x00000004ff04723e */ /* 0x000fca00000010ff */
[----:B------:R0:W-:Y:S02]  /*92e0*/  STG.E.U16 desc[UR36][R2.64], R4 ;  /* 0x0000000402007986 */ /* 0x0001e4000c101524 */
.L_x_1522:
[----:B------:R-:W-:-:S07]  /*92f0*/  VIADD R17, R17, 0x80 ;  /* 0x0000008011117836 */ /* 0x000fce0000000000 */
.L_x_1487:
[----:B------:R-:W-:Y:S05]  /*9300*/  BSYNC.RECONVERGENT B7 ;  /* 0x0000000000077941 */ /* 0x000fea0003800200 */
.L_x_1486:
[----:B------:R-:W5:Y:S02]  /*9310*/  LDCU UR4, c[0x0][0x380] ;  /* 0x00007000ff0477ac */ /* 0x000f640008000800 */
[----:B-----5:R-:W-:-:S13]  /*9320*/  ISETP.GE.AND P0, PT, R17, UR4, PT ;  /* 0x0000000411007c0c */ /* 0x020fda000bf06270 */
[----:B------:R-:W-:Y:S05]  /*9330*/  @P0 EXIT ;  /* 0x000000000000094d */ /* 0x000fea0003800000 */
[----:B------:R-:W5:Y:S01]  /*9340*/  LDCU UR4, c[0x0][0x388] ;  /* 0x00007100ff0477ac */ /* 0x000f620008000800 */
[----:B0--34-:R-:W-:Y:S01]  /*9350*/  MOV R0, RZ ;  /* 0x000000ff00007202 */ /* 0x019fe20000000f00 */
[----:B------:R-:W-:Y:S01]  /*9360*/  IMAD.MOV.U32 R16, RZ, RZ, RZ ;  /* 0x000000ffff107224 */ /* 0x000fe200078e00ff */
[----:B-----5:R-:W-:-:S09]  /*9370*/  UISETP.NE.AND UP0, UPT, UR4, URZ, UPT ;  /* 0x000000ff0400728c */ /* 0x020fd2000bf05270 */
[----:B------:R-:W-:Y:S05]  /*9380*/  BRA.U !UP0, `(.L_x_1552) ;  /* 0x0000001108a87547 */ /* 0x000fea000b800000 */
[----:B------:R-:W1:Y:S01]  /*9390*/  LDCU.64 UR4, c[0x0][0x390] ;  /* 0x00007200ff0477ac */ /* 0x000e620008000a00 */
[----:B------:R-:W-:Y:S01]  /*93a0*/  HFMA2 R16, -RZ, RZ, 0, 0 ;  /* 0x00000000ff107431 */ /* 0x000fe200000001ff */
[----:B------:R-:W0:Y:S01]  /*93b0*/  LDCU UR6, c[0x0][0x38c] ;  /* 0x00007180ff0677ac */ /* 0x000e220008000800 */
[----:B------:R-:W3:Y:S01]  /*93c0*/  LDCU.64 UR8, c[0x0][0x4b8] ;  /* 0x00009700ff0877ac */ /* 0x000ee20008000a00 */
[----:B------:R-:W-:Y:S02]  /*93d0*/  UISETP.NE.AND UP0, UPT, UR40, URZ, UPT ;  /* 0x000000ff2800728c */ /* 0x000fe4000bf05270 */
        /* <DEDUP_REMOVED lines=293> */
.L_x_1552:
[----:B------:R-:W1:Y:S01]  /*a630*/  LDCU.128 UR8, c[0x0][0x580] ;  /* 0x0000b000ff0877ac */ /* 0x000e620008000c00 */
[----:B------:R-:W-:Y:S01]  /*a640*/  BSSY.RECONVERGENT B6, `(.L_x_1553) ;  /* 0x00000df000067945 */ /* 0x000fe20003800200 */
[----:B------:R-:W-:-:S04]  /*a650*/  UPRMT UR4, UR41, 0x9910, URZ ;  /* 0x0000991029047896 */ /* 0x000fc800080000ff */
[----:B------:R-:W-:Y:S01]  /*a660*/  UISETP.GT.AND UP0, UPT, UR4, 0x9, UPT ;  /* 0x000000090400788c */ /* 0x000fe2000bf04270 */
[----:B-12---:R-:W-:Y:S02]  /*a670*/  IADD3 R2, P1, PT, R0, UR10, RZ ;  /* 0x0000000a00027c10 */ /* 0x006fe4000ff3e0ff */
        /* <DEDUP_REMOVED lines=13> */
[----:B--2---:R-:W4:Y:S01]  /*a750*/  I2F.S16 R0, R0 ;  /* 0x0000000000007306 */ /* 0x004f220000101400 */
[----:B------:R-:W-:Y:S05]  /*a760*/  BRA `(.L_x_1559) ;  /* 0x0000000c00307947 */ /* 0x000fea0003800000 */
.L_x_1557:
[----:B------:R-:W2:Y:S02]  /*a770*/  LDG.E.U8 R0, desc[UR36][R2.64] ;  /* 0x0000002402007981 */ /* 0x000ea4000c1e1100 */
[----:B--2---:R-:W-:Y:S01]  /*a780*/  I2FP.F32.U32 R0, R0 ;  /* 0x0000000000007245 */ /* 0x004fe20000201000 */
[----:B------:R-:W-:Y:S06]  /*a790*/  BRA `(.L_x_1559) ;  /* 0x0000000c00247947 */ /* 0x000fec0003800000 */
.L_x_1556:
[----:B------:R-:W-:-:S09]  /*a7a0*/  UISETP.NE.AND UP0, UPT, UR4, 0x2, UPT ;  /* 0x000000020400788c */ /* 0x000fd2000bf05270 */
[----:B------:R-:W-:Y:S05]  /*a7b0*/  BRA.U !UP0, `(.L_x_1560) ;  /* 0x0000000108287547 */ /* 0x000fea000b800000 */
[----:B------:R-:W-:-:S09]  /*a7c0*/  UISETP.NE.AND UP0, UPT, UR4, 0x3, UPT ;  /* 0x000000030400788c */ /* 0x000fd2000bf05270 */
[----:B------:R-:W-:Y:S05]  /*a7d0*/  BRA.U !UP0, `(.L_x_1561) ;  /* 0x0000000108147547 */ /* 0x000fea000b800000 */
[----:B------:R-:W-:-:S09]  /*a7e0*/  UISETP.NE.AND UP0, UPT, UR4, 0x4, UPT ;  /* 0x000000040400788c */ /* 0x000fd2000bf05270 */
[----:B------:R-:W-:Y:S05]  /*a7f0*/  BRA.U UP0, `(.L_x_1558) ;  /* 0x0000000900b07547 */ /* 0x000fea000b800000 */
[----:B------:R-:W2:Y:S02]  /*a800*/  LDG.E.64 R2, desc[UR36][R2.64] ;  /* 0x0000002402027981 */ /* 0x000ea4000c1e1b00 */
[----:B--2---:R0:W1:Y:S01]  /*a810*/  I2F.S64 R0, R2 ;  /* 0x0000000200007312 */ /* 0x0040620000301400 */
[----:B------:R-:W-:Y:S05]  /*a820*/  BRA `(.L_x_1559) ;  /* 0x0000000c00007947 */ /* 0x000fea0003800000 */
.L_x_1561:
[----:B------:R-:W2:Y:S02]  /*a830*/  LDG.E R0, desc[UR36][R2.64] ;  /* 0x0000002402007981 */ /* 0x000ea4000c1e1900 */
[----:B--2---:R-:W-:Y:S01]  /*a840*/  I2FP.F32.S32 R0, R0 ;  /* 0x0000000000007245 */ /* 0x004fe20000201400 */
[----:B------:R-:W-:Y:S06]  /*a850*/  BRA `(.L_x_1559) ;  /* 0x0000000800f47947 */ /* 0x000fec0003800000 */
.L_x_1560:
[----:B------:R-:W2:Y:S02]  /*a860*/  LDG.E.U16 R0, desc[UR36][R2.64] ;  /* 0x0000002402007981 */ /* 0x000ea4000c1e1500 */
[----:B--2---:R-:W0:Y:S01]  /*a870*/  I2F.S16 R0, R0 ;  /* 0x0000000000007306 */ /* 0x004e220000101400 */
[----:B------:R-:W-:Y:S05]  /*a880*/  BRA `(.L_x_1559) ;  /* 0x0000000800e87947 */ /* 0x000fea0003800000 */
.L_x_1555:
        /* <DEDUP_REMOVED lines=8> */
.L_x_1563:
[----:B------:R-:W2:Y:S02]  /*a910*/  LDG.E.U16 R0, desc[UR36][R2.64] ;  /* 0x0000002402007981 */ /* 0x000ea4000c1e1500 */
[----:B--2---:R-:W-:Y:S01]  /*a920*/  HADD2.F32 R0, -RZ, R0.H0_H0 ;  /* 0x20000000ff007230 */ /* 0x004fe20000004100 */
[----:B------:R-:W-:Y:S06]  /*a930*/  BRA `(.L_x_1559) ;  /* 0x0000000800bc7947 */ /* 0x000fec0003800000 */
.L_x_1562:
        /* <DEDUP_REMOVED lines=8> */
.L_x_1565:
[----:B------:R-:W2:Y:S02]  /*a9c0*/  LDG.E.U16 R0, desc[UR36][R2.64] ;  /* 0x0000002402007981 */ /* 0x000ea4000c1e1500 */
[----:B--2---:R-:W-:Y:S01]  /*a9d0*/  HADD2.F32 R0, -RZ, R0.H0_H0 ;  /* 0x20000000ff007230 */ /* 0x004fe20000004100 */
[----:B------:R-:W-:Y:S06]  /*a9e0*/  BRA `(.L_x_1559) ;  /* 0x0000000800907947 */ /* 0x000fec0003800000 */
.L_x_1564:
[----:B------:R-:W2:Y:S01]  /*a9f0*/  LDG.E.64 R2, desc[UR36][R2.64] ;  /* 0x0000002402027981 */ /* 0x000ea2000c1e1b00 */
[----:B------:R-:W-:Y:S01]  /*aa00*/  UMOV UR4, 0xf0000000 ;  /* 0xf000000000047882 */ /* 0x000fe20000000000 */
[----:B------:R-:W-:Y:S01]  /*aa10*/  UMOV UR5, 0x380fffff ;  /* 0x380fffff00057882 */ /* 0x000fe20000000000 */
[----:B--2---:R-:W0:Y:S01]  /*aa20*/  F2F.F32.F64 R0, R2 ;  /* 0x0000000200007310 */ /* 0x004e220000301000 */
[----:B------:R-:W-:-:S14]  /*aa30*/  DSETP.GEU.AND P0, PT, |R2|, UR4, PT ;  /* 0x0000000402007e2a */ /* 0x000fdc000bf0e200 */
[----:B0-----:R-:W-:Y:S01]  /*aa40*/  @!P0 FMUL R0, R0, 1.175494350822287508e-38 ;  /* 0x0080000000008820 */ /* 0x001fe20000400000 */
[----:B------:R-:W-:Y:S06]  /*aa50*/  BRA `(.L_x_1559) ;  /* 0x0000000800747947 */ /* 0x000fec0003800000 */
.L_x_1554:
        /* <DEDUP_REMOVED lines=12> */
.L_x_1568:
[----:B------:R-:W2:Y:S01]  /*ab20*/  LDG.E.64 R2, desc[UR36][R2.64] ;  /* 0x0000002402027981 */ /* 0x000ea2000c1e1b00 */
[----:B------:R-:W-:Y:S01]  /*ab30*/  UMOV UR4, 0xf0000000 ;  /* 0xf000000000047882 */ /* 0x000fe20000000000 */
[----:B------:R-:W-:Y:S01]  /*ab40*/  UMOV UR5, 0x380fffff ;  /* 0x380fffff00057882 */ /* 0x000fe20000000000 */
[----:B--2---:R-:W0:Y:S01]  /*ab50*/  F2F.F32.F64 R0, R2 ;  /* 0x0000000200007310 */ /* 0x004e220000301000 */
[----:B------:R-:W-:-:S14]  /*ab60*/  DSETP.GEU.AND P0, PT, |R2|, UR4, PT ;  /* 0x0000000402007e2a */ /* 0x000fdc000bf0e200 */
[----:B0-----:R-:W-:Y:S01]  /*ab70*/  @!P0 FMUL R0, R0, 1.175494350822287508e-38 ;  /* 0x0080000000008820 */ /* 0x001fe20000400000 */
[----:B------:R-:W-:Y:S06]  /*ab80*/  BRA `(.L_x_1559) ;  /* 0x0000000800287947 */ /* 0x000fec0003800000 */
.L_x_1567:
        /* <DEDUP_REMOVED lines=25> */
.L_x_1570:
        /* <DEDUP_REMOVED lines=12> */
.L_x_1569:
[----:B------:R-:W2:Y:S02]  /*ade0*/  LDG.E.U16 R0, desc[UR36][R2.64] ;  /* 0x0000002402007981 */ /* 0x000ea4000c1e1500 */
[----:B--2---:R-:W-:Y:S01]  /*adf0*/  IMAD.U32 R0, R0, 0x10000, RZ ;  /* 0x0001000000007824 */ /* 0x004fe200078e00ff */
[----:B------:R-:W-:Y:S06]  /*ae00*/  BRA `(.L_x_1559) ;  /* 0x0000000400887947 */ /* 0x000fec0003800000 */
.L_x_1566:
        /* <DEDUP_REMOVED lines=11> */
.L_x_1573:
        /* <DEDUP_REMOVED lines=20> */
.L_x_1575:
[----:B------:R-:W-:Y:S05]  /*b000*/  BSYNC.RECONVERGENT B0 ;  /* 0x0000000000007941 */ /* 0x000fea0003800200 */
.L_x_1574:
[----:B------:R-:W-:Y:S02]  /*b010*/  SHF.L.U32 R0, R0, 0x14, RZ ;  /* 0x0000001400007819 */ /* 0x000fe400000006ff */
[----:B------:R-:W-:-:S04]  /*b020*/  LEA R2, R2, 0x3b800000, 0x17 ;  /* 0x3b80000002027811 */ /* 0x000fc800078eb8ff */
[----:B------:R-:W-:Y:S01]  /*b030*/  LOP3.LUT R0, R2, R0, R7, 0xfe, !PT ;  /* 0x0000000002007212 */ /* 0x000fe200078efe07 */
[----:B------:R-:W-:Y:S06]  /*b040*/  BRA `(.L_x_1559) ;  /* 0x0000000000f87947 */ /* 0x000fec0003800000 */
.L_x_1572:
        /* <DEDUP_REMOVED lines=20> */
.L_x_1577:
[----:B------:R-:W-:Y:S05]  /*b190*/  BSYNC.RECONVERGENT B0 ;  /* 0x0000000000007941 */ /* 0x000fea0003800200 */
.L_x_1576:
[----:B------:R-:W-:Y:S01]  /*b1a0*/  IMAD.SHL.U32 R0, R0, 0x200000, RZ ;  /* 0x0020000000007824 */ /* 0x000fe200078e00ff */
[----:B------:R-:W-:-:S04]  /*b1b0*/  LEA R2, R2, 0x37800000, 0x17 ;  /* 0x3780000002027811 */ /* 0x000fc800078eb8ff */
[----:B------:R-:W-:Y:S01]  /*b1c0*/  LOP3.LUT R0, R2, R0, R7, 0xfe, !PT ;  /* 0x0000000002007212 */ /* 0x000fe200078efe07 */
[----:B------:R-:W-:Y:S06]  /*b1d0*/  BRA `(.L_x_1559) ;  /* 0x0000000000947947 */ /* 0x000fec0003800000 */
.L_x_1571:
[----:B------:R-:W-:-:S09]  /*b1e0*/  UISETP.NE.AND UP0, UPT, UR4, 0x1c, UPT ;  /* 0x0000001c0400788c */ /* 0x000fd2000bf05270 */
[----:B------:R-:W-:Y:S05]  /*b1f0*/  BRA.U !UP0, `(.L_x_1578) ;  /* 0x0000000108847547 */ /* 0x000fea000b800000 */
[----:B------:R-:W-:-:S09]  /*b200*/  UISETP.NE.AND UP0, UPT, UR4, 0x1d, UPT ;  /* 0x0000001d0400788c */ /* 0x000fd2000bf05270 */
[----:B------:R-:W-:Y:S05]  /*b210*/  BRA.U !UP0, `(.L_x_1579) ;  /* 0x0000000108707547 */ /* 0x000fea000b800000 */
[----:B------:R-:W-:-:S09]  /*b220*/  UISETP.NE.AND UP0, UPT, UR4, 0x2c, UPT ;  /* 0x0000002c0400788c */ /* 0x000fd2000bf05270 */
[----:B------:R-:W-:Y:S05]  /*b230*/  BRA.U UP0, `(.L_x_1558) ;  /* 0x0000000100207547 */ /* 0x000fea000b800000 */
[----:B------:R-:W2:Y:S01]  /*b240*/  LDG.E.U8 R2, desc[UR36][R2.64] ;  /* 0x0000002402027981 */ /* 0x000ea2000c1e1100 */
[----:B------:R-:W-:Y:S01]  /*b250*/  HFMA2 R0, -RZ, RZ, 3.814697265625e-06, 0 ;  /* 0x00400000ff007431 */ /* 0x000fe200000001ff */
[----:B--2---:R-:W-:-:S13]  /*b260*/  ISETP.NE.AND P0, PT, R2, RZ, PT ;  /* 0x000000ff0200720c */ /* 0x004fda0003f05270 */
[----:B------:R-:W-:Y:S05]  /*b270*/  @!P0 BRA `(.L_x_1559) ;  /* 0x00000000006c8947 */ /* 0x000fea0003800000 */
[----:B------:R-:W-:-:S13]  /*b280*/  ISETP.NE.AND P0, PT, R2, 0xff, PT ;  /* 0x000000ff0200780c */ /* 0x000fda0003f05270 */
[----:B------:R-:W-:Y:S01]  /*b290*/  @!P0 IMAD.MOV.U32 R0, RZ, RZ, 0x7f800001 ;  /* 0x7f800001ff008424 */ /* 0x000fe200078e00ff */
[----:B------:R-:W-:Y:S01]  /*b2a0*/  @P0 SHF.L.U32 R0, R2, 0x17, RZ ;  /* 0x0000001702000819 */ /* 0x000fe200000006ff */
[----:B------:R-:W-:Y:S06]  /*b2b0*/  BRA `(.L_x_1559) ;  /* 0x00000000005c7947 */ /* 0x000fec0003800000 */
.L_x_1558:
        /* <DEDUP_REMOVED lines=16> */
.L_x_1580:
[----:B------:R-:W-:Y:S01]  /*b3c0*/  MOV R0, RZ ;  /* 0x000000ff00007202 */ /* 0x000fe20000000f00 */
[----:B------:R-:W-:Y:S06]  /*b3d0*/  BRA `(.L_x_1559) ;  /* 0x0000000000147947 */ /* 0x000fec0003800000 */
.L_x_1579:
[----:B------:R-:W2:Y:S02]  /*b3e0*/  LDG.E.64 R2, desc[UR36][R2.64] ;  /* 0x0000002402027981 */ /* 0x000ea4000c1e1b00 */
[----:B--2---:R0:W1:Y:S01]  /*b3f0*/  I2F.U64 R0, R2 ;  /* 0x0000000200007312 */ /* 0x0040620000301000 */
[----:B------:R-:W-:Y:S05]  /*b400*/  BRA `(.L_x_1559) ;  /* 0x0000000000087947 */ /* 0x000fea0003800000 */
.L_x_1578:
[----:B------:R-:W2:Y:S02]  /*b410*/  LDG.E R0, desc[UR36][R2.64] ;  /* 0x0000002402007981 */ /* 0x000ea4000c1e1900 */
[----:B--2---:R-:W-:-:S07]  /*b420*/  I2FP.F32.U32 R0, R0 ;  /* 0x0000000000007245 */ /* 0x004fce0000201000 */
.L_x_1559:
[----:B------:R-:W-:Y:S05]  /*b430*/  BSYNC.RECONVERGENT B6 ;  /* 0x0000000000067941 */ /* 0x000fea0003800200 */
.L_x_1553:
[C---:B012345:R-:W-:Y:S01]  /*b440*/  FMUL.FTZ R2, |R0|.reuse, 1.4426950216293334961 ;  /* 0x3fb8aa3b00027820 */ /* 0x07ffe20000410200 */
[----:B------:R-:W-:Y:S02]  /*b450*/  IMAD.MOV.U32 R3, RZ, RZ, 0x42fc0000 ;  /* 0x42fc0000ff037424 */ /* 0x000fe400078e00ff */
[----:B------:R-:W-:Y:S01]  /*b460*/  FMUL.FTZ R6, R0, R0 ;  /* 0x0000000000067220 */ /* 0x000fe20000410000 */
[----:B------:R-:W-:Y:S01]  /*b470*/  IMAD.MOV.U32 R5, RZ, RZ, 0x363d0ada ;  /* 0x363d0adaff057424 */ /* 0x000fe200078e00ff */
[----:B------:R-:W-:Y:S01]  /*b480*/  UPRMT UR4, UR42, 0x9910, URZ ;  /* 0x000099102a047896 */ /* 0x000fe200080000ff */
[----:B------:R-:W0:Y:S02]  /*b490*/  FRND.TRUNC R2, R2 ;  /* 0x0000000200027307 */ /* 0x000e24000020d000 */
        /* <DEDUP_REMOVED lines=31> */
[----:B0-----:R-:W-:Y:S01]  /*b690*/  STG.E.U8 desc[UR36][R16.64], R3 ;  /* 0x0000000310007986 */ /* 0x001fe2000c101124 */
[----:B------:R-:W-:Y:S05]  /*b6a0*/  EXIT ;  /* 0x000000000000794d */ /* 0x000fea0003800000 */
.L_x_1584:
[----:B------:R-:W0:Y:S02]  /*b6b0*/  F2I.S64.TRUNC R2, R2 ;  /* 0x0000000200027311 */ /* 0x000e24000020d900 */
[----:B0-----:R-:W-:-:S05]  /*b6c0*/  MOV R5, R2 ;  /* 0x0000000200057202 */ /* 0x001fca0000000f00 */
[----:B------:R-:W-:Y:S01]  /*b6d0*/  STG.E.U8 desc[UR36][R16.64], R5 ;  /* 0x0000000510007986 */ /* 0x000fe2000c101124 */
[----:B------:R-:W-:Y:S05]  /*b6e0*/  EXIT ;  /* 0x000000000000794d */ /* 0x000fea0003800000 */
.L_x_1583:
[----:B------:R-:W-:-:S09]  /*b6f0*/  UISETP.NE.AND UP0, UPT, UR4, 0x2, UPT ;  /* 0x000000020400788c */ /* 0x000fd2000bf05270 */
[----:B------:R-:W-:Y:S05]  /*b700*/  BRA.U !UP0, `(.L_x_1586) ;  /* 0x0000000108287547 */ /* 0x000fea000b800000 */
[----:B------:R-:W-:-:S09]  /*b710*/  UISETP.NE.AND UP0, UPT, UR4, 0x3, UPT ;  /* 0x000000030400788c */ /* 0x000fd2000bf05270 */
[----:B------:R-:W-:Y:S05]  /*b720*/  BRA.U !UP0, `(.L_x_1587) ;  /* 0x0000000108147547 */ /* 0x000fea000b800000 */
[----:B------:R-:W-:-:S09]  /*b730*/  UISETP.NE.AND UP0, UPT, UR4, 0x4, UPT ;  /* 0x000000040400788c */ /* 0x000fd2000bf05270 */
[----:B------:R-:W-:Y:S05]  /*b740*/  BRA.U UP0, `(.L_x_1585) ;  /* 0x0000000900387547 */ /* 0x000fea000b800000 */
[----:B------:R-:W0:Y:S02]  /*b750*/  F2I.S64.TRUNC R2, R2 ;  /* 0x0000000200027311 */ /* 0x000e24000020d900 */
[----:B0-----:R-:W-:Y:S01]  /*b760*/  STG.E.64 desc[UR36][R16.64], R2 ;  /* 0x0000000210007986 */ /* 0x001fe2000c101b24 */
[----:B------:R-:W-:Y:S05]  /*b770*/  EXIT ;  /* 0x000000000000794d */ /* 0x000fea0003800000 */
.L_x_1587:
[----:B------:R-:W0:Y:S02]  /*b780*/  F2I.FTZ.TRUNC.NTZ R3, R2 ;  /* 0x0000000200037305 */ /* 0x000e24000021f100 */
[----:B0-----:R-:W-:Y:S01]  /*b790*/  STG.E desc[UR36][R16.64], R3 ;  /* 0x0000000310007986 */ /* 0x001fe2000c101924 */
[----:B------:R-:W-:Y:S05]  /*b7a0*/  EXIT ;  /* 0x000000000000794d */ /* 0x000fea0003800000 */
.L_x_1586:
[----:B------:R-:W0:Y:S02]  /*b7b0*/  F2I.FTZ.TRUNC.NTZ R3, R2 ;  /* 0x0000000200037305 */ /* 0x000e24000021f100 */
[----:B0-----:R-:W-:Y:S01]  /*b7c0*/  STG.E.U16 desc[UR36][R16.64], R3 ;  /* 0x0000000310007986 */ /* 0x001fe2000c101524 */
[----:B------:R-:W-:Y:S05]  /*b7d0*/  EXIT ;  /* 0x000000000000794d */ /* 0x000fea0003800000 */
.L_x_1582:
[----:B------:R-:W-:-:S09]  /*b7e0*/  UISETP.GT.AND UP0, UPT, UR4, 0x6, UPT ;  /* 0x000000060400788c */ /* 0x000fd2000bf04270 */
[----:B------:R-:W-:Y:S05]  /*b7f0*/  BRA.U UP0, `(.L_x_1588) ;  /* 0x0000000100247547 */ /* 0x000fea000b800000 */
[----:B------:R-:W-:-:S09]  /*b800*/  UISETP.NE.AND UP0, UPT, UR4, 0x5, UPT ;  /* 0x000000050400788c */ /* 0x000fd2000bf05270 */
[----:B------:R-:W-:Y:S05]  /*b810*/  BRA.U !UP0, `(.L_x_1589) ;  /* 0x0000000108107547 */ /* 0x000fea000b800000 */
[----:B------:R-:W-:-:S09]  /*b820*/  UISETP.NE.AND UP0, UPT, UR4, 0x6, UPT ;  /* 0x000000060400788c */ /* 0x000fd2000bf05270 */
[----:B------:R-:W-:Y:S05]  /*b830*/  BRA.U UP0, `(.L_x_1585) ;  /* 0x0000000500fc7547 */ /* 0x000fea000b800000 */
[----:B------:R-:W-:Y:S01]  /*b840*/  STG.E desc[UR36][R16.64], R2 ;  /* 0x0000000210007986 */ /* 0x000fe2000c101924 */
[----:B------:R-:W-:Y:S05]  /*b850*/  EXIT ;  /* 0x000000000000794d */ /* 0x000fea0003800000 */
.L_x_1589:
[----:B------:R-:W-:-:S05]  /*b860*/  F2FP.F16.F32.PACK_AB R2, RZ, R2 ;  /* 0x00000002ff02723e */ /* 0x000fca00000000ff */
[----:B------:R-:W-:Y:S01]  /*b870*/  STG.E.U16 desc[UR36][R16.64], R2 ;  /* 0x0000000210007986 */ /* 0x000fe2000c101524 */
[----:B------:R-:W-:Y:S05]  /*b880*/  EXIT ;  /* 0x000000000000794d */ /* 0x000fea0003800000 */
.L_x_1588:
[----:B------:R-:W-:-:S09]  /*b890*/  UISETP.NE.AND UP0, UPT, UR4, 0x7, UPT ;  /* 0x000000070400788c */ /* 0x000fd2000bf05270 */
[----:B------:R-:W-:Y:S05]  /*b8a0*/  BRA.U !UP0, `(.L_x_1590) ;  /* 0x00000001082c7547 */ /* 0x000fea000b800000 */
[----:B------:R-:W-:-:S09]  /*b8b0*/  UISETP.NE.AND UP0, UPT, UR4, 0x8, UPT ;  /* 0x000000080400788c */ /* 0x000fd2000bf05270 */
[----:B------:R-:W-:Y:S05]  /*b8c0*/  BRA.U !UP0, `(.L_x_1591) ;  /* 0x0000000108147547 */ /* 0x000fea000b800000 */
[----:B------:R-:W-:-:S09]  /*b8d0*/  UISETP.NE.AND UP0, UPT, UR4, 0x9, UPT ;  /* 0x000000090400788c */ /* 0x000fd2000bf05270 */
[----:B------:R-:W-:Y:S05]  /*b8e0*/  BRA.U UP0, `(.L_x_1585) ;  /* 0x0000000500d07547 */ /* 0x000fea000b800000 */
[----:B------:R-:W-:-:S05]  /*b8f0*/  IMAD.MOV.U32 R3, RZ, RZ, RZ ;  /* 0x000000ffff037224 */ /* 0x000fca00078e00ff */
[----:B------:R-:W-:Y:S01]  /*b900*/  STG.E.64 desc[UR36][R16.64], R2 ;  /* 0x0000000210007986 */ /* 0x000fe2000c101b24 */
[----:B------:R-:W-:Y:S05]  /*b910*/  EXIT ;  /* 0x000000000000794d */ /* 0x000fea0003800000 */
.L_x_1591:
[----:B------:R-:W-:-:S04]  /*b920*/  F2FP.F16.F32.PACK_AB R3, RZ, R2 ;  /* 0x00000002ff03723e */ /* 0x000fc800000000ff */
[----:B------:R-:W-:-:S05]  /*b930*/  PRMT R3, R3, 0x5410, RZ ;  /* 0x0000541003037816 */ /* 0x000fca00000000ff */
[----:B------:R-:W-:Y:S01]  /*b940*/  STG.E desc[UR36][R16.64], R3 ;  /* 0x0000000310007986 */ /* 0x000fe2000c101924 */
[----:B------:R-:W-:Y:S05]  /*b950*/  EXIT ;  /* 0x000000000000794d */ /* 0x000fea0003800000 */
.L_x_1590:
[----:B------:R-:W-:-:S06]  /*b960*/  FMUL.FTZ R2, R2, 1 ;  /* 0x3f80000002027820 */ /* 0x000fcc0000410000 */
[----:B------:R-:W0:Y:S02]  /*b970*/  F2F.F64.F32 R2, R2 ;  /* 0x0000000200027310 */ /* 0x000e240000201800 */
[----:B0-----:R-:W-:Y:S01]  /*b980*/  STG.E.64 desc[UR36][R16.64], R2 ;  /* 0x0000000210007986 */ /* 0x001fe2000c101b24 */
[----:B------:R-:W-:Y:S05]  /*b990*/  EXIT ;  /* 0x000000000000794d */ /* 0x000fea0003800000 */
.L_x_1581:
        /* <DEDUP_REMOVED lines=11> */
[----:B0-----:R-:W-:Y:S01]  /*ba50*/  STG.E.U16 desc[UR36][R16.64], R3 ;  /* 0x0000000310007986 */ /* 0x001fe2000c101524 */
[----:B------:R-:W-:Y:S05]  /*ba60*/  EXIT ;  /* 0x000000000000794d */ /* 0x000fea0003800000 */
.L_x_1595:
        /* <DEDUP_REMOVED lines=16> */
.L_x_1598:
[----:B------:R-:W-:-:S04]  /*bb70*/  SHF.R.U32.HI R2, RZ, 0x18, R2 ;  /* 0x00000018ff027819 */ /* 0x000fc80000011602 */
[----:B------:R-:W-:-:S04]  /*bb80*/  LOP3.LUT R2, R3, 0x80, R2, 0xf8, !PT ;  /* 0x0000008003027812 */ /* 0x000fc800078ef802 */
[----:B------:R-:W-:-:S07]  /*bb90*/  PRMT R8, R2, 0x7610, R8 ;  /* 0x0000761002087816 */ /* 0x000fce0000000008 */
.L_x_1597:
[----:B------:R-:W-:Y:S05]  /*bba0*/  BSYNC.RECONVERGENT B0 ;  /* 0x0000000000007941 */ /* 0x000fea0003800200 */
.L_x_1596:
[----:B------:R-:W-:Y:S01]  /*bbb0*/  STG.E.U8 desc[UR36][R16.64], R8 ;  /* 0x0000000810007986 */ /* 0x000fe2000c101124 */
[----:B------:R-:W-:Y:S05]  /*bbc0*/  EXIT ;  /* 0x000000000000794d */ /* 0x000fea0003800000 */
.L_x_1594:
        /* <DEDUP_REMOVED lines=16> */
.L_x_1601:
[----:B------:R-:W-:-:S04]  /*bcd0*/  SHF.R.U32.HI R2, RZ, 0x18, R2 ;  /* 0x00000018ff027819 */ /* 0x000fc80000011602 */
[----:B------:R-:W-:-:S04]  /*bce0*/  LOP3.LUT R3, R3, 0x80, R2, 0xf8, !PT ;  /* 0x0000008003037812 */ /* 0x000fc800078ef802 */
[----:B------:R-:W-:-:S07]  /*bcf0*/  PRMT R8, R3, 0x7610, R8 ;  /* 0x0000761003087816 */ /* 0x000fce0000000008 */
.L_x_1600:
[----:B------:R-:W-:Y:S05]  /*bd00*/  BSYNC.RECONVERGENT B0 ;  /* 0x0000000000007941 */ /* 0x000fea0003800200 */
.L_x_1599:
[----:B------:R-:W-:Y:S01]  /*bd10*/  STG.E.U8 desc[UR36][R16.64], R8 ;  /* 0x0000000810007986 */ /* 0x000fe2000c101124 */
[----:B------:R-:W-:Y:S05]  /*bd20*/  EXIT ;  /* 0x000000000000794d */ /* 0x000fea0003800000 */
.L_x_1593:
        /* <DEDUP_REMOVED lines=21> */
.L_x_1603:
[----:B------:R-:W0:Y:S02]  /*be80*/  F2I.U64.TRUNC R2, R2 ;  /* 0x0000000200027311 */ /* 0x000e24000020d800 */
[----:B0-----:R-:W-:Y:S01]  /*be90*/  STG.E.64 desc[UR36][R16.64], R2 ;  /* 0x0000000210007986 */ /* 0x001fe2000c101b24 */
[----:B------:R-:W-:Y:S05]  /*bea0*/  EXIT ;  /* 0x000000000000794d */ /* 0x000fea0003800000 */
.L_x_1602:
[----:B------:R-:W0:Y:S02]  /*beb0*/  F2I.FTZ.U32.TRUNC.NTZ R3, R2 ;  /* 0x0000000200037305 */ /* 0x000e24000021f000 */
[----:B0-----:R-:W-:Y:S01]  /*bec0*/  STG.E desc[UR36][R16.64], R3 ;  /* 0x0000000310007986 */ /* 0x001fe2000c101924 */
[----:B------:R-:W-:Y:S05]  /*bed0*/  EXIT ;  /* 0x000000000000794d */ /* 0x000fea0003800000 */
.L_x_1592:
        /* <DEDUP_REMOVED lines=8> */
[----:B------:R-:W-:Y:S01]  /*bf60*/  STG.E.U8 desc[UR36][R16.64], R3 ;  /* 0x0000000310007986 */ /* 0x000fe2000c101124 */
[----:B------:R-:W-:Y:S05]  /*bf70*/  EXIT ;  /* 0x000000000000794d */ /* 0x000fea0003800000 */
.L_x_1605:
[----:B------:R-:W-:Y:S01]  /*bf80*/  FMUL.FTZ R4, R2, 1 ;  /* 0x3f80000002047820 */ /* 0x000fe20000410000 */
[----:B------:R-:W-:-:S05]  /*bf90*/  CS2R R6, SRZ ;  /* 0x0000000000067805 */ /* 0x000fca000001ff00 */
[----:B------:R-:W0:Y:S02]  /*bfa0*/  F2F.F64.F32 R4, R4 ;  /* 0x0000000400047310 */ /* 0x000e240000201800 */
[----:B0-----:R-:W-:Y:S01]  /*bfb0*/  STG.E.128 desc[UR36][R16.64], R4 ;  /* 0x0000000410007986 */ /* 0x001fe2000c101d24 */
[----:B------:R-:W-:Y:S05]  /*bfc0*/  EXIT ;  /* 0x000000000000794d */ /* 0x000fea0003800000 */
.L_x_1604:
[----:B------:R-:W-:-:S09]  /*bfd0*/  UISETP.NE.AND UP0, UPT, UR4, 0xf, UPT ;  /* 0x0000000f0400788c */ /* 0x000fd2000bf05270 */
[----:B------:R-:W-:Y:S05]  /*bfe0*/  BRA.U !UP0, `(.L_x_1606) ;  /* 0x0000000108e07547 */ /* 0x000fea000b800000 */
[----:B------:R-:W-:-:S09]  /*bff0*/  UISETP.NE.AND UP0, UPT, UR4, 0x17, UPT ;  /* 0x000000170400788c */ /* 0x000fd2000bf05270 */
[----:B------:R-:W-:Y:S05]  /*c000*/  BRA.U !UP0, `(.L_x_1607) ;  /* 0x00000001088c7547 */ /* 0x000fea000b800000 */
[----:B------:R-:W-:-:S09]  /*c010*/  UISETP.NE.AND UP0, UPT, UR4, 0x18, UPT ;  /* 0x000000180400788c */ /* 0x000fd2000bf05270 */
[----:B------:R-:W-:Y:S05]  /*c020*/  BRA.U !UP0, `(.L_x_1608) ;  /* 0x0000000108447547 */ /* 0x000fea000b800000 */
.L_x_1585:
        /* <DEDUP_REMOVED lines=16> */
.L_x_1609:
[----:B------:R-:W-:Y:S05]  /*c130*/  EXIT ;  /* 0x000000000000794d */ /* 0x000fea0003800000 */
.L_x_1608:
        /* <DEDUP_REMOVED lines=12> */
.L_x_1611:
[----:B------:R-:W-:Y:S05]  /*c200*/  BSYNC.RECONVERGENT B0 ;  /* 0x0000000000007941 */ /* 0x000fea0003800200 */
.L_x_1610:
[----:B------:R-:W-:-:S05]  /*c210*/  LOP3.LUT R3, R0, 0x80, R5, 0xf8, !PT ;  /* 0x0000008000037812 */ /* 0x000fca00078ef805 */
[----:B------:R-:W-:Y:S01]  /*c220*/  STG.E.U8 desc[UR36][R16.64], R3 ;  /* 0x0000000310007986 */ /* 0x000fe2000c101124 */
[----:B------:R-:W-:Y:S05]  /*c230*/  EXIT ;  /* 0x000000000000794d */ /* 0x000fea0003800000 */
.L_x_1607:
        /* <DEDUP_REMOVED lines=11> */
.L_x_1613:
[----:B------:R-:W-:Y:S01]  /*c2f0*/  HFMA2 R0, -RZ, RZ, 0, 7.569789886474609375e-06 ;  /* 0x0000007fff007431 */ /* 0x000fe200000001ff */
[----:B------:R-:W-:-:S04]  /*c300*/  ISETP.GT.U32.AND P0, PT, R4, 0x7f800000, PT ;  /* 0x7f8000000400780c */ /* 0x000fc80003f04070 */
[----:B------:R-:W-:-:S09]  /*c310*/  SEL R0, R0, 0x7c, P0 ;  /* 0x0000007c00007807 */ /* 0x000fd20000000000 */
.L_x_1614:
[----:B------:R-:W-:Y:S05]  /*c320*/  BSYNC.RECONVERGENT B0 ;  /* 0x0000000000007941 */ /* 0x000fea0003800200 */
.L_x_1612:
[----:B------:R-:W-:-:S04]  /*c330*/  SHF.R.U32.HI R3, RZ, 0x18, R2 ;  /* 0x00000018ff037819 */ /* 0x000fc80000011602 */
[----:B------:R-:W-:-:S05]  /*c340*/  LOP3.LUT R3, R0, 0x80, R3, 0xf8, !PT ;  /* 0x0000008000037812 */ /* 0x000fca00078ef803 */
[----:B------:R-:W-:Y:S01]  /*c350*/  STG.E.U8 desc[UR36][R16.64], R3 ;  /* 0x0000000310007986 */ /* 0x000fe2000c101124 */
[----:B------:R-:W-:Y:S05]  /*c360*/  EXIT ;  /* 0x000000000000794d */ /* 0x000fea0003800000 */
.L_x_1606:
[----:B------:R-:W-:-:S05]  /*c370*/  F2FP.BF16.F32.PACK_AB R2, RZ, R2 ;  /* 0x00000002ff02723e */ /* 0x000fca00000010ff */
[----:B------:R-:W-:Y:S01]  /*c380*/  STG.E.U16 desc[UR36][R16.64], R2 ;  /* 0x0000000210007986 */ /* 0x000fe2000c101524 */
[----:B------:R-:W-:Y:S05]  /*c390*/  EXIT ;  /* 0x000000000000794d */ /* 0x000fea0003800000 */
.L_x_1615:
        /* <DEDUP_REMOVED lines=14> */
.L_x_2988:


//--------------------- .text._ZN2at6native27unrolled_elementwise_kernelIZZZNS0_16sinh_kernel_cudaERNS_18TensorIteratorBaseEENKUlvE0_clEvENKUlvE0_clEvEUlfE_St5arrayIPcLm2EELi4E23TrivialOffsetCalculatorILi1EjESB_NS0_6memory12LoadWithCastILi1EEENSC_13StoreWithCastILi1EEEEEviT_T0_T2_T3_T4_T5_ --------------------------
	.section	.text._ZN2at6native27unrolled_elementwise_kernelIZZZNS0_16sinh_kernel_cudaERNS_18TensorIteratorBaseEENKUlvE0_clEvENKUlvE0_clEvEUlfE_St5arrayIPcLm2EELi4E23TrivialOffsetCalculatorILi1EjESB_NS0_6memory12LoadWithCastILi1EEENSC_13StoreWithCastILi1EEEEEviT_T0_T2_T3_T4_T5_,"ax",@progbits
	.align	128
        .global         _ZN2at6native27unrolled_elementwise_kernelIZZZNS0_16sinh_kernel_cudaERNS_18TensorIteratorBaseEENKUlvE0_clEvENKUlvE0_clEvEUlfE_St5arrayIPcLm2EELi4E23TrivialOffsetCalculatorILi1EjESB_NS0_6memory12LoadWithCastILi1EEENSC_13StoreWithCastILi1EEEEEviT_T0_T2_T3_T4_T5_
        .type           _ZN2at6native27unrolled_elementwise_kernelIZZZNS0_16sinh_kernel_cudaERNS_18TensorIteratorBaseEENKUlvE0_clEvENKUlvE0_clEvEUlfE_St5arrayIPcLm2EELi4E23TrivialOffsetCalculatorILi1EjESB_NS0_6memory12LoadWithCastILi1EEENSC_13StoreWithCastILi1EEEEEviT_T0_T2_T3_T4_T5_,@function
        .size           _ZN2at6native27unrolled_elementwise_kernelIZZZNS0_16sinh_kernel_cudaERNS_18TensorIteratorBaseEENKUlvE0_clEvENKUlvE0_clEvEUlfE_St5arrayIPcLm2EELi4E23TrivialOffsetCalculatorILi1EjESB_NS0_6memory12LoadWithCastILi1EEENSC_13StoreWithCastILi1EEEEEviT_T0_T2_T3_T4_T5_,(.L_x_2989 - _ZN2at6native27unrolled_elementwise_kernelIZZZNS0_16sinh_kernel_cudaERNS_18TensorIteratorBaseEENKUlvE0_clEvENKUlvE0_clEvEUlfE_St5arrayIPcLm2EELi4E23TrivialOffsetCalculatorILi1EjESB_NS0_6memory12LoadWithCastILi1EEENSC_13StoreWithCastILi1EEEEEviT_T0_T2_T3_T4_T5_)
        .other          _ZN2at6native27unrolled_elementwise_kernelIZZZNS0_16sinh_kernel_cudaERNS_18TensorIteratorBaseEENKUlvE0_clEvENKUlvE0_clEvEUlfE_St5arrayIPcLm2EELi4E23TrivialOffsetCalculatorILi1EjESB_NS0_6memory12LoadWithCastILi1EEENSC_13StoreWithCastILi1EEEEEviT_T0_T2_T3_T4_T5_,@"STO_CUDA_ENTRY STV_DEFAULT"
_ZN2at6native27unrolled_elementwise_kernelIZZZNS0_16sinh_kernel_cudaERNS_18TensorIteratorBaseEENKUlvE0_clEvENKUlvE0_clEvEUlfE_St5arrayIPcLm2EELi4E23TrivialOffsetCalculatorILi1EjESB_NS0_6memory12LoadWithCastILi1EEENSC_13StoreWithCastILi1EEEEEviT_T0_T2_T3_T4_T5_:
.text._ZN2at6native27unrolled_elementwise_kernelIZZZNS0_16sinh_kernel_cudaERNS_18TensorIteratorBaseEENKUlvE0_clEvENKUlvE0_clEvEUlfE_St5arrayIPcLm2EELi4E23TrivialOffsetCalculatorILi1EjESB_NS0_6memory12LoadWithCastILi1EEENSC_13StoreWithCastILi1EEEEEviT_T0_T2_T3_T4_T5_:
[----:B------:R-:W0:Y:S01]  /*0000*/  LDC R1, c[0x0][0x37c] ;  /* 0x0000df00ff017b82 */ /* 0x000e220000000800 */
[----:B------:R-:W1:Y:S07]  /*0010*/  S2R R2, SR_CTAID.X ;  /* 0x0000000000027919 */ /* 0x000e6e0000002500 */
[----:B------:R-:W1:Y:S01]  /*0020*/  LDC R17, c[0x0][0x380] ;  /* 0x0000e000ff117b82 */ /* 0x000e620000000800 */
[----:B------:R-:W2:Y:S01]  /*0030*/  LDCU.64 UR36, c[0x0][0x358] ;  /* 0x00006b00ff2477ac */ /* 0x000ea20008000a00 */
[----:B------:R-:W-:Y:S01]  /*0040*/  BSSY.RECONVERGENT B7, `(.L_x_1616) ;  /* 0x00000ec000077945 */ /* 0x000fe20003800200 */
[----:B------:R-:W3:Y:S01]  /*0050*/  S2R R16, SR_TID.X ;  /* 0x0000000000107919 */ /* 0x000ee20000002100 */
[----:B------:R-:W-:Y:S01]  /*0060*/  IMAD.MOV.U32 R22, RZ, RZ, RZ ;  /* 0x000000ffff167224 */ /* 0x000fe200078e00ff */
        /* <DEDUP_REMOVED lines=8> */
[----:B------:R-:W-:Y:S01]  /*00f0*/  BSSY.RECONVERGENT B6, `(.L_x_1618) ;  /* 0x00000df000067945 */ /* 0x000fe20003800200 */
        /* <DEDUP_REMOVED lines=15> */
[----:B--2---:R4:W0:Y:S01]  /*01f0*/  I2F.S16 R22, R4 ;  /* 0x0000000400167306 */ /* 0x0048220000101400 */
[----:B------:R-:W-:Y:S05]  /*0200*/  BRA `(.L_x_1624) ;  /* 0x0000000c00347947 */ /* 0x000fea0003800000 */
.L_x_1622:
[----:B------:R-:W2:Y:S02]  /*0210*/  LDG.E.U8 R4, desc[UR36][R4.64] ;  /* 0x0000002404047981 */ /* 0x000ea4000c1e1100 */
[----:B--2---:R-:W-:Y:S01]  /*0220*/  I2FP.F32.U32 R22, R4 ;  /* 0x0000000400167245 */ /* 0x004fe20000201000 */
[----:B------:R-:W-:Y:S06]  /*0230*/  BRA `(.L_x_1624) ;  /* 0x0000000c00287947 */ /* 0x000fec0003800000 */
.L_x_1621:
        /* <DEDUP_REMOVED lines=9> */
.L_x_1626:
[----:B------:R-:W2:Y:S02]  /*02d0*/  LDG.E R4, desc[UR36][R4.64] ;  /* 0x0000002404047981 */ /* 0x000ea4000c1e1900 */
[----:B--2---:R-:W-:Y:S01]  /*02e0*/  I2FP.F32.S32 R22, R4 ;  /* 0x0000000400167245 */ /* 0x004fe20000201400 */
[----:B------:R-:W-:Y:S06]  /*02f0*/  BRA `(.L_x_1624) ;  /* 0x0000000800f87947 */ /* 0x000fec0003800000 */
.L_x_1625:
[----:B------:R-:W2:Y:S02]  /*0300*/  LDG.E.U16 R4, desc[UR36][R4.64] ;  /* 0x0000002404047981 */ /* 0x000ea4000c1e1500 */
[----:B--2---:R2:W3:Y:S01]  /*0310*/  I2F.S16 R22, R4 ;  /* 0x0000000400167306 */ /* 0x0044e20000101400 */
[----:B------:R-:W-:Y:S05]  /*0320*/  BRA `(.L_x_1624) ;  /* 0x0000000800ec7947 */ /* 0x000fea0003800000 */
.L_x_1620:
        /* <DEDUP_REMOVED lines=8> */
.L_x_1628:
[----:B------:R-:W2:Y:S02]  /*03b0*/  LDG.E.U16 R4, desc[UR36][R4.64] ;  /* 0x0000002404047981 */ /* 0x000ea4000c1e1500 */
[----:B--2---:R-:W-:Y:S01]  /*03c0*/  HADD2.F32 R22, -RZ, R4.H0_H0 ;  /* 0x20000004ff167230 */ /* 0x004fe20000004100 */
[----:B------:R-:W-:Y:S06]  /*03d0*/  BRA `(.L_x_1624) ;  /* 0x0000000800c07947 */ /* 0x000fec0003800000 */
.L_x_1627:
        /* <DEDUP_REMOVED lines=8> */
.L_x_1630:
[----:B------:R-:W2:Y:S02]  /*0460*/  LDG.E.U16 R4, desc[UR36][R4.64] ;  /* 0x0000002404047981 */ /* 0x000ea4000c1e1500 */
[----:B--2---:R-:W-:Y:S01]  /*0470*/  HADD2.F32 R22, -RZ, R4.H0_H0 ;  /* 0x20000004ff167230 */ /* 0x004fe20000004100 */
[----:B------:R-:W-:Y:S06]  /*0480*/  BRA `(.L_x_1624) ;  /* 0x0000000800947947 */ /* 0x000fec0003800000 */
.L_x_1629:
[----:B------:R-:W2:Y:S01]  /*0490*/  LDG.E.64 R4, desc[UR36][R4.64] ;  /* 0x0000002404047981 */ /* 0x000ea2000c1e1b00 */
[----:B------:R-:W-:Y:S01]  /*04a0*/  UMOV UR4, 0xf0000000 ;  /* 0xf000000000047882 */ /* 0x000fe20000000000 */
[----:B------:R-:W-:Y:S01]  /*04b0*/  UMOV UR5, 0x380fffff ;  /* 0x380fffff00057882 */ /* 0x000fe20000000000 */
[----:B--2---:R-:W0:Y:S01]  /*04c0*/  F2F.F32.F64 R22, R4 ;  /* 0x0000000400167310 */ /* 0x004e220000301000 */
[----:B------:R-:W-:-:S14]  /*04d0*/  DSETP.GEU.AND P0, PT, |R4|, UR4, PT ;  /* 0x0000000404007e2a */ /* 0x000fdc000bf0e200 */
[----:B0-----:R-:W-:Y:S01]  /*04e0*/  @!P0 FMUL R22, R22, 1.175494350822287508e-38 ;  /* 0x0080000016168820 */ /* 0x001fe20000400000 */
[----:B------:R-:W-:Y:S06]  /*04f0*/  BRA `(.L_x_1624) ;  /* 0x0000000800787947 */ /* 0x000fec0003800000 */
.L_x_1619:
        /* <DEDUP_REMOVED lines=12> */
.L_x_1633:
[----:B------:R-:W2:Y:S01]  /*05c0*/  LDG.E.64 R4, desc[UR36][R4.64] ;  /* 0x0000002404047981 */ /* 0x000ea2000c1e1b00 */
[----:B------:R-:W-:Y:S01]  /*05d0*/  UMOV UR4, 0xf0000000 ;  /* 0xf000000000047882 */ /* 0x000fe20000000000 */
[----:B------:R-:W-:Y:S01]  /*05e0*/  UMOV UR5, 0x380fffff ;  /* 0x380fffff00057882 */ /* 0x000fe20000000000 */
[----:B--2---:R-:W0:Y:S01]  /*05f0*/  F2F.F32.F64 R22, R4 ;  /* 0x0000000400167310 */ /* 0x004e220000301000 */
[----:B------:R-:W-:-:S14]  /*0600*/  DSETP.GEU.AND P0, PT, |R4|, UR4, PT ;  /* 0x0000000404007e2a */ /* 0x000fdc000bf0e200 */
[----:B0-----:R-:W-:Y:S01]  /*0610*/  @!P0 FMUL R22, R22, 1.175494350822287508e-38 ;  /* 0x0080000016168820 */ /* 0x001fe20000400000 */
[----:B------:R-:W-:Y:S06]  /*0620*/  BRA `(.L_x_1624) ;  /* 0x00000008002c7947 */ /* 0x000fec0003800000 */
.L_x_1632:
        /* <DEDUP_REMOVED lines=25> */
.L_x_1635:
        /* <DEDUP_REMOVED lines=11> */
[----:B------:R-:W-:Y:S01]  /*0870*/  LOP3.LUT R22, R0, 0x80000000, R3, 0xf8, !PT ;  /* 0x8000000000167812 */ /* 0x000fe200078ef803 */
[----:B------:R-:W-:Y:S06]  /*0880*/  BRA `(.L_x_1624) ;  /* 0x0000000400947947 */ /* 0x000fec0003800000 */
.L_x_1634:
[----:B------:R-:W2:Y:S02]  /*0890*/  LDG.E.U16 R4, desc[UR36][R4.64] ;  /* 0x0000002404047981 */ /* 0x000ea4000c1e1500 */
[----:B--2---:R-:W-:Y:S01]  /*08a0*/  IMAD.U32 R22, R4, 0x10000, RZ ;  /* 0x0001000004167824 */ /* 0x004fe200078e00ff */
[----:B------:R-:W-:Y:S06]  /*08b0*/  BRA `(.L_x_1624) ;  /* 0x0000000400887947 */ /* 0x000fec0003800000 */
.L_x_1631:
        /* <DEDUP_REMOVED lines=11> */
.L_x_1638:
        /* <DEDUP_REMOVED lines=20> */
.L_x_1640:
[----:B------:R-:W-:Y:S05]  /*0ab0*/  BSYNC.RECONVERGENT B0 ;  /* 0x0000000000007941 */ /* 0x000fea0003800200 */
.L_x_1639:
[----:B------:R-:W-:Y:S01]  /*0ac0*/  IMAD.SHL.U32 R0, R0, 0x100000, RZ ;  /* 0x0010000000007824 */ /* 0x000fe200078e00ff */
[----:B------:R-:W-:-:S04]  /*0ad0*/  LEA R3, R3, 0x3b800000, 0x17 ;  /* 0x3b80000003037811 */ /* 0x000fc800078eb8ff */
[----:B------:R-:W-:Y:S01]  /*0ae0*/  LOP3.LUT R22, R3, R0, R7, 0xfe, !PT ;  /* 0x0000000003167212 */ /* 0x000fe200078efe07 */
[----:B------:R-:W-:Y:S06]  /*0af0*/  BRA `(.L_x_1624) ;  /* 0x0000000000f87947 */ /* 0x000fec0003800000 */
.L_x_1637:
        /* <DEDUP_REMOVED lines=20> */
.L_x_1642:
[----:B------:R-:W-:Y:S05]  /*0c40*/  BSYNC.RECONVERGENT B0 ;  /* 0x0000000000007941 */ /* 0x000fea0003800200 */
.L_x_1641:
[----:B------:R-:W-:Y:S01]  /*0c50*/  IMAD.SHL.U32 R0, R0, 0x200000, RZ ;  /* 0x0020000000007824 */ /* 0x000fe200078e00ff */
[----:B------:R-:W-:-:S04]  /*0c60*/  LEA R3, R3, 0x37800000, 0x17 ;  /* 0x3780000003037811 */ /* 0x000fc800078eb8ff */
[----:B------:R-:W-:Y:S01]  /*0c70*/  LOP3.LUT R22, R3, R0, R7, 0xfe, !PT ;  /* 0x0000000003167212 */ /* 0x000fe200078efe07 */
[----:B------:R-:W-:Y:S06]  /*0c80*/  BRA `(.L_x_1624) ;  /* 0x0000000000947947 */ /* 0x000fec0003800000 */
.L_x_1636:
[----:B------:R-:W-:-:S09]  /*0c90*/  UISETP.NE.AND UP0, UPT, UR4, 0x1c, UPT ;  /* 0x0000001c0400788c */ /* 0x000fd2000bf05270 */
[----:B------:R-:W-:Y:S05]  /*0ca0*/  BRA.U !UP0, `(.L_x_1643) ;  /* 0x0000000108847547 */ /* 0x000fea000b800000 */
[----:B------:R-:W-:-:S09]  /*0cb0*/  UISETP.NE.AND UP0, UPT, UR4, 0x1d, UPT ;  /* 0x0000001d0400788c */ /* 0x000fd2000bf05270 */
[----:B------:R-:W-:Y:S05]  /*0cc0*/  BRA.U !UP0, `(.L_x_1644) ;  /* 0x0000000108707547 */ /* 0x000fea000b800000 */
[----:B------:R-:W-:-:S09]  /*0cd0*/  UISETP.NE.AND UP0, UPT, UR4, 0x2c, UPT ;  /* 0x0000002c0400788c */ /* 0x000fd2000bf05270 */
[----:B------:R-:W-:Y:S05]  /*0ce0*/  BRA.U !UP0, `(.L_x_1645) ;  /* 0x0000000108487547 */ /* 0x000fea000b800000 */
.L_x_1623:
        /* <DEDUP_REMOVED lines=16> */
.L_x_1646:
[----:B------:R-:W-:Y:S01]  /*0df0*/  IMAD.MOV.U32 R22, RZ, RZ, RZ ;  /* 0x000000ffff167224 */ /* 0x000fe200078e00ff */
[----:B------:R-:W-:Y:S06]  /*0e00*/  BRA `(.L_x_1624) ;  /* 0x0000000000347947 */ /* 0x000fec0003800000 */
.L_x_1645:
[----:B------:R-:W2:Y:S01]  /*0e10*/  LDG.E.U8 R4, desc[UR36][R4.64] ;  /* 0x0000002404047981 */ /* 0x000ea2000c1e1100 */
[----:B------:R-:W-:Y:S01]  /*0e20*/  IMAD.MOV.U32 R22, RZ, RZ, 0x400000 ;  /* 0x00400000ff167424 */ /* 0x000fe200078e00ff */
[----:B--2---:R-:W-:-:S13]  /*0e30*/  ISETP.NE.AND P0, PT, R4, RZ, PT ;  /* 0x000000ff0400720c */ /* 0x004fda0003f05270 */
[----:B------:R-:W-:Y:S05]  /*0e40*/  @!P0 BRA `(.L_x_1624) ;  /* 0x0000000000248947 */ /* 0x000fea0003800000 */
[----:B------:R-:W-:-:S13]  /*0e50*/  ISETP.NE.AND P0, PT, R4, 0xff, PT ;  /* 0x000000ff0400780c */ /* 0x000fda0003f05270 */
[----:B------:R-:W-:Y:S02]  /*0e60*/  @!P0 IMAD.MOV.U32 R22, RZ, RZ, 0x7f800001 ;  /* 0x7f800001ff168424 */ /* 0x000fe400078e00ff */
[----:B------:R-:W-:Y:S01]  /*0e70*/  @P0 IMAD.SHL.U32 R22, R4, 0x800000, RZ ;  /* 0x0080000004160824 */ /* 0x000fe200078e00ff */
[----:B------:R-:W-:Y:S06]  /*0e80*/  BRA `(.L_x_1624) ;  /* 0x0000000000147947 */ /* 0x000fec0003800000 */
.L_x_1644:
[----:B------:R-:W2:Y:S02]  /*0e90*/  LDG.E.64 R22, desc[UR36][R4.64] ;  /* 0x0000002404167981 */ /* 0x000ea4000c1e1b00 */
[----:B--2---:R0:W1:Y:S01]  /*0ea0*/  I2F.U64 R22, R22 ;  /* 0x0000001600167312 */ /* 0x0040620000301000 */
[----:B------:R-:W-:Y:S05]  /*0eb0*/  BRA `(.L_x_1624) ;  /* 0x0000000000087947 */ /* 0x000fea0003800000 */
.L_x_1643:
[----:B------:R-:W2:Y:S02]  /*0ec0*/  LDG.E R4, desc[UR36][R4.64] ;  /* 0x0000002404047981 */ /* 0x000ea4000c1e1900 */
[----:B--2---:R-:W-:-:S07]  /*0ed0*/  I2FP.F32.U32 R22, R4 ;  /* 0x0000000400167245 */ /* 0x004fce0000201000 */
.L_x_1624:
[----:B------:R-:W-:Y:S05]  /*0ee0*/  BSYNC.RECONVERGENT B6 ;  /* 0x0000000000067941 */ /* 0x000fea0003800200 */
.L_x_1618:
[----:B------:R-:W-:-:S07]  /*0ef0*/  VIADD R16, R19, 0x80 ;  /* 0x0000008013107836 */ /* 0x000fce0000000000 */
.L_x_1617:
[----:B------:R-:W-:Y:S05]  /*0f00*/  BSYNC.RECONVERGENT B7 ;  /* 0x0000000000077941 */ /* 0x000fea0003800200 */
.L_x_1616:
[----:B------:R-:W-:Y:S01]  /*0f10*/  ISETP.GE.AND P0, PT, R16, R17, PT ;  /* 0x000000111000720c */ /* 0x000fe20003f06270 */
[----:B------:R-:W-:Y:S01]  /*0f20*/  BSSY.RECONVERGENT B7, `(.L_x_1647) ;  /* 0x00000e7000077945 */ /* 0x000fe20003800200 */
[----:B------:R-:W-:-:S11]  /*0f30*/  IMAD.MOV.U32 R24, RZ, RZ, RZ ;  /* 0x000000ffff187224 */ /* 0x000fd600078e00ff */
[----:B------:R-:W-:Y:S05]  /*0f40*/  @P0 BRA `(.L_x_1648) ;  /* 0x0000000c00900947 */ /* 0x000fea0003800000 */
[----:B0-2-4-:R-:W0:Y:S01]  /*0f50*/  LDC.64 R4, c[0x0][0x390] ;  /* 0x0000e400ff047b82 */ /* 0x015e220000000a00 */
[----:B------:R-:W2:Y:S01]  /*0f60*/  LDCU UR5, c[0x0][0x3a0] ;  /* 0x00007400ff0577ac */ /* 0x000ea20008000800 */
[----:B------:R-:W-:Y:S01]  /*0f70*/  IMAD R0, R2, 0x200, R16 ;  /* 0x0000020002007824 */ /* 0x000fe200078e0210 */
[----:B------:R-:W-:Y:S01]  /*0f80*/  BSSY.RECONVERGENT B6, `(.L_x_1649) ;  /* 0x00000df000067945 */ /* 0x000fe20003800200 */
[----:B------:R-:W-:-:S04]  /*0f90*/  UPRMT UR4, UR38, 0x9910, URZ ;  /* 0x0000991026047896 */ /* 0x000fc800080000ff */
[----:B------:R-:W-:Y:S01]  /*0fa0*/  UISETP.GT.AND UP0, UPT, UR4, 0x9, UPT ;  /* 0x000000090400788c */ /* 0x000fe2000bf04270 */
[----:B--2---:R-:W-:-:S05]  /*0fb0*/  IMAD R3, R0, UR5, RZ ;  /* 0x0000000500037c24 */ /* 0x004fca000f8e02ff */
        /* <DEDUP_REMOVED lines=14> */
.L_x_1653:
[----:B------:R-:W2:Y:S02]  /*10a0*/  LDG.E.U8 R4, desc[UR36][R4.64] ;  /* 0x0000002404047981 */ /* 0x000ea4000c1e1100 */
[----:B--2---:R-:W-:Y:S01]  /*10b0*/  I2FP.F32.U32 R24, R4 ;  /* 0x0000000400187245 */ /* 0x004fe20000201000 */
[----:B------:R-:W-:Y:S06]  /*10c0*/  BRA `(.L_x_1655) ;  /* 0x0000000c00287947 */ /* 0x000fec0003800000 */
.L_x_1652:
[----:B------:R-:W-:-:S09]  /*10d0*/  UISETP.NE.AND UP0, UPT, UR4, 0x2, UPT ;  /* 0x000000020400788c */ /* 0x000fd2000bf05270 */
[----:B------:R-:W-:Y:S05]  /*10e0*/  BRA.U !UP0, `(.L_x_1656) ;  /* 0x0000000108287547 */ /* 0x000fea000b800000 */
[----:B------:R-:W-:-:S09]  /*10f0*/  UISETP.NE.AND UP0, UPT, UR4, 0x3, UPT ;  /* 0x000000030400788c */ /* 0x000fd2000bf05270 */
[----:B------:R-:W-:Y:S05]  /*1100*/  BRA.U !UP0, `(.L_x_1657) ;  /* 0x0000000108147547 */ /* 0x000fea000b800000 */
[----:B------:R-:W-:-:S09]  /*1110*/  UISETP.NE.AND UP0, UPT, UR4, 0x4, UPT ;  /* 0x000000040400788c */ /* 0x000fd2000bf05270 */
[----:B------:R-:W-:Y:S05]  /*1120*/  BRA.U UP0, `(.L_x_1654) ;  /* 0x0000000900b47547 */ /* 0x000fea000b800000 */
[----:B------:R-:W2:Y:S02]  /*1130*/  LDG.E.64 R24, desc[UR36][R4.64] ;  /* 0x0000002404187981 */ /* 0x000ea4000c1e1b00 */
[----:B--2---:R0:W2:Y:S01]  /*1140*/  I2F.S64 R24, R24 ;  /* 0x0000001800187312 */ /* 0x0040a20000301400 */
[----:B------:R-:W-:Y:S05]  /*1150*/  BRA `(.L_x_1655) ;  /* 0x0000000c00047947 */ /* 0x000fea0003800000 */
.L_x_1657:
[----:B------:R-:W2:Y:S02]  /*1160*/  LDG.E R4, desc[UR36][R4.64] ;  /* 0x0000002404047981 */ /* 0x000ea4000c1e1900 */
[----:B--2---:R-:W-:Y:S01]  /*1170*/  I2FP.F32.S32 R24, R4 ;  /* 0x0000000400187245 */ /* 0x004fe20000201400 */
[----:B------:R-:W-:Y:S06]  /*1180*/  BRA `(.L_x_1655) ;  /* 0x0000000800f87947 */ /* 0x000fec0003800000 */
.L_x_1656:
[----:B------:R-:W2:Y:S02]  /*1190*/  LDG.E.U16 R4, desc[UR36][R4.64] ;  /* 0x0000002404047981 */ /* 0x000ea4000c1e1500 */
[----:B--2---:R0:W2:Y:S01]  /*11a0*/  I2F.S16 R24, R4 ;  /* 0x0000000400187306 */ /* 0x0040a20000101400 */
[----:B------:R-:W-:Y:S05]  /*11b0*/  BRA `(.L_x_1655) ;  /* 0x0000000800ec7947 */ /* 0x000fea0003800000 */
.L_x_1651:
        /* <DEDUP_REMOVED lines=8> */
.L_x_1659:
[----:B------:R-:W2:Y:S02]  /*1240*/  LDG.E.U16 R4, desc[UR36][R4.64] ;  /* 0x0000002404047981 */ /* 0x000ea4000c1e1500 */
[----:B--2---:R-:W-:Y:S01]  /*1250*/  HADD2.F32 R24, -RZ, R4.H0_H0 ;  /* 0x20000004ff187230 */ /* 0x004fe20000004100 */
[----:B------:R-:W-:Y:S06]  /*1260*/  BRA `(.L_x_1655) ;  /* 0x0000000800c07947 */ /* 0x000fec0003800000 */
.L_x_1658:
        /* <DEDUP_REMOVED lines=8> */
.L_x_1661:
[----:B------:R-:W2:Y:S02]  /*12f0*/  LDG.E.U16 R4, desc[UR36][R4.64] ;  /* 0x0000002404047981 */ /* 0x000ea4000c1e1500 */
[----:B--2---:R-:W-:Y:S01]  /*1300*/  HADD2.F32 R24, -RZ, R4.H0_H0 ;  /* 0x20000004ff187230 */ /* 0x004fe20000004100 */
[----:B------:R-:W-:Y:S06]  /*1310*/  BRA `(.L_x_1655) ;  /* 0x0000000800947947 */ /* 0x000fec0003800000 */
.L_x_1660:
[----:B------:R-:W2:Y:S01]  /*1320*/  LDG.E.64 R4, desc[UR36][R4.64] ;  /* 0x0000002404047981 */ /* 0x000ea2000c1e1b00 */
[----:B------:R-:W-:Y:S01]  /*1330*/  UMOV UR4, 0xf0000000 ;  /* 0xf000000000047882 */ /* 0x000fe20000000000 */
[----:B------:R-:W-:Y:S01]  /*1340*/  UMOV UR5, 0x380fffff ;  /* 0x380fffff00057882 */ /* 0x000fe20000000000 */
[----:B--2---:R-:W0:Y:S01]  /*1350*/  F2F.F32.F64 R24, R4 ;  /* 0x0000000400187310 */ /* 0x004e220000301000 */
[----:B------:R-:W-:-:S14]  /*1360*/  DSETP.GEU.AND P0, PT, |R4|, UR4, PT ;  /* 0x0000000404007e2a */ /* 0x000fdc000bf0e200 */
[----:B0-----:R-:W-:Y:S01]  /*1370*/  @!P0 FMUL R24, R24, 1.175494350822287508e-38 ;  /* 0x0080000018188820 */ /* 0x001fe20000400000 */
[----:B------:R-:W-:Y:S06]  /*1380*/  BRA `(.L_x_1655) ;  /* 0x0000000800787947 */ /* 0x000fec0003800000 */
.L_x_1650:
        /* <DEDUP_REMOVED lines=12> */
.L_x_1664:
[----:B------:R-:W2:Y:S01]  /*1450*/  LDG.E.64 R4, desc[UR36][R4.64] ;  /* 0x0000002404047981 */ /* 0x000ea2000c1e1b00 */
[----:B------:R-:W-:Y:S01]  /*1460*/  UMOV UR4, 0xf0000000 ;  /* 0xf000000000047882 */ /* 0x000fe20000000000 */
[----:B------:R-:W-:Y:S01]  /*1470*/  UMOV UR5, 0x380fffff ;  /* 0x380fffff00057882 */ /* 0x000fe20000000000 */
[----:B--2---:R-:W0:Y:S01]  /*1480*/  F2F.F32.F64 R24, R4 ;  /* 0x0000000400187310 */ /* 0x004e220000301000 */
[----:B------:R-:W-:-:S14]  /*1490*/  DSETP.GEU.AND P0, PT, |R4|, UR4, PT ;  /* 0x0000000404007e2a */ /* 0x000fdc000bf0e200 */
[----:B0-----:R-:W-:Y:S01]  /*14a0*/  @!P0 FMUL R24, R24, 1.175494350822287508e-38 ;  /* 0x0080000018188820 */ /* 0x001fe20000400000 */
[----:B------:R-:W-:Y:S06]  /*14b0*/  BRA `(.L_x_1655) ;  /* 0x00000008002c7947 */ /* 0x000fec0003800000 */
.L_x_1663:
        /* <DEDUP_REMOVED lines=25> */
.L_x_1666:
        /* <DEDUP_REMOVED lines=11> */
[----:B------:R-:W-:Y:S01]  /*1700*/  LOP3.LUT R24, R0, 0x80000000, R3, 0xf8, !PT ;  /* 0x8000000000187812 */ /* 0x000fe200078ef803 */
[----:B------:R-:W-:Y:S06]  /*1710*/  BRA `(.L_x_1655) ;  /* 0x0000000400947947 */ /* 0x000fec0003800000 */
.L_x_1665:
[----:B------:R-:W2:Y:S02]  /*1720*/  LDG.E.U16 R4, desc[UR36][R4.64] ;  /* 0x0000002404047981 */ /* 0x000ea4000c1e1500 */
[----:B--2---:R-:W-:Y:S01]  /*1730*/  IMAD.U32 R24, R4, 0x10000, RZ ;  /* 0x0001000004187824 */ /* 0x004fe200078e00ff */
[----:B------:R-:W-:Y:S06]  /*1740*/  BRA `(.L_x_1655) ;  /* 0x0000000400887947 */ /* 0x000fec0003800000 */
.L_x_1662:
        /* <DEDUP_REMOVED lines=11> */
.L_x_1669:
        /* <DEDUP_REMOVED lines=20> */
.L_x_1671:
[----:B------:R-:W-:Y:S05]  /*1940*/  BSYNC.RECONVERGENT B0 ;  /* 0x0000000000007941 */ /* 0x000fea0003800200 */
.L_x_1670:
[----:B------:R-:W-:Y:S01]  /*1950*/  IMAD.SHL.U32 R0, R0, 0x100000, RZ ;  /* 0x0010000000007824 */ /* 0x000fe200078e00ff */
[----:B------:R-:W-:-:S04]  /*1960*/  LEA R3, R3, 0x3b800000, 0x17 ;  /* 0x3b80000003037811 */ /* 0x000fc800078eb8ff */
[----:B------:R-:W-:Y:S01]  /*1970*/  LOP3.LUT R24, R3, R0, R7, 0xfe, !PT ;  /* 0x0000000003187212 */ /* 0x000fe200078efe07 */
[----:B------:R-:W-:Y:S06]  /*1980*/  BRA `(.L_x_1655) ;  /* 0x0000000000f87947 */ /* 0x000fec0003800000 */
.L_x_1668:
        /* <DEDUP_REMOVED lines=20> */
.L_x_1673:
[----:B------:R-:W-:Y:S05]  /*1ad0*/  BSYNC.RECONVERGENT B0 ;  /* 0x0000000000007941 */ /* 0x000fea0003800200 */
.L_x_1672:
[----:B------:R-:W-:Y:S01]  /*1ae0*/  IMAD.SHL.U32 R0, R0, 0x200000, RZ ;  /* 0x0020000000007824 */ /* 0x000fe200078e00ff */
[----:B------:R-:W-:-:S04]  /*1af0*/  LEA R3, R3, 0x37800000, 0x17 ;  /* 0x3780000003037811 */ /* 0x000fc800078eb8ff */
[----:B------:R-:W-:Y:S01]  /*1b00*/  LOP3.LUT R24, R3, R0, R7, 0xfe, !PT ;  /* 0x0000000003187212 */ /* 0x000fe200078efe07 */
[----:B------:R-:W-:Y:S06]  /*1b10*/  BRA `(.L_x_1655) ;  /* 0x0000000000947947 */ /* 0x000fec0003800000 */
.L_x_1667:
        /* <DEDUP_REMOVED lines=14> */
.L_x_1654:
[----:B------:R-:W-:Y:S01]  /*1c00*/  MOV R14, 0x0 ;  /* 0x00000000000e7802 */ /* 0x000fe20000000f00 */
[----:B------:R-:W0:Y:S01]  /*1c10*/  LDCU.64 UR4, c[0x4][0x128] ;  /* 0x01002500ff0477ac */ /* 0x000e220008000a00 */
[----:B------:R-:W-:Y:S02]  /*1c20*/  IMAD.MOV.U32 R8, RZ, RZ, 0x4e ;  /* 0x0000004eff087424 */ /* 0x000fe400078e00ff */
[----:B------:R-:W-:Y:S01]  /*1c30*/  IMAD.MOV.U32 R12, RZ, RZ, 0x1 ;  /* 0x00000001ff0c7424 */ /* 0x000fe200078e00ff */
[----:B------:R-:W2:Y:S01]  /*1c40*/  LDCU.64 UR6, c[0x4][0x130] ;  /* 0x01002600ff0677ac */ /* 0x000ea20008000a00 */
[----:B------:R-:W4:Y:S01]  /*1c50*/  LDC.64 R14, c[0x4][R14] ;  /* 0x010000000e0e7b82 */ /* 0x000f220000000a00 */
[----:B------:R-:W-:Y:S01]  /*1c60*/  IMAD.MOV.U32 R13, RZ, RZ, RZ ;  /* 0x000000ffff0d7224 */ /* 0x000fe200078e00ff */
[----:B------:R-:W1:Y:S01]  /*1c70*/  LDCU.64 UR8, c[0x4][0x18] ;  /* 0x01000300ff0877ac */ /* 0x000e620008000a00 */
[----:B0-----:R-:W-:Y:S02]  /*1c80*/  IMAD.U32 R4, RZ, RZ, UR4 ;  /* 0x00000004ff047e24 */ /* 0x001fe4000f8e00ff */
[----:B------:R-:W-:-:S02]  /*1c90*/  IMAD.U32 R5, RZ, RZ, UR5 ;  /* 0x00000005ff057e24 */ /* 0x000fc4000f8e00ff */
[----:B--2---:R-:W-:Y:S02]  /*1ca0*/  IMAD.U32 R6, RZ, RZ, UR6 ;  /* 0x00000006ff067e24 */ /* 0x004fe4000f8e00ff */
[----:B------:R-:W-:Y:S02]  /*1cb0*/  IMAD.U32 R7, RZ, RZ, UR7 ;  /* 0x00000007ff077e24 */ /* 0x000fe4000f8e00ff */
[----:B-1----:R-:W-:Y:S02]  /*1cc0*/  IMAD.U32 R10, RZ, RZ, UR8 ;  /* 0x00000008ff0a7e24 */ /* 0x002fe4000f8e00ff */
[----:B------:R-:W-:-:S07]  /*1cd0*/  IMAD.U32 R11, RZ, RZ, UR9 ;  /* 0x00000009ff0b7e24 */ /* 0x000fce000f8e00ff */
[----:B------:R-:W-:-:S07]  /*1ce0*/  LEPC R20, `(.L_x_1676) ;  /* 0x000000001014794e */ /* 0x000fce0000000000 */
[----:B---345:R-:W-:Y:S05]  /*1cf0*/  CALL.ABS.NOINC R14 ;  /* 0x000000000e007343 */ /* 0x038fea0003c00000 */
.L_x_1676:
[----:B------:R-:W-:Y:S01]  /*1d00*/  IMAD.MOV.U32 R24, RZ, RZ, RZ ;  /* 0x000000ffff187224 */ /* 0x000fe200078e00ff */
[----:B------:R-:W-:Y:S06]  /*1d10*/  BRA `(.L_x_1655) ;  /* 0x0000000000147947 */ /* 0x000fec0003800000 */
.L_x_1675:
[----:B------:R-:W2:Y:S02]  /*1d20*/  LDG.E.64 R24, desc[UR36][R4.64] ;  /* 0x0000002404187981 */ /* 0x000ea4000c1e1b00 */
[----:B--2---:R0:W2:Y:S01]  /*1d30*/  I2F.U64 R24, R24 ;  /* 0x0000001800187312 */ /* 0x0040a20000301000 */
[----:B------:R-:W-:Y:S05]  /*1d40*/  BRA `(.L_x_1655) ;  /* 0x0000000000087947 */ /* 0x000fea0003800000 */
.L_x_1674:
[----:B------:R-:W2:Y:S02]  /*1d50*/  LDG.E R4, desc[UR36][R4.64] ;  /* 0x0000002404047981 */ /* 0x000ea4000c1e1900 */
[----:B--2---:R-:W-:-:S07]  /*1d60*/  I2FP.F32.U32 R24, R4 ;  /* 0x0000000400187245 */ /* 0x004fce0000201000 */
.L_x_1655:
[----:B------:R-:W-:Y:S05]  /*1d70*/  BSYNC.RECONVERGENT B6 ;  /* 0x0000000000067941 */ /* 0x000fea0003800200 */
.L_x_1649:
[----:B------:R-:W-:-:S07]  /*1d80*/  VIADD R16, R16, 0x80 ;  /* 0x0000008010107836 */ /* 0x000fce0000000000 */
.L_x_1648:
[----:B------:R-:W-:Y:S05]  /*1d90*/  BSYNC.RECONVERGENT B7 ;  /* 0x0000000000077941 */ /* 0x000fea0003800200 */
.L_x_1647:
        /* <DEDUP_REMOVED lines=23> */
[----:B--2---:R0:W2:Y:S01]  /*1f10*/  I2F.S16 R18, R4 ;  /* 0x0000000400127306 */ /* 0x0040a20000101400 */
[----:B------:R-:W-:Y:S05]  /*1f20*/  BRA `(.L_x_1685) ;  /* 0x0000000c00347947 */ /* 0x000fea0003800000 */
.L_x_1683:
[----:B------:R-:W2:Y:S02]  /*1f30*/  LDG.E.U8 R4, desc[UR36][R4.64] ;  /* 0x0000002404047981 */ /* 0x000ea4000c1e1100 */
[----:B--2---:R-:W-:Y:S01]  /*1f40*/  I2FP.F32.U32 R18, R4 ;  /* 0x0000000400127245 */ /* 0x004fe20000201000 */
[----:B------:R-:W-:Y:S06]  /*1f50*/  BRA `(.L_x_1685) ;  /* 0x0000000c00287947 */ /* 0x000fec0003800000 */
.L_x_1682:
        /* <DEDUP_REMOVED lines=9> */
.L_x_1687:
[----:B------:R-:W2:Y:S02]  /*1ff0*/  LDG.E R4, desc[UR36][R4.64] ;  /* 0x0000002404047981 */ /* 0x000ea4000c1e1900 */
[----:B--2---:R-:W-:Y:S01]  /*2000*/  I2FP.F32.S32 R18, R4 ;  /* 0x0000000400127245 */ /* 0x004fe20000201400 */
[----:B------:R-:W-:Y:S06]  /*2010*/  BRA `(.L_x_1685) ;  /* 0x0000000800f87947 */ /* 0x000fec0003800000 */
.L_x_1686:
[----:B------:R-:W2:Y:S02]  /*2020*/  LDG.E.U16 R4, desc[UR36][R4.64] ;  /* 0x0000002404047981 */ /* 0x000ea4000c1e1500 */
[----:B--2---:R4:W0:Y:S01]  /*2030*/  I2F.S16 R18, R4 ;  /* 0x0000000400127306 */ /* 0x0048220000101400 */
[----:B------:R-:W-:Y:S05]  /*2040*/  BRA `(.L_x_1685) ;  /* 0x0000000800ec7947 */ /* 0x000fea0003800000 */
.L_x_1681:
        /* <DEDUP_REMOVED lines=8> */
.L_x_1689:
[----:B------:R-:W2:Y:S02]  /*20d0*/  LDG.E.U16 R4, desc[UR36][R4.64] ;  /* 0x0000002404047981 */ /* 0x000ea4000c1e1500 */
[----:B--2---:R-:W-:Y:S01]  /*20e0*/  HADD2.F32 R18, -RZ, R4.H0_H0 ;  /* 0x20000004ff127230 */ /* 0x004fe20000004100 */
[----:B------:R-:W-:Y:S06]  /*20f0*/  BRA `(.L_x_1685) ;  /* 0x0000000800c07947 */ /* 0x000fec0003800000 */
.L_x_1688:
        /* <DEDUP_REMOVED lines=8> */
.L_x_1691:
[----:B------:R-:W2:Y:S02]  /*2180*/  LDG.E.U16 R4, desc[UR36][R4.64] ;  /* 0x0000002404047981 */ /* 0x000ea4000c1e1500 */
[----:B--2---:R-:W-:Y:S01]  /*2190*/  HADD2.F32 R18, -RZ, R4.H0_H0 ;  /* 0x20000004ff127230 */ /* 0x004fe20000004100 */
[----:B------:R-:W-:Y:S06]  /*21a0*/  BRA `(.L_x_1685) ;  /* 0x0000000800947947 */ /* 0x000fec0003800000 */
.L_x_1690:
[----:B------:R-:W2:Y:S01]  /*21b0*/  LDG.E.64 R4, desc[UR36][R4.64] ;  /* 0x0000002404047981 */ /* 0x000ea2000c1e1b00 */
[----:B------:R-:W-:Y:S01]  /*21c0*/  UMOV UR4, 0xf0000000 ;  /* 0xf000000000047882 */ /* 0x000fe20000000000 */
[----:B------:R-:W-:Y:S01]  /*21d0*/  UMOV UR5, 0x380fffff ;  /* 0x380fffff00057882 */ /* 0x000fe20000000000 */
[----:B--2---:R-:W0:Y:S01]  /*21e0*/  F2F.F32.F64 R18, R4 ;  /* 0x0000000400127310 */ /* 0x004e220000301000 */
[----:B------:R-:W-:-:S14]  /*21f0*/  DSETP.GEU.AND P0, PT, |R4|, UR4, PT ;  /* 0x0000000404007e2a */ /* 0x000fdc000bf0e200 */
[----:B0-----:R-:W-:Y:S01]  /*2200*/  @!P0 FMUL R18, R18, 1.175494350822287508e-38 ;  /* 0x0080000012128820 */ /* 0x001fe20000400000 */
[----:B------:R-:W-:Y:S06]  /*2210*/  BRA `(.L_x_1685) ;  /* 0x0000000800787947 */ /* 0x000fec0003800000 */
.L_x_1680:
        /* <DEDUP_REMOVED lines=12> */
.L_x_1694:
[----:B------:R-:W2:Y:S01]  /*22e0*/  LDG.E.64 R4, desc[UR36][R4.64] ;  /* 0x0000002404047981 */ /* 0x000ea2000c1e1b00 */
[----:B------:R-:W-:Y:S01]  /*22f0*/  UMOV UR4, 0xf0000000 ;  /* 0xf000000000047882 */ /* 0x000fe20000000000 */
[----:B------:R-:W-:Y:S01]  /*2300*/  UMOV UR5, 0x380fffff ;  /* 0x380fffff00057882 */ /* 0x000fe20000000000 */
[----:B--2---:R-:W0:Y:S01]  /*2310*/  F2F.F32.F64 R18, R4 ;  /* 0x0000000400127310 */ /* 0x004e220000301000 */
[----:B------:R-:W-:-:S14]  /*2320*/  DSETP.GEU.AND P0, PT, |R4|, UR4, PT ;  /* 0x0000000404007e2a */ /* 0x000fdc000bf0e200 */
[----:B0-----:R-:W-:Y:S01]  /*2330*/  @!P0 FMUL R18, R18, 1.175494350822287508e-38 ;  /* 0x0080000012128820 */ /* 0x001fe20000400000 */
[----:B------:R-:W-:Y:S06]  /*2340*/  BRA `(.L_x_1685) ;  /* 0x00000008002c7947 */ /* 0x000fec0003800000 */
.L_x_1693:
        /* <DEDUP_REMOVED lines=25> */
.L_x_1696:
        /* <DEDUP_REMOVED lines=13> */
.L_x_1695:
[----:B------:R-:W2:Y:S02]  /*25b0*/  LDG.E.U16 R4, desc[UR36][R4.64] ;  /* 0x0000002404047981 */ /* 0x000ea4000c1e1500 */
[----:B--2---:R-:W-:Y:S01]  /*25c0*/  IMAD.U32 R18, R4, 0x10000, RZ ;  /* 0x0001000004127824 */ /* 0x004fe200078e00ff */
[----:B------:R-:W-:Y:S06]  /*25d0*/  BRA `(.L_x_1685) ;  /* 0x0000000400887947 */ /* 0x000fec0003800000 */
.L_x_1692:
        /* <DEDUP_REMOVED lines=11> */
.L_x_1699:
        /* <DEDUP_REMOVED lines=20> */
.L_x_1701:
[----:B------:R-:W-:Y:S05]  /*27d0*/  BSYNC.RECONVERGENT B0 ;  /* 0x0000000000007941 */ /* 0x000fea0003800200 */
.L_x_1700:
[----:B------:R-:W-:Y:S01]  /*27e0*/  IMAD.SHL.U32 R0, R0, 0x100000, RZ ;  /* 0x0010000000007824 */ /* 0x000fe200078e00ff */
[----:B------:R-:W-:-:S04]  /*27f0*/  LEA R3, R3, 0x3b800000, 0x17 ;  /* 0x3b80000003037811 */ /* 0x000fc800078eb8ff */
[----:B------:R-:W-:Y:S01]  /*2800*/  LOP3.LUT R18, R3, R0, R7, 0xfe, !PT ;  /* 0x0000000003127212 */ /* 0x000fe200078efe07 */
[----:B------:R-:W-:Y:S06]  /*2810*/  BRA `(.L_x_1685) ;  /* 0x0000000000f87947 */ /* 0x000fec0003800000 */
.L_x_1698:
        /* <DEDUP_REMOVED lines=20> */
.L_x_1703:
[----:B------:R-:W-:Y:S05]  /*2960*/  BSYNC.RECONVERGENT B0 ;  /* 0x0000000000007941 */ /* 0x000fea0003800200 */
.L_x_1702:
[----:B------:R-:W-:Y:S01]  /*2970*/  IMAD.SHL.U32 R0, R0, 0x200000, RZ ;  /* 0x0020000000007824 */ /* 0x000fe200078e00ff */
[----:B------:R-:W-:-:S04]  /*2980*/  LEA R3, R3, 0x37800000, 0x17 ;  /* 0x3780000003037811 */ /* 0x000fc800078eb8ff */
[----:B------:R-:W-:Y:S01]  /*2990*/  LOP3.LUT R18, R3, R0, R7, 0xfe, !PT ;  /* 0x0000000003127212 */ /* 0x000fe200078efe07 */
[----:B------:R-:W-:Y:S06]  /*29a0*/  BRA `(.L_x_1685) ;  /* 0x0000000000947947 */ /* 0x000fec0003800000 */
.L_x_1697:
        /* <DEDUP_REMOVED lines=14> */
.L_x_1684:
        /* <DEDUP_REMOVED lines=16> */
.L_x_1706:
[----:B------:R-:W-:Y:S01]  /*2b90*/  IMAD.MOV.U32 R18, RZ, RZ, RZ ;  /* 0x000000ffff127224 */ /* 0x000fe200078e00ff */
[----:B------:R-:W-:Y:S06]  /*2ba0*/  BRA `(.L_x_1685) ;  /* 0x0000000000147947 */ /* 0x000fec0003800000 */
.L_x_1705:
[----:B------:R-:W2:Y:S02]  /*2bb0*/  LDG.E.64 R4, desc[UR36][R4.64] ;  /* 0x0000002404047981 */ /* 0x000ea4000c1e1b00 */
[----:B--2---:R0:W2:Y:S01]  /*2bc0*/  I2F.U64 R18, R4 ;  /* 0x0000000400127312 */ /* 0x0040a20000301000 */
[----:B------:R-:W-:Y:S05]  /*2bd0*/  BRA `(.L_x_1685) ;  /* 0x0000000000087947 */ /* 0x000fea0003800000 */
.L_x_1704:
[----:B------:R-:W2:Y:S02]  /*2be0*/  LDG.E R4, desc[UR36][R4.64] ;  /* 0x0000002404047981 */ /* 0x000ea4000c1e1900 */
[----:B--2---:R-:W-:-:S07]  /*2bf0*/  I2FP.F32.U32 R18, R4 ;  /* 0x0000000400127245 */ /* 0x004fce0000201000 */
.L_x_1685:
[----:B------:R-:W-:Y:S05]  /*2c00*/  BSYNC.RECONVERGENT B6 ;  /* 0x0000000000067941 */ /* 0x000fea0003800200 */
.L_x_1679:
[----:B------:R-:W-:-:S07]  /*2c10*/  VIADD R16, R16, 0x80 ;  /* 0x0000008010107836 */ /* 0x000fce0000000000 */
.L_x_1678:
[----:B------:R-:W-:Y:S05]  /*2c20*/  BSYNC.RECONVERGENT B7 ;  /* 0x0000000000077941 */ /* 0x000fea0003800200 */
.L_x_1677:
[----:B------:R-:W-:Y:S01]  /*2c30*/  ISETP.GE.AND P0, PT, R16, R17, PT ;  /* 0x000000111000720c */ /* 0x000fe20003f06270 */
[----:B------:R-:W-:Y:S01]  /*2c40*/  BSSY.RECONVERGENT B6, `(.L_x_1707) ;  /* 0x00000e0000067945 */ /* 0x000fe20003800200 */
[----:B0-----:R-:W-:-:S11]  /*2c50*/  IMAD.MOV.U32 R23, RZ, RZ, RZ ;  /* 0x000000ffff177224 */ /* 0x001fd600078e00ff */
[----:B------:R-:W-:Y:S05]  /*2c60*/  @P0 BRA `(.L_x_1708) ;  /* 0x0000000c00740947 */ /* 0x000fea0003800000 */
[----:B--2-4-:R-:W0:Y:S01]  /*2c70*/  LDC.64 R4, c[0x0][0x390] ;  /* 0x0000e400ff047b82 */ /* 0x014e220000000a00 */
[----:B------:R-:W2:Y:S01]  /*2c80*/  LDCU UR5, c[0x0][0x3a0] ;  /* 0x00007400ff0577ac */ /* 0x000ea20008000800 */
[----:B------:R-:W-:Y:S01]  /*2c90*/  IMAD R0, R2, 0x200, R16 ;  /* 0x0000020002007824 */ /* 0x000fe200078e0210 */
        /* <DEDUP_REMOVED lines=17> */
.L_x_1712:
[----:B------:R-:W2:Y:S02]  /*2db0*/  LDG.E.U8 R4, desc[UR36][R4.64] ;  /* 0x0000002404047981 */ /* 0x000ea4000c1e1100 */
[----:B--2---:R-:W-:Y:S01]  /*2dc0*/  I2FP.F32.U32 R23, R4 ;  /* 0x0000000400177245 */ /* 0x004fe20000201000 */
[----:B------:R-:W-:Y:S06]  /*2dd0*/  BRA `(.L_x_1708) ;  /* 0x0000000c00187947 */ /* 0x000fec0003800000 */
.L_x_1711:
        /* <DEDUP_REMOVED lines=9> */
.L_x_1715:
[----:B------:R-:W2:Y:S02]  /*2e70*/  LDG.E R4, desc[UR36][R4.64] ;  /* 0x0000002404047981 */ /* 0x000ea4000c1e1900 */
[----:B--2---:R-:W-:Y:S01]  /*2e80*/  I2FP.F32.S32 R23, R4 ;  /* 0x0000000400177245 */ /* 0x004fe20000201400 */
[----:B------:R-:W-:Y:S06]  /*2e90*/  BRA `(.L_x_1708) ;  /* 0x0000000800e87947 */ /* 0x000fec0003800000 */
.L_x_1714:
[----:B------:R-:W2:Y:S02]  /*2ea0*/  LDG.E.U16 R4, desc[UR36][R4.64] ;  /* 0x0000002404047981 */ /* 0x000ea4000c1e1500 */
[----:B--2---:R0:W2:Y:S01]  /*2eb0*/  I2F.S16 R23, R4 ;  /* 0x0000000400177306 */ /* 0x0040a20000101400 */
[----:B------:R-:W-:Y:S05]  /*2ec0*/  BRA `(.L_x_1708) ;  /* 0x0000000800dc7947 */ /* 0x000fea0003800000 */
.L_x_1710:
        /* <DEDUP_REMOVED lines=8> */
.L_x_1717:
[----:B------:R-:W2:Y:S02]  /*2f50*/  LDG.E.U16 R4, desc[UR36][R4.64] ;  /* 0x0000002404047981 */ /* 0x000ea4000c1e1500 */
[----:B--2---:R-:W-:Y:S01]  /*2f60*/  HADD2.F32 R23, -RZ, R4.H0_H0 ;  /* 0x20000004ff177230 */ /* 0x004fe20000004100 */
[----:B------:R-:W-:Y:S06]  /*2f70*/  BRA `(.L_x_1708) ;  /* 0x0000000800b07947 */ /* 0x000fec0003800000 */
.L_x_1716:
        /* <DEDUP_REMOVED lines=8> */
.L_x_1719:
[----:B------:R-:W2:Y:S02]  /*3000*/  LDG.E.U16 R4, desc[UR36][R4.64] ;  /* 0x0000002404047981 */ /* 0x000ea4000c1e1500 */
[----:B--2---:R-:W-:Y:S01]  /*3010*/  HADD2.F32 R23, -RZ, R4.H0_H0 ;  /* 0x20000004ff177230 */ /* 0x004fe20000004100 */
[----:B------:R-:W-:Y:S06]  /*3020*/  BRA `(.L_x_1708) ;  /* 0x0000000800847947 */ /* 0x000fec0003800000 */
.L_x_1718:
[----:B------:R-:W2:Y:S01]  /*3030*/  LDG.E.64 R4, desc[UR36][R4.64] ;  /* 0x0000002404047981 */ /* 0x000ea2000c1e1b00 */
[----:B------:R-:W-:Y:S01]  /*3040*/  UMOV UR4, 0xf0000000 ;  /* 0xf000000000047882 */ /* 0x000fe20000000000 */
[----:B------:R-:W-:Y:S01]  /*3050*/  UMOV UR5, 0x380fffff ;  /* 0x380fffff00057882 */ /* 0x000fe20000000000 */
[----:B--2---:R-:W0:Y:S01]  /*3060*/  F2F.F32.F64 R23, R4 ;  /* 0x0000000400177310 */ /* 0x004e220000301000 */
[----:B------:R-:W-:-:S14]  /*3070*/  DSETP.GEU.AND P0, PT, |R4|, UR4, PT ;  /* 0x0000000404007e2a */ /* 0x000fdc000bf0e200 */
[----:B0-----:R-:W-:Y:S01]  /*3080*/  @!P0 FMUL R23, R23, 1.175494350822287508e-38 ;  /* 0x0080000017178820 */ /* 0x001fe20000400000 */
[----:B------:R-:W-:Y:S06]  /*3090*/  BRA `(.L_x_1708) ;  /* 0x0000000800687947 */ /* 0x000fec0003800000 */
.L_x_1709:
        /* <DEDUP_REMOVED lines=12> */
.L_x_1722:
[----:B------:R-:W2:Y:S01]  /*3160*/  LDG.E.64 R4, desc[UR36][R4.64] ;  /* 0x0000002404047981 */ /* 0x000ea2000c1e1b00 */
[----:B------:R-:W-:Y:S01]  /*3170*/  UMOV UR4, 0xf0000000 ;  /* 0xf000000000047882 */ /* 0x000fe20000000000 */
[----:B------:R-:W-:Y:S01]  /*3180*/  UMOV UR5, 0x380fffff ;  /* 0x380fffff00057882 */ /* 0x000fe20000000000 */
[----:B--2---:R-:W0:Y:S01]  /*3190*/  F2F.F32.F64 R23, R4 ;  /* 0x0000000400177310 */ /* 0x004e220000301000 */
[----:B------:R-:W-:-:S14]  /*31a0*/  DSETP.GEU.AND P0, PT, |R4|, UR4, PT ;  /* 0x0000000404007e2a */ /* 0x000fdc000bf0e200 */
[----:B0-----:R-:W-:Y:S01]  /*31b0*/  @!P0 FMUL R23, R23, 1.175494350822287508e-38 ;  /* 0x0080000017178820 */ /* 0x001fe20000400000 */
[----:B------:R-:W-:Y:S06]  /*31c0*/  BRA `(.L_x_1708) ;  /* 0x00000008001c7947 */ /* 0x000fec0003800000 */
.L_x_1721:
        /* <DEDUP_REMOVED lines=25> */
.L_x_1724:
[----:B------:R-:W2:Y:S02]  /*3360*/  LDG.E.U8 R4, desc[UR36][R4.64] ;  /* 0x0000002404047981 */ /* 0x000ea4000c1e1100 */
[C---:B--2---:R-:W-:Y:S02]  /*3370*/  IMAD.SHL.U32 R0, R4.reuse, 0x2000000, RZ ;  /* 0x0200000004007824 */ /* 0x044fe400078e00ff */
[----:B------:R-:W-:-:S03]  /*3380*/  IMAD.SHL.U32 R6, R4, 0x100, RZ ;  /* 0x0000010004067824 */ /* 0x000fc600078e00ff */
[----:B------:R-:W-:Y:S02]  /*3390*/  ISETP.GE.U32.AND P0, PT, R0, 0x8000000, PT ;  /* 0x080000000000780c */ /* 0x000fe40003f06070 */
[----:B------:R-:W-:-:S11]  /*33a0*/  PRMT R23, R6, 0x9910, RZ ;  /* 0x0000991006177816 */ /* 0x000fd600000000ff */
[----:B------:R-:W-:Y:S02]  /*33b0*/  @!P0 LOP3.LUT R3, R6, 0x7f00, RZ, 0xc0, !PT ;  /* 0x00007f0006038812 */ /* 0x000fe400078ec0ff */
[----:B------:R-:W-:Y:S02]  /*33c0*/  @P0 LEA.HI R0, R0, 0x70000000, RZ, 0x1c ;  /* 0x7000000000000811 */ /* 0x000fe400078fe0ff */
[----:B------:R-:W-:-:S03]  /*33d0*/  @!P0 LOP3.LUT R3, R3, 0x3f000000, RZ, 0xfc, !PT ;  /* 0x3f00000003038812 */ /* 0x000fc600078efcff */
[----:B------:R-:W-:Y:S02]  /*33e0*/  @P0 FMUL.FTZ R0, R0, 1.9259299443872358531e-34 ;  /* 0x0780000000000820 */ /* 0x000fe40000410000 */
[----:B------:R-:W-:-:S05]  /*33f0*/  @!P0 FADD.FTZ R0, R3, -0.5 ;  /* 0xbf00000003008421 */ /* 0x000fca0000010000 */
[----:B------:R-:W-:Y:S01]  /*3400*/  LOP3.LUT R23, R0, 0x80000000, R23, 0xf8, !PT ;  /* 0x8000000000177812 */ /* 0x000fe200078ef817 */
[----:B------:R-:W-:Y:S06]  /*3410*/  BRA `(.L_x_1708) ;  /* 0x0000000400887947 */ /* 0x000fec0003800000 */
.L_x_1723:
[----:B------:R-:W2:Y:S02]  /*3420*/  LDG.E.U16 R4, desc[UR36][R4.64] ;  /* 0x0000002404047981 */ /* 0x000ea4000c1e1500 */
[----:B--2---:R-:W-:Y:S01]  /*3430*/  IMAD.U32 R23, R4, 0x10000, RZ ;  /* 0x0001000004177824 */ /* 0x004fe200078e00ff */
[----:B------:R-:W-:Y:S06]  /*3440*/  BRA `(.L_x_1708) ;  /* 0x00000004007c7947 */ /* 0x000fec0003800000 */
.L_x_1720:
        /* <DEDUP_REMOVED lines=11> */
.L_x_1727:
[----:B------:R-:W2:Y:S02]  /*3500*/  LDG.E.U8 R4, desc[UR36][R4.64] ;  /* 0x0000002404047981 */ /* 0x000ea4000c1e1100 */
        /* <DEDUP_REMOVED lines=18> */
.L_x_1729:
[----:B------:R-:W-:Y:S05]  /*3630*/  BSYNC.RECONVERGENT B0 ;  /* 0x0000000000007941 */ /* 0x000fea0003800200 */
.L_x_1728:
[----:B------:R-:W-:Y:S01]  /*3640*/  IMAD.SHL.U32 R0, R0, 0x100000, RZ ;  /* 0x0010000000007824 */ /* 0x000fe200078e00ff */
[----:B------:R-:W-:-:S04]  /*3650*/  LEA R3, R3, 0x3b800000, 0x17 ;  /* 0x3b80000003037811 */ /* 0x000fc800078eb8ff */
[----:B------:R-:W-:Y:S01]  /*3660*/  LOP3.LUT R23, R3, R0, R23, 0xfe, !PT ;  /* 0x0000000003177212 */ /* 0x000fe200078efe17 */
[----:B------:R-:W-:Y:S06]  /*3670*/  BRA `(.L_x_1708) ;  /* 0x0000000000f07947 */ /* 0x000fec0003800000 */
.L_x_1726:
        /* <DEDUP_REMOVED lines=19> */
.L_x_1731:
[----:B------:R-:W-:Y:S05]  /*37b0*/  BSYNC.RECONVERGENT B0 ;  /* 0x0000000000007941 */ /* 0x000fea0003800200 */
.L_x_1730:
[----:B------:R-:W-:Y:S01]  /*37c0*/  IMAD.SHL.U32 R0, R0, 0x200000, RZ ;  /* 0x0020000000007824 */ /* 0x000fe200078e00ff */
[----:B------:R-:W-:-:S04]  /*37d0*/  LEA R3, R3, 0x37800000, 0x17 ;  /* 0x3780000003037811 */ /* 0x000fc800078eb8ff */
[----:B------:R-:W-:Y:S01]  /*37e0*/  LOP3.LUT R23, R3, R0, R23, 0xfe, !PT ;  /* 0x0000000003177212 */ /* 0x000fe200078efe17 */
[----:B------:R-:W-:Y:S06]  /*37f0*/  BRA `(.L_x_1708) ;  /* 0x0000000000907947 */ /* 0x000fec0003800000 */
.L_x_1725:
        /* <DEDUP_REMOVED lines=14> */
.L_x_1713:
        /* <DEDUP_REMOVED lines=16> */
.L_x_1734:
[----:B------:R-:W-:Y:S05]  /*39e0*/  BRA `(.L_x_1708) ;  /* 0x0000000000147947 */ /* 0x000fea0003800000 */
.L_x_1733:
[----:B------:R-:W2:Y:S02]  /*39f0*/  LDG.E.64 R4, desc[UR36][R4.64] ;  /* 0x0000002404047981 */ /* 0x000ea4000c1e1b00 */
[----:B--2---:R0:W2:Y:S01]  /*3a00*/  I2F.U64 R23, R4 ;  /* 0x0000000400177312 */ /* 0x0040a20000301000 */
[----:B------:R-:W-:Y:S05]  /*3a10*/  BRA `(.L_x_1708) ;  /* 0x0000000000087947 */ /* 0x000fea0003800000 */
.L_x_1732:
[----:B------:R-:W2:Y:S02]  /*3a20*/  LDG.E R4, desc[UR36][R4.64] ;  /* 0x0000002404047981 */ /* 0x000ea4000c1e1900 */
[----:B--2---:R-:W-:-:S07]  /*3a30*/  I2FP.F32.U32 R23, R4 ;  /* 0x0000000400177245 */ /* 0x004fce0000201000 */
.L_x_1708:
[----:B------:R-:W-:Y:S05]  /*3a40*/  BSYNC.RECONVERGENT B6 ;  /* 0x0000000000067941 */ /* 0x000fea0003800200 */
.L_x_1707:
[----:B------:R-:W1:Y:S01]  /*3a50*/  LDC.U8 R16, c[0x0][0x3a4] ;  /* 0x0000e900ff107b82 */ /* 0x000e620000000000 */
[CC--:B------:R-:W-:Y:S01]  /*3a60*/  ISETP.GE.AND P2, PT, R19.reuse, R17.reuse, PT ;  /* 0x000000111300720c */ /* 0x0c0fe20003f46270 */
[C---:B------:R-:W-:Y:S01]  /*3a70*/  VIADD R0, R19.reuse, 0x100 ;  /* 0x0000010013007836 */ /* 0x040fe20000000000 */
[----:B------:R-:W-:Y:S01]  /*3a80*/  BSSY.RECONVERGENT B0, `(.L_x_1735) ;  /* 0x0000020000007945 */ /* 0x000fe20003800200 */
[C---:B0-2-4-:R-:W-:Y:S02]  /*3a90*/  VIADD R4, R19.reuse, 0x180 ;  /* 0x0000018013047836 */ /* 0x055fe40000000000 */
[----:B------:R-:W-:Y:S01]  /*3aa0*/  VIADD R26, R19, 0x80 ;  /* 0x00000080131a7836 */ /* 0x000fe20000000000 */
[-C--:B------:R-:W-:Y:S02]  /*3ab0*/  ISETP.GE.AND P0, PT, R0, R17.reuse, PT ;  /* 0x000000110000720c */ /* 0x080fe40003f06270 */
[-C--:B------:R-:W-:Y:S02]  /*3ac0*/  ISETP.GE.AND P1, PT, R4, R17.reuse, PT ;  /* 0x000000110400720c */ /* 0x080fe40003f26270 */
[----:B------:R-:W-:-:S03]  /*3ad0*/  ISETP.GE.AND P3, PT, R26, R17, PT ;  /* 0x000000111a00720c */ /* 0x000fc60003f66270 */
[----:B------:R-:W-:Y:S10]  /*3ae0*/  @P2 BRA `(.L_x_1736) ;  /* 0x0000000000642947 */ /* 0x000ff40003800000 */
[C---:B-1-3-5:R-:W-:Y:S01]  /*3af0*/  FMUL.FTZ R0, |R22|.reuse, 1.4426950216293334961 ;  /* 0x3fb8aa3b16007820 */ /* 0x06afe20000410200 */
[----:B------:R-:W-:Y:S02]  /*3b00*/  IMAD.MOV.U32 R3, RZ, RZ, 0x42fc0000 ;  /* 0x42fc0000ff037424 */ /* 0x000fe400078e00ff */
[----:B------:R-:W-:Y:S01]  /*3b10*/  FMUL.FTZ R6, R22, R22 ;  /* 0x0000001616067220 */ /* 0x000fe20000410000 */
[----:B------:R-:W-:Y:S02]  /*3b20*/  IMAD.MOV.U32 R5, RZ, RZ, 0x363d0ada ;  /* 0x363d0adaff057424 */ /* 0x000fe400078e00ff */
[----:B------:R-:W0:Y:S02]  /*3b30*/  FRND.TRUNC R0, R0 ;  /* 0x0000000000007307 */ /* 0x000e24000020d000 */
        /* <DEDUP_REMOVED lines=19> */
[----:B------:R-:W-:-:S07]  /*3c70*/  @!P4 FFMA.FTZ R4, R7, R22, R22 ;  /* 0x000000160704c223 */ /* 0x000fce0000010016 */
.L_x_1736:
[----:B------:R-:W-:Y:S05]  /*3c80*/  BSYNC.RECONVERGENT B0 ;  /* 0x0000000000007941 */ /* 0x000fea0003800200 */
.L_x_1735:
[----:B------:R-:W-:Y:S04]  /*3c90*/  BSSY.RECONVERGENT B0, `(.L_x_1737) ;  /* 0x000001b000007945 */ /* 0x000fe80003800200 */
[----:B------:R-:W-:Y:S05]  /*3ca0*/  @P3 BRA `(.L_x_1738) ;  /* 0x0000000000643947 */ /* 0x000fea0003800000 */
[C---:B-----5:R-:W-:Y:S01]  /*3cb0*/  FMUL.FTZ R0, |R24|.reuse, 1.4426950216293334961 ;  /* 0x3fb8aa3b18007820 */ /* 0x060fe20000410200 */
        /* <DEDUP_REMOVED lines=22> */
[--C-:B-1-3--:R-:W-:Y:S01]  /*3e20*/  LOP3.LUT R22, R5, 0x80000000, R24.reuse, 0xb8, !PT ;  /* 0x8000000005167812 */ /* 0x10afe200078eb818 */
[----:B------:R-:W-:-:S07]  /*3e30*/  @!P3 FFMA.FTZ R22, R7, R24, R24 ;  /* 0x000000180716b223 */ /* 0x000fce0000010018 */
.L_x_1738:
[----:B------:R-:W-:Y:S05]  /*3e40*/  BSYNC.RECONVERGENT B0 ;  /* 0x0000000000007941 */ /* 0x000fea0003800200 */
.L_x_1737:
        /* <DEDUP_REMOVED lines=27> */
.L_x_1740:
[----:B------:R-:W-:Y:S05]  /*4000*/  BSYNC.RECONVERGENT B0 ;  /* 0x0000000000007941 */ /* 0x000fea0003800200 */
.L_x_1739:
[----:B------:R-:W-:Y:S04]  /*4010*/  BSSY.RECONVERGENT B0, `(.L_x_1741) ;  /* 0x000001b000007945 */ /* 0x000fe80003800200 */
[----:B------:R-:W-:Y:S05]  /*4020*/  @P1 BRA `(.L_x_1742) ;  /* 0x0000000000641947 */ /* 0x000fea0003800000 */
[----:B-----5:R-:W-:Y:S01]  /*4030*/  FMUL.FTZ R0, |R23|, 1.4426950216293334961 ;  /* 0x3fb8aa3b17007820 */ /* 0x020fe20000410200 */
[----:B------:R-:W-:Y:S02]  /*4040*/  IMAD.MOV.U32 R3, RZ, RZ, 0x42fc0000 ;  /* 0x42fc0000ff037424 */ /* 0x000fe400078e00ff */
[----:B------:R-:W-:-:S03]  /*4050*/  IMAD.MOV.U32 R7, RZ, RZ, 0x363d0ada ;  /* 0x363d0adaff077424 */ /* 0x000fc600078e00ff */
        /* <DEDUP_REMOVED lines=21> */
[----:B------:R-:W-:-:S07]  /*41b0*/  @!P0 FFMA.FTZ R18, R0, R23, R23 ;  /* 0x0000001700128223 */ /* 0x000fce0000010017 */
.L_x_1742:
[----:B------:R-:W-:Y:S05]  /*41c0*/  BSYNC.RECONVERGENT B0 ;  /* 0x0000000000007941 */ /* 0x000fea0003800200 */
.L_x_1741:
[----:B------:R-:W-:Y:S04]  /*41d0*/  BSSY.RECONVERGENT B6, `(.L_x_1743) ;  /* 0x00000fc000067945 */ /* 0x000fe80003800200 */
[----:B------:R-:W-:Y:S05]  /*41e0*/  @P2 BRA `(.L_x_1744) ;  /* 0x0000000c00e82947 */ /* 0x000fea0003800000 */
[----:B------:R-:W0:Y:S01]  /*41f0*/  LDCU UR4, c[0x0][0x3a8] ;  /* 0x00007500ff0477ac */ /* 0x000e220008000800 */
[----:B------:R-:W2:Y:S01]  /*4200*/  LDC.64 R8, c[0x0][0x388] ;  /* 0x0000e200ff087b82 */ /* 0x000ea20000000a00 */
[----:B------:R-:W-:Y:S01]  /*4210*/  IMAD R0, R2, 0x200, R19 ;  /* 0x0000020002007824 */ /* 0x000fe200078e0213 */
[----:B-1----:R-:W-:-:S03]  /*4220*/  PRMT R5, R16, 0x9910, RZ ;  /* 0x0000991010057816 */ /* 0x002fc600000000ff */
[----:B0-----:R-:W-:Y:S02]  /*4230*/  IMAD R3, R0, UR4, RZ ;  /* 0x0000000400037c24 */ /* 0x001fe4000f8e02ff */
[----:B------:R-:W-:-:S05]  /*4240*/  IMAD.MOV.U32 R0, RZ, RZ, R5 ;  /* 0x000000ffff007224 */ /* 0x000fca00078e0005 */
[----:B------:R-:W-:Y:S02]  /*4250*/  ISETP.GT.AND P0, PT, R0, 0x9, PT ;  /* 0x000000090000780c */ /* 0x000fe40003f04270 */
[----:B--2---:R-:W-:-:S05]  /*4260*/  IADD3 R8, P1, PT, R3, R8, RZ ;  /* 0x0000000803087210 */ /* 0x004fca0007f3e0ff */
        /* <DEDUP_REMOVED lines=10> */
[----:B------:R-:W0:Y:S01]  /*4310*/  F2I.FTZ.TRUNC.NTZ R3, R4 ;  /* 0x0000000400037305 */ /* 0x000e22000021f100 */
[----:B------:R-:W-:Y:S01]  /*4320*/  IMAD.MOV.U32 R19, RZ, RZ, R26 ;  /* 0x000000ffff137224 */ /* 0x000fe200078e001a */
[----:B0-----:R0:W-:Y:S01]  /*4330*/  STG.E.U8 desc[UR36][R8.64], R3 ;  /* 0x0000000308007986 */ /* 0x0011e2000c101124 */
[----:B------:R-:W-:Y:S05]  /*4340*/  BRA `(.L_x_1744) ;  /* 0x0000000c00907947 */ /* 0x000fea0003800000 */
.L_x_1748:
[----:B------:R-:W0:Y:S01]  /*4350*/  F2I.S64.TRUNC R4, R4 ;  /* 0x0000000400047311 */ /* 0x000e22000020d900 */
[----:B------:R-:W-:Y:S02]  /*4360*/  IMAD.MOV.U32 R19, RZ, RZ, R26 ;  /* 0x000000ffff137224 */ /* 0x000fe400078e001a */
[----:B0-----:R-:W-:-:S05]  /*4370*/  IMAD.MOV.U32 R3, RZ, RZ, R4 ;  /* 0x000000ffff037224 */ /* 0x001fca00078e0004 */
[----:B------:R0:W-:Y:S01]  /*4380*/  STG.E.U8 desc[UR36][R8.64], R3 ;  /* 0x0000000308007986 */ /* 0x0001e2000c101124 */
[----:B------:R-:W-:Y:S05]  /*4390*/  BRA `(.L_x_1744) ;  /* 0x0000000c007c7947 */ /* 0x000fea0003800000 */
.L_x_1747:
[----:B------:R-:W-:-:S13]  /*43a0*/  ISETP.NE.AND P0, PT, R0, 0x2, PT ;  /* 0x000000020000780c */ /* 0x000fda0003f05270 */
[----:B------:R-:W-:Y:S05]  /*43b0*/  @!P0 BRA `(.L_x_1750) ;  /* 0x0000000000308947 */ /* 0x000fea0003800000 */
[----:B------:R-:W-:-:S13]  /*43c0*/  ISETP.NE.AND P0, PT, R0, 0x3, PT ;  /* 0x000000030000780c */ /* 0x000fda0003f05270 */
[----:B------:R-:W-:Y:S05]  /*43d0*/  @!P0 BRA `(.L_x_1751) ;  /* 0x0000000000188947 */ /* 0x000fea0003800000 */
[----:B------:R-:W-:-:S13]  /*43e0*/  ISETP.NE.AND P0, PT, R0, 0x4, PT ;  /* 0x000000040000780c */ /* 0x000fda0003f05270 */
[----:B------:R-:W-:Y:S05]  /*43f0*/  @P0 BRA `(.L_x_1749) ;  /* 0x0000000800c00947 */ /* 0x000fea0003800000 */
[----:B------:R-:W0:Y:S01]  /*4400*/  F2I.S64.TRUNC R4, R4 ;  /* 0x0000000400047311 */ /* 0x000e22000020d900 */
[----:B------:R-:W-:Y:S01]  /*4410*/  IMAD.MOV.U32 R19, RZ, RZ, R26 ;  /* 0x000000ffff137224 */ /* 0x000fe200078e001a */
[----:B0-----:R2:W-:Y:S01]  /*4420*/  STG.E.64 desc[UR36][R8.64], R4 ;  /* 0x0000000408007986 */ /* 0x0015e2000c101b24 */
[----:B------:R-:W-:Y:S05]  /*4430*/  BRA `(.L_x_1744) ;  /* 0x0000000c00547947 */ /* 0x000fea0003800000 */
.L_x_1751:
[----:B------:R-:W0:Y:S01]  /*4440*/  F2I.FTZ.TRUNC.NTZ R3, R4 ;  /* 0x0000000400037305 */ /* 0x000e22000021f100 */
[----:B------:R-:W-:Y:S01]  /*4450*/  IMAD.MOV.U32 R19, RZ, RZ, R26 ;  /* 0x000000ffff137224 */ /* 0x000fe200078e001a */
[----:B0-----:R4:W-:Y:S01]  /*4460*/  STG.E desc[UR36][R8.64], R3 ;  /* 0x0000000308007986 */ /* 0x0019e2000c101924 */
[----:B------:R-:W-:Y:S05]  /*4470*/  BRA `(.L_x_1744) ;  /* 0x0000000c00447947 */ /* 0x000fea0003800000 */
.L_x_1750:
[----:B------:R-:W0:Y:S01]  /*4480*/  F2I.FTZ.TRUNC.NTZ R3, R4 ;  /* 0x0000000400037305 */ /* 0x000e22000021f100 */
[----:B------:R-:W-:Y:S01]  /*4490*/  IMAD.MOV.U32 R19, RZ, RZ, R26 ;  /* 0x000000ffff137224 */ /* 0x000fe200078e001a */
[----:B0-----:R0:W-:Y:S01]  /*44a0*/  STG.E.U16 desc[UR36][R8.64], R3 ;  /* 0x0000000308007986 */ /* 0x0011e2000c101524 */
[----:B------:R-:W-:Y:S05]  /*44b0*/  BRA `(.L_x_1744) ;  /* 0x0000000c00347947 */ /* 0x000fea0003800000 */
.L_x_1746:
[----:B------:R-:W-:-:S13]  /*44c0*/  ISETP.GT.AND P0, PT, R0, 0x6, PT ;  /* 0x000000060000780c */ /* 0x000fda0003f04270 */
[----:B------:R-:W-:Y:S05]  /*44d0*/  @P0 BRA `(.L_x_1752) ;  /* 0x00000000002c0947 */ /* 0x000fea0003800000 */
[----:B------:R-:W-:-:S13]  /*44e0*/  ISETP.NE.AND P0, PT, R0, 0x5, PT ;  /* 0x000000050000780c */ /* 0x000fda0003f05270 */
[----:B------:R-:W-:Y:S05]  /*44f0*/  @!P0 BRA `(.L_x_1753) ;  /* 0x0000000000148947 */ /* 0x000fea0003800000 */
[----:B------:R-:W-:-:S13]  /*4500*/  ISETP.NE.AND P0, PT, R0, 0x6, PT ;  /* 0x000000060000780c */ /* 0x000fda0003f05270 */
[----:B------:R-:W-:Y:S05]  /*4510*/  @P0 BRA `(.L_x_1749) ;  /* 0x0000000800780947 */ /* 0x000fea0003800000 */
[----:B------:R0:W-:Y:S01]  /*4520*/  STG.E desc[UR36][R8.64], R4 ;  /* 0x0000000408007986 */ /* 0x0001e2000c101924 */
[----:B------:R-:W-:Y:S01]  /*4530*/  IMAD.MOV.U32 R19, RZ, RZ, R26 ;  /* 0x000000ffff137224 */ /* 0x000fe200078e001a */
[----:B------:R-:W-:Y:S06]  /*4540*/  BRA `(.L_x_1744) ;  /* 0x0000000c00107947 */ /* 0x000fec0003800000 */
.L_x_1753:
[----:B------:R-:W-:Y:S01]  /*4550*/  F2FP.F16.F32.PACK_AB R4, RZ, R4 ;  /* 0x00000004ff04723e */ /* 0x000fe200000000ff */
[----:B------:R-:W-:-:S04]  /*4560*/  IMAD.MOV.U32 R19, RZ, RZ, R26 ;  /* 0x000000ffff137224 */ /* 0x000fc800078e001a */
[----:B------:R0:W-:Y:S01]  /*4570*/  STG.E.U16 desc[UR36][R8.64], R4 ;  /* 0x0000000408007986 */ /* 0x0001e2000c101524 */
[----:B------:R-:W-:Y:S05]  /*4580*/  BRA `(.L_x_1744) ;  /* 0x0000000c00007947 */ /* 0x000fea0003800000 */
.L_x_1752:
[----:B------:R-:W-:-:S13]  /*4590*/  ISETP.NE.AND P0, PT, R0, 0x7, PT ;  /* 0x000000070000780c */ /* 0x000fda0003f05270 */
[----:B------:R-:W-:Y:S05]  /*45a0*/  @!P0 BRA `(.L_x_1754) ;  /* 0x0000000000348947 */ /* 0x000fea0003800000 */
[----:B------:R-:W-:-:S13]  /*45b0*/  ISETP.NE.AND P0, PT, R0, 0x8, PT ;  /* 0x000000080000780c */ /* 0x000fda0003f05270 */
[----:B------:R-:W-:Y:S05]  /*45c0*/  @!P0 BRA `(.L_x_1755) ;  /* 0x0000000000188947 */ /* 0x000fea0003800000 */
[----:B------:R-:W-:-:S13]  /*45d0*/  ISETP.NE.AND P0, PT, R0, 0x9, PT ;  /* 0x000000090000780c */ /* 0x000fda0003f05270 */
[----:B------:R-:W-:Y:S05]  /*45e0*/  @P0 BRA `(.L_x_1749) ;  /* 0x0000000800440947 */ /* 0x000fea0003800000 */
[----:B------:R-:W-:Y:S02]  /*45f0*/  IMAD.MOV.U32 R5, RZ, RZ, RZ ;  /* 0x000000ffff057224 */ /* 0x000fe400078e00ff */
[----:B------:R-:W-:-:S03]  /*4600*/  IMAD.MOV.U32 R19, RZ, RZ, R26 ;  /* 0x000000ffff137224 */ /* 0x000fc600078e001a */
[----:B------:R0:W-:Y:S01]  /*4610*/  STG.E.64 desc[UR36][R8.64], R4 ;  /* 0x0000000408007986 */ /* 0x0001e2000c101b24 */
[----:B------:R-:W-:Y:S05]  /*4620*/  BRA `(.L_x_1744) ;  /* 0x0000000800d87947 */ /* 0x000fea0003800000 */
.L_x_1755:
[----:B------:R-:W-:Y:S01]  /*4630*/  F2FP.F16.F32.PACK_AB R3, RZ, R4 ;  /* 0x00000004ff03723e */ /* 0x000fe200000000ff */
[----:B------:R-:W-:-:S03]  /*4640*/  IMAD.MOV.U32 R19, RZ, RZ, R26 ;  /* 0x000000ffff137224 */ /* 0x000fc600078e001a */
[----:B------:R-:W-:-:S05]  /*4650*/  PRMT R3, R3, 0x5410, RZ ;  /* 0x0000541003037816 */ /* 0x000fca00000000ff */
[----:B------:R0:W-:Y:S01]  /*4660*/  STG.E desc[UR36][R8.64], R3 ;  /* 0x0000000308007986 */ /* 0x0001e2000c101924 */
[----:B------:R-:W-:Y:S05]  /*4670*/  BRA `(.L_x_1744) ;  /* 0x0000000800c47947 */ /* 0x000fea0003800000 */
.L_x_1754:
[----:B------:R-:W-:Y:S01]  /*4680*/  FMUL.FTZ R4, R4, 1 ;  /* 0x3f80000004047820 */ /* 0x000fe20000410000 */
[----:B------:R-:W-:-:S05]  /*4690*/  IMAD.MOV.U32 R19, RZ, RZ, R26 ;  /* 0x000000ffff137224 */ /* 0x000fca00078e001a */
[----:B------:R-:W0:Y:S02]  /*46a0*/  F2F.F64.F32 R4, R4 ;  /* 0x0000000400047310 */ /* 0x000e240000201800 */
[----:B0-----:R0:W-:Y:S01]  /*46b0*/  STG.E.64 desc[UR36][R8.64], R4 ;  /* 0x0000000408007986 */ /* 0x0011e2000c101b24 */
[----:B------:R-:W-:Y:S05]  /*46c0*/  BRA `(.L_x_1744) ;  /* 0x0000000800b07947 */ /* 0x000fea0003800000 */
.L_x_1745:
        /* <DEDUP_REMOVED lines=8> */
[----:B------:R-:W-:Y:S01]  /*4750*/  FSETP.NEU.FTZ.AND P0, PT, R4, RZ, PT ;  /* 0x000000ff0400720b */ /* 0x000fe20003f1d000 */
[----:B------:R-:W-:-:S03]  /*4760*/  IMAD.MOV.U32 R19, RZ, RZ, R26 ;  /* 0x000000ffff137224 */ /* 0x000fc600078e001a */
[----:B------:R-:W-:-:S05]  /*4770*/  SEL R3, RZ, 0x1, !P0 ;  /* 0x00000001ff037807 */ /* 0x000fca0004000000 */
[----:B------:R0:W-:Y:S01]  /*4780*/  STG.E.U8 desc[UR36][R8.64], R3 ;  /* 0x0000000308007986 */ /* 0x0001e2000c101124 */
[----:B------:R-:W-:Y:S05]  /*4790*/  BRA `(.L_x_1744) ;  /* 0x00000008007c7947 */ /* 0x000fea0003800000 */
.L_x_1758:
[----:B------:R-:W-:Y:S01]  /*47a0*/  FMUL.FTZ R4, R4, 1 ;  /* 0x3f80000004047820 */ /* 0x000fe20000410000 */
[----:B------:R-:W-:Y:S01]  /*47b0*/  CS2R R6, SRZ ;  /* 0x0000000000067805 */ /* 0x000fe2000001ff00 */
[----:B------:R-:W-:-:S04]  /*47c0*/  IMAD.MOV.U32 R19, RZ, RZ, R26 ;  /* 0x000000ffff137224 */ /* 0x000fc800078e001a */
[----:B------:R-:W0:Y:S02]  /*47d0*/  F2F.F64.F32 R4, R4 ;  /* 0x0000000400047310 */ /* 0x000e240000201800 */
[----:B0-----:R0:W-:Y:S01]  /*47e0*/  STG.E.128 desc[UR36][R8.64], R4 ;  /* 0x0000000408007986 */ /* 0x0011e2000c101d24 */
[----:B------:R-:W-:Y:S05]  /*47f0*/  BRA `(.L_x_1744) ;  /* 0x0000000800647947 */ /* 0x000fea0003800000 */
.L_x_1757:
[----:B------:R-:W-:-:S13]  /*4800*/  ISETP.NE.AND P0, PT, R0, 0xf, PT ;  /* 0x0000000f0000780c */ /* 0x000fda0003f05270 */
[----:B------:R-:W-:Y:S05]  /*4810*/  @!P0 BRA `(.L_x_1759) ;  /* 0x0000000000a08947 */ /* 0x000fea0003800000 */
[----:B------:R-:W-:-:S13]  /*4820*/  ISETP.NE.AND P0, PT, R0, 0x17, PT ;  /* 0x000000170000780c */ /* 0x000fda0003f05270 */
[----:B------:R-:W-:Y:S05]  /*4830*/  @!P0 BRA `(.L_x_1760) ;  /* 0x00000000004c8947 */ /* 0x000fea0003800000 */
[----:B------:R-:W-:-:S13]  /*4840*/  ISETP.NE.AND P0, PT, R0, 0x18, PT ;  /* 0x000000180000780c */ /* 0x000fda0003f05270 */
[----:B------:R-:W-:Y:S05]  /*4850*/  @P0 BRA `(.L_x_1749) ;  /* 0x0000000400a80947 */ /* 0x000fea0003800000 */
[----:B------:R-:W-:Y:S01]  /*4860*/  LOP3.LUT R6, R4, 0x7fffffff, RZ, 0xc0, !PT ;  /* 0x7fffffff04067812 */ /* 0x000fe200078ec0ff */
[----:B------:R-:W-:Y:S01]  /*4870*/  BSSY.RECONVERGENT B0, `(.L_x_1761) ;  /* 0x000000b000007945 */ /* 0x000fe20003800200 */
[----:B------:R-:W-:Y:S01]  /*4880*/  SHF.R.U32.HI R5, RZ, 0x18, R4 ;  /* 0x00000018ff057819 */ /* 0x000fe20000011604 */
[----:B------:R-:W-:Y:S01]  /*4890*/  IMAD.MOV.U32 R0, RZ, RZ, 0x7f ;  /* 0x0000007fff007424 */ /* 0x000fe200078e00ff */
        /* <DEDUP_REMOVED lines=8> */
.L_x_1762:
[----:B------:R-:W-:Y:S05]  /*4920*/  BSYNC.RECONVERGENT B0 ;  /* 0x0000000000007941 */ /* 0x000fea0003800200 */
.L_x_1761:
[----:B------:R-:W-:Y:S01]  /*4930*/  LOP3.LUT R5, R0, 0x80, R5, 0xf8, !PT ;  /* 0x0000008000057812 */ /* 0x000fe200078ef805 */
[----:B------:R-:W-:-:S04]  /*4940*/  IMAD.MOV.U32 R19, RZ, RZ, R26 ;  /* 0x000000ffff137224 */ /* 0x000fc800078e001a */
[----:B------:R0:W-:Y:S01]  /*4950*/  STG.E.U8 desc[UR36][R8.64], R5 ;  /* 0x0000000508007986 */ /* 0x0001e2000c101124 */
[----:B------:R-:W-:Y:S05]  /*4960*/  BRA `(.L_x_1744) ;  /* 0x0000000800087947 */ /* 0x000fea0003800000 */
.L_x_1760:
        /* <DEDUP_REMOVED lines=14> */
.L_x_1764:
[----:B------:R-:W-:Y:S05]  /*4a50*/  BSYNC.RECONVERGENT B0 ;  /* 0x0000000000007941 */ /* 0x000fea0003800200 */
.L_x_1763:
[----:B------:R-:W-:Y:S01]  /*4a60*/  LOP3.LUT R3, R0, 0x80, R7, 0xf8, !PT ;  /* 0x0000008000037812 */ /* 0x000fe200078ef807 */
[----:B------:R-:W-:-:S04]  /*4a70*/  IMAD.MOV.U32 R19, RZ, RZ, R26 ;  /* 0x000000ffff137224 */ /* 0x000fc800078e001a */
[----:B------:R0:W-:Y:S01]  /*4a80*/  STG.E.U8 desc[UR36][R8.64], R3 ;  /* 0x0000000308007986 */ /* 0x0001e2000c101124 */
[----:B------:R-:W-:Y:S05]  /*4a90*/  BRA `(.L_x_1744) ;  /* 0x0000000400bc7947 */ /* 0x000fea0003800000 */
.L_x_1759:
[----:B------:R-:W-:Y:S01]  /*4aa0*/  F2FP.BF16.F32.PACK_AB R4, RZ, R4 ;  /* 0x00000004ff04723e */ /* 0x000fe200000010ff */
[----:B------:R-:W-:-:S04]  /*4ab0*/  IMAD.MOV.U32 R19, RZ, RZ, R26 ;  /* 0x000000ffff137224 */ /* 0x000fc800078e001a */
[----:B------:R0:W-:Y:S01]  /*4ac0*/  STG.E.U16 desc[UR36][R8.64], R4 ;  /* 0x0000000408007986 */ /* 0x0001e2000c101524 */
[----:B------:R-:W-:Y:S05]  /*4ad0*/  BRA `(.L_x_1744) ;  /* 0x0000000400ac7947 */ /* 0x000fea0003800000 */
.L_x_1756:
        /* <DEDUP_REMOVED lines=8> */
[----:B------:R-:W0:Y:S01]  /*4b60*/  F2I.FTZ.U32.TRUNC.NTZ R3, R4 ;  /* 0x0000000400037305 */ /* 0x000e22000021f000 */
[----:B------:R-:W-:Y:S01]  /*4b70*/  IMAD.MOV.U32 R19, RZ, RZ, R26 ;  /* 0x000000ffff137224 */ /* 0x000fe200078e001a */
[----:B0-----:R0:W-:Y:S01]  /*4b80*/  STG.E.U16 desc[UR36][R8.64], R3 ;  /* 0x0000000308007986 */ /* 0x0011e2000c101524 */
[----:B------:R-:W-:Y:S05]  /*4b90*/  BRA `(.L_x_1744) ;  /* 0x00000004007c7947 */ /* 0x000fea0003800000 */
.L_x_1767:
        /* <DEDUP_REMOVED lines=12> */
.L_x_1770:
[----:B------:R-:W-:-:S04]  /*4c60*/  SHF.R.U32.HI R0, RZ, 0x14, R4 ;  /* 0x00000014ff007819 */ /* 0x000fc80000011604 */
[----:B------:R-:W-:-:S04]  /*4c70*/  LOP3.LUT R3, R0, 0x1, RZ, 0xc0, !PT ;  /* 0x0000000100037812 */ /* 0x000fc800078ec0ff */
[----:B------:R-:W-:-:S04]  /*4c80*/  IADD3 R0, PT, PT, R4, 0x487ffff, R3 ;  /* 0x0487ffff04007810 */ /* 0x000fc80007ffe003 */
[----:B------:R-:W-:-:S04]  /*4c90*/  SHF.R.U32.HI R0, RZ, 0x14, R0 ;  /* 0x00000014ff007819 */ /* 0x000fc80000011600 */
[----:B------:R-:W-:-:S07]  /*4ca0*/  LOP3.LUT R3, R0, 0xff, RZ, 0xc0, !PT ;  /* 0x000000ff00037812 */ /* 0x000fce00078ec0ff */
.L_x_1771:
[----:B------:R-:W-:-:S04]  /*4cb0*/  SHF.R.U32.HI R4, RZ, 0x18, R4 ;  /* 0x00000018ff047819 */ /* 0x000fc80000011604 */
[----:B------:R-:W-:-:S04]  /*4cc0*/  LOP3.LUT R3, R3, 0x80, R4, 0xf8, !PT ;  /* 0x0000008003037812 */ /* 0x000fc800078ef804 */
[----:B------:R-:W-:-:S07]  /*4cd0*/  PRMT R0, R3, 0x7610, R0 ;  /* 0x0000761003007816 */ /* 0x000fce0000000000 */
.L_x_1769:
[----:B------:R-:W-:Y:S05]  /*4ce0*/  BSYNC.RECONVERGENT B0 ;  /* 0x0000000000007941 */ /* 0x000fea0003800200 */
.L_x_1768:
[----:B------:R0:W-:Y:S01]  /*4cf0*/  STG.E.U8 desc[UR36][R8.64], R0 ;  /* 0x0000000008007986 */ /* 0x0001e2000c101124 */
[----:B------:R-:W-:Y:S01]  /*4d00*/  IMAD.MOV.U32 R19, RZ, RZ, R26 ;  /* 0x000000ffff137224 */ /* 0x000fe200078e001a */
[----:B------:R-:W-:Y:S06]  /*4d10*/  BRA `(.L_x_1744) ;  /* 0x00000004001c7947 */ /* 0x000fec0003800000 */
.L_x_1766:
        /* <DEDUP_REMOVED lines=12> */
.L_x_1774:
[----:B------:R-:W-:-:S04]  /*4de0*/  SHF.R.U32.HI R0, RZ, 0x15, R4 ;  /* 0x00000015ff007819 */ /* 0x000fc80000011604 */
[----:B------:R-:W-:-:S04]  /*4df0*/  LOP3.LUT R3, R0, 0x1, RZ, 0xc0, !PT ;  /* 0x0000000100037812 */ /* 0x000fc800078ec0ff */
[----:B------:R-:W-:-:S04]  /*4e00*/  IADD3 R0, PT, PT, R4, 0x88fffff, R3 ;  /* 0x088fffff04007810 */ /* 0x000fc80007ffe003 */
[----:B------:R-:W-:-:S04]  /*4e10*/  SHF.R.U32.HI R0, RZ, 0x15, R0 ;  /* 0x00000015ff007819 */ /* 0x000fc80000011600 */
[----:B------:R-:W-:-:S07]  /*4e20*/  LOP3.LUT R3, R0, 0xff, RZ, 0xc0, !PT ;  /* 0x000000ff00037812 */ /* 0x000fce00078ec0ff */
.L_x_1775:
[----:B------:R-:W-:-:S04]  /*4e30*/  SHF.R.U32.HI R4, RZ, 0x18, R4 ;  /* 0x00000018ff047819 */ /* 0x000fc80000011604 */
[----:B------:R-:W-:-:S04]  /*4e40*/  LOP3.LUT R3, R3, 0x80, R4, 0xf8, !PT ;  /* 0x0000008003037812 */ /* 0x000fc800078ef804 */
[----:B------:R-:W-:-:S07]  /*4e50*/  PRMT R0, R3, 0x7610, R0 ;  /* 0x0000761003007816 */ /* 0x000fce0000000000 */
.L_x_1773:
[----:B------:R-:W-:Y:S05]  /*4e60*/  BSYNC.RECONVERGENT B0 ;  /* 0x0000000000007941 */ /* 0x000fea0003800200 */
.L_x_1772:
[----:B------:R0:W-:Y:S01]  /*4e70*/  STG.E.U8 desc[UR36][R8.64], R0 ;  /* 0x0000000008007986 */ /* 0x0001e2000c101124 */
[----:B------:R-:W-:Y:S01]  /*4e80*/  IMAD.MOV.U32 R19, RZ, RZ, R26 ;  /* 0x000000ffff137224 */ /* 0x000fe200078e001a */
[----:B------:R-:W-:Y:S06]  /*4e90*/  BRA `(.L_x_1744) ;  /* 0x0000000000bc7947 */ /* 0x000fec0003800000 */
.L_x_1765:
[----:B------:R-:W-:-:S13]  /*4ea0*/  ISETP.NE.AND P0, PT, R0, 0x1c, PT ;  /* 0x0000001c0000780c */ /* 0x000fda0003f05270 */
[----:B------:R-:W-:Y:S05]  /*4eb0*/  @!P0 BRA `(.L_x_1776) ;  /* 0x0000000000a88947 */ /* 0x000fea0003800000 */
[----:B------:R-:W-:-:S13]  /*4ec0*/  ISETP.NE.AND P0, PT, R0, 0x1d, PT ;  /* 0x0000001d0000780c */ /* 0x000fda0003f05270 */
[----:B------:R-:W-:Y:S05]  /*4ed0*/  @!P0 BRA `(.L_x_1777) ;  /* 0x0000000000908947 */ /* 0x000fea0003800000 */
[----:B------:R-:W-:-:S13]  /*4ee0*/  ISETP.NE.AND P0, PT, R0, 0x2c, PT ;  /* 0x0000002c0000780c */ /* 0x000fda0003f05270 */
[----:B------:R-:W-:Y:S05]  /*4ef0*/  @!P0 BRA `(.L_x_1778) ;  /* 0x0000000000488947 */ /* 0x000fea0003800000 */
.L_x_1749:
[----:B------:R-:W-:Y:S01]  /*4f00*/  MOV R14, 0x0 ;  /* 0x00000000000e7802 */ /* 0x000fe20000000f00 */
[----:B------:R-:W0:Y:S01]  /*4f10*/  LDCU.64 UR6, c[0x4][0x128] ;  /* 0x01002500ff0677ac */ /* 0x000e220008000a00 */
[----:B------:R-:W-:Y:S02]  /*4f20*/  IMAD.MOV.U32 R8, RZ, RZ, 0x65 ;  /* 0x00000065ff087424 */ /* 0x000fe400078e00ff */
[----:B------:R-:W-:Y:S01]  /*4f30*/  IMAD.MOV.U32 R12, RZ, RZ, 0x1 ;  /* 0x00000001ff0c7424 */ /* 0x000fe200078e00ff */
[----:B------:R-:W1:Y:S01]  /*4f40*/  LDCU.64 UR8, c[0x4][0x130] ;  /* 0x01002600ff0877ac */ /* 0x000e620008000a00 */
[----:B------:R-:W2:Y:S01]  /*4f50*/  LDC.64 R14, c[0x4][R14] ;  /* 0x010000000e0e7b82 */ /* 0x000ea20000000a00 */
[----:B------:R-:W-:Y:S01]  /*4f60*/  IMAD.MOV.U32 R13, RZ, RZ, RZ ;  /* 0x000000ffff0d7224 */ /* 0x000fe200078e00ff */
[----:B------:R-:W4:Y:S01]  /*4f70*/  LDCU.64 UR4, c[0x4][0x20] ;  /* 0x01000400ff0477ac */ /* 0x000f220008000a00 */
[----:B0-----:R-:W-:Y:S02]  /*4f80*/  IMAD.U32 R4, RZ, RZ, UR6 ;  /* 0x00000006ff047e24 */ /* 0x001fe4000f8e00ff */
[----:B------:R-:W-:-:S02]  /*4f90*/  IMAD.U32 R5, RZ, RZ, UR7 ;  /* 0x00000007ff057e24 */ /* 0x000fc4000f8e00ff */
[----:B-1----:R-:W-:Y:S02]  /*4fa0*/  IMAD.U32 R6, RZ, RZ, UR8 ;  /* 0x00000008ff067e24 */ /* 0x002fe4000f8e00ff */
[----:B------:R-:W-:Y:S02]  /*4fb0*/  IMAD.U32 R7, RZ, RZ, UR9 ;  /* 0x00000009ff077e24 */ /* 0x000fe4000f8e00ff */
[----:B----4-:R-:W-:Y:S02]  /*4fc0*/  IMAD.U32 R10, RZ, RZ, UR4 ;  /* 0x00000004ff0a7e24 */ /* 0x010fe4000f8e00ff */
[----:B------:R-:W-:-:S07]  /*4fd0*/  IMAD.U32 R11, RZ, RZ, UR5 ;  /* 0x00000005ff0b7e24 */ /* 0x000fce000f8e00ff */
[----:B------:R-:W-:-:S07]  /*4fe0*/  LEPC R20, `(.L_x_1779) ;  /* 0x000000001014794e */ /* 0x000fce0000000000 */
[----:B--23-5:R-:W-:Y:S05]  /*4ff0*/  CALL.ABS.NOINC R14 ;  /* 0x000000000e007343 */ /* 0x02cfea0003c00000 */
.L_x_1779:
[----:B------:R-:W-:Y:S01]  /*5000*/  IMAD.MOV.U32 R19, RZ, RZ, R26 ;  /* 0x000000ffff137224 */ /* 0x000fe200078e001a */
[----:B------:R-:W-:Y:S06]  /*5010*/  BRA `(.L_x_1744) ;  /* 0x00000000005c7947 */ /* 0x000fec0003800000 */
.L_x_1778:
[----:B------:R-:W-:Y:S01]  /*5020*/  SHF.R.U32.HI R5, RZ, 0x17, R4 ;  /* 0x00000017ff057819 */ /* 0x000fe20000011604 */
[----:B------:R-:W-:-:S03]  /*5030*/  IMAD.MOV.U32 R19, RZ, RZ, R26 ;  /* 0x000000ffff137224 */ /* 0x000fc600078e001a */
        /* <DEDUP_REMOVED lines=14> */
.L_x_1777:
[----:B------:R-:W0:Y:S01]  /*5120*/  F2I.U64.TRUNC R4, R4 ;  /* 0x0000000400047311 */ /* 0x000e22000020d800 */
[----:B------:R-:W-:Y:S01]  /*5130*/  IMAD.MOV.U32 R19, RZ, RZ, R26 ;  /* 0x000000ffff137224 */ /* 0x000fe200078e001a */
[----:B0-----:R0:W-:Y:S01]  /*5140*/  STG.E.64 desc[UR36][R8.64], R4 ;  /* 0x0000000408007986 */ /* 0x0011e2000c101b24 */
[----:B------:R-:W-:Y:S05]  /*5150*/  BRA `(.L_x_1744) ;  /* 0x00000000000c7947 */ /* 0x000fea0003800000 */
.L_x_1776:
[----:B------:R-:W0:Y:S01]  /*5160*/  F2I.FTZ.U32.TRUNC.NTZ R3, R4 ;  /* 0x0000000400037305 */ /* 0x000e22000021f000 */
[----:B------:R-:W-:Y:S01]  /*5170*/  IMAD.MOV.U32 R19, RZ, RZ, R26 ;  /* 0x000000ffff137224 */ /* 0x000fe200078e001a */
[----:B0-----:R0:W-:Y:S06]  /*5180*/  STG.E desc[UR36][R8.64], R3 ;  /* 0x0000000308007986 */ /* 0x0011ec000c101924 */
.L_x_1744:
[----:B------:R-:W-:Y:S05]  /*5190*/  BSYNC.RECONVERGENT B6 ;  /* 0x0000000000067941 */ /* 0x000fea0003800200 */
.L_x_1743:
[----:B------:R-:W-:Y:S01]  /*51a0*/  ISETP.GE.AND P0, PT, R19, R17, PT ;  /* 0x000000111300720c */ /* 0x000fe20003f06270 */
[----:B------:R-:W-:-:S12]  /*51b0*/  BSSY.RECONVERGENT B6, `(.L_x_1780) ;  /* 0x00001cc000067945 */ /* 0x000fd80003800200 */
[----:B------:R-:W-:Y:S05]  /*51c0*/  @P0 BRA `(.L_x_1781) ;  /* 0x0000001c00280947 */ /* 0x000fea0003800000 */
[----:B------:R-:W3:Y:S01]  /*51d0*/  LDCU UR4, c[0x0][0x3a8] ;  /* 0x00007500ff0477ac */ /* 0x000ee20008000800 */
[----:B0-2-4-:R-:W0:Y:S01]  /*51e0*/  LDC.64 R8, c[0x0][0x388] ;  /* 0x0000e200ff087b82 */ /* 0x015e220000000a00 */
[----:B------:R-:W-:Y:S01]  /*51f0*/  IMAD R0, R2, 0x200, R19 ;  /* 0x0000020002007824 */ /* 0x000fe200078e0213 */
[----:B-1----:R-:W-:-:S03]  /*5200*/  PRMT R4, R16, 0x9910, RZ ;  /* 0x0000991010047816 */ /* 0x002fc600000000ff */
[----:B---3--:R-:W-:Y:S02]  /*5210*/  IMAD R3, R0, UR4, RZ ;  /* 0x0000000400037c24 */ /* 0x008fe4000f8e02ff */
        /* <DEDUP_REMOVED lines=13> */
[----:B-----5:R-:W0:Y:S02]  /*52f0*/  F2I.FTZ.TRUNC.NTZ R3, R22 ;  /* 0x0000001600037305 */ /* 0x020e24000021f100 */
[----:B0-----:R1:W-:Y:S01]  /*5300*/  STG.E.U8 desc[UR36][R8.64], R3 ;  /* 0x0000000308007986 */ /* 0x0013e2000c101124 */
[----:B------:R-:W-:Y:S05]  /*5310*/  BRA `(.L_x_1787) ;  /* 0x0000000c00387947 */ /* 0x000fea0003800000 */
.L_x_1785:
[----:B-----5:R-:W0:Y:S02]  /*5320*/  F2I.S64.TRUNC R22, R22 ;  /* 0x0000001600167311 */ /* 0x020e24000020d900 */
[----:B0-----:R-:W-:-:S05]  /*5330*/  IMAD.MOV.U32 R3, RZ, RZ, R22 ;  /* 0x000000ffff037224 */ /* 0x001fca00078e0016 */
[----:B------:R0:W-:Y:S01]  /*5340*/  STG.E.U8 desc[UR36][R8.64], R3 ;  /* 0x0000000308007986 */ /* 0x0001e2000c101124 */
[----:B------:R-:W-:Y:S05]  /*5350*/  BRA `(.L_x_1787) ;  /* 0x0000000c00287947 */ /* 0x000fea0003800000 */
.L_x_1784:
[----:B------:R-:W-:-:S13]  /*5360*/  ISETP.NE.AND P0, PT, R0, 0x2, PT ;  /* 0x000000020000780c */ /* 0x000fda0003f05270 */
[----:B------:R-:W-:Y:S05]  /*5370*/  @!P0 BRA `(.L_x_1788) ;  /* 0x0000000000288947 */ /* 0x000fea0003800000 */
[----:B------:R-:W-:-:S13]  /*5380*/  ISETP.NE.AND P0, PT, R0, 0x3, PT ;  /* 0x000000030000780c */ /* 0x000fda0003f05270 */
[----:B------:R-:W-:Y:S05]  /*5390*/  @!P0 BRA `(.L_x_1789) ;  /* 0x0000000000148947 */ /* 0x000fea0003800000 */
[----:B------:R-:W-:-:S13]  /*53a0*/  ISETP.NE.AND P0, PT, R0, 0x4, PT ;  /* 0x000000040000780c */ /* 0x000fda0003f05270 */
[----:B------:R-:W-:Y:S05]  /*53b0*/  @P0 BRA `(.L_x_1786) ;  /* 0x0000000800380947 */ /* 0x000fea0003800000 */
[----:B-----5:R-:W0:Y:S02]  /*53c0*/  F2I.S64.TRUNC R22, R22 ;  /* 0x0000001600167311 */ /* 0x020e24000020d900 */
[----:B0-----:R4:W-:Y:S01]  /*53d0*/  STG.E.64 desc[UR36][R8.64], R22 ;  /* 0x0000001608007986 */ /* 0x0019e2000c101b24 */
[----:B------:R-:W-:Y:S05]  /*53e0*/  BRA `(.L_x_1787) ;  /* 0x0000000c00047947 */ /* 0x000fea0003800000 */
.L_x_1789:
[----:B-----5:R-:W0:Y:S02]  /*53f0*/  F2I.FTZ.TRUNC.NTZ R3, R22 ;  /* 0x0000001600037305 */ /* 0x020e24000021f100 */
[----:B0-----:R3:W-:Y:S01]  /*5400*/  STG.E desc[UR36][R8.64], R3 ;  /* 0x0000000308007986 */ /* 0x0017e2000c101924 */
[----:B------:R-:W-:Y:S05]  /*5410*/  BRA `(.L_x_1787) ;  /* 0x0000000800f87947 */ /* 0x000fea0003800000 */
.L_x_1788:
[----:B-----5:R-:W0:Y:S02]  /*5420*/  F2I.FTZ.TRUNC.NTZ R3, R22 ;  /* 0x0000001600037305 */ /* 0x020e24000021f100 */
[----:B0-----:R2:W-:Y:S01]  /*5430*/  STG.E.U16 desc[UR36][R8.64], R3 ;  /* 0x0000000308007986 */ /* 0x0015e2000c101524 */
[----:B------:R-:W-:Y:S05]  /*5440*/  BRA `(.L_x_1787) ;  /* 0x0000000800ec7947 */ /* 0x000fea0003800000 */
.L_x_1783:
[----:B------:R-:W-:-:S13]  /*5450*/  ISETP.GT.AND P0, PT, R0, 0x6, PT ;  /* 0x000000060000780c */ /* 0x000fda0003f04270 */
[----:B------:R-:W-:Y:S05]  /*5460*/  @P0 BRA `(.L_x_1790) ;  /* 0x0000000000240947 */ /* 0x000fea0003800000 */
[----:B------:R-:W-:-:S13]  /*5470*/  ISETP.NE.AND P0, PT, R0, 0x5, PT ;  /* 0x000000050000780c */ /* 0x000fda0003f05270 */
[----:B------:R-:W-:Y:S05]  /*5480*/  @!P0 BRA `(.L_x_1791) ;  /* 0x0000000000108947 */ /* 0x000fea0003800000 */
[----:B------:R-:W-:-:S13]  /*5490*/  ISETP.NE.AND P0, PT, R0, 0x6, PT ;  /* 0x000000060000780c */ /* 0x000fda0003f05270 */
[----:B------:R-:W-:Y:S05]  /*54a0*/  @P0 BRA `(.L_x_1786) ;  /* 0x0000000400fc0947 */ /* 0x000fea0003800000 */
[----:B-----5:R0:W-:Y:S01]  /*54b0*/  STG.E desc[UR36][R8.64], R22 ;  /* 0x0000001608007986 */ /* 0x0201e2000c101924 */
[----:B------:R-:W-:Y:S05]  /*54c0*/  BRA `(.L_x_1787) ;  /* 0x0000000800cc7947 */ /* 0x000fea0003800000 */
.L_x_1791:
[----:B-----5:R-:W-:-:S05]  /*54d0*/  F2FP.F16.F32.PACK_AB R22, RZ, R22 ;  /* 0x00000016ff16723e */ /* 0x020fca00000000ff */
[----:B------:R0:W-:Y:S01]  /*54e0*/  STG.E.U16 desc[UR36][R8.64], R22 ;  /* 0x0000001608007986 */ /* 0x0001e2000c101524 */
[----:B------:R-:W-:Y:S05]  /*54f0*/  BRA `(.L_x_1787) ;  /* 0x0000000800c07947 */ /* 0x000fea0003800000 */
.L_x_1790:
[----:B------:R-:W-:-:S13]  /*5500*/  ISETP.NE.AND P0, PT, R0, 0x7, PT ;  /* 0x000000070000780c */ /* 0x000fda0003f05270 */
[----:B------:R-:W-:Y:S05]  /*5510*/  @!P0 BRA `(.L_x_1792) ;  /* 0x00000000002c8947 */ /* 0x000fea0003800000 */
[----:B------:R-:W-:-:S13]  /*5520*/  ISETP.NE.AND P0, PT, R0, 0x8, PT ;  /* 0x000000080000780c */ /* 0x000fda0003f05270 */
[----:B------:R-:W-:Y:S05]  /*5530*/  @!P0 BRA `(.L_x_1793) ;  /* 0x0000000000148947 */ /* 0x000fea0003800000 */
[----:B------:R-:W-:-:S13]  /*5540*/  ISETP.NE.AND P0, PT, R0, 0x9, PT ;  /* 0x000000090000780c */ /* 0x000fda0003f05270 */
[----:B------:R-:W-:Y:S05]  /*5550*/  @P0 BRA `(.L_x_1786) ;  /* 0x0000000400d00947 */ /* 0x000fea0003800000 */
[----:B-----5:R-:W-:-:S05]  /*5560*/  IMAD.MOV.U32 R23, RZ, RZ, RZ ;  /* 0x000000ffff177224 */ /* 0x020fca00078e00ff */
[----:B------:R0:W-:Y:S01]  /*5570*/  STG.E.64 desc[UR36][R8.64], R22 ;  /* 0x0000001608007986 */ /* 0x0001e2000c101b24 */
[----:B------:R-:W-:Y:S05]  /*5580*/  BRA `(.L_x_1787) ;  /* 0x00000008009c7947 */ /* 0x000fea0003800000 */
.L_x_1793:
[----:B-----5:R-:W-:-:S04]  /*5590*/  F2FP.F16.F32.PACK_AB R3, RZ, R22 ;  /* 0x00000016ff03723e */ /* 0x020fc800000000ff */
[----:B------:R-:W-:-:S05]  /*55a0*/  PRMT R3, R3, 0x5410, RZ ;  /* 0x0000541003037816 */ /* 0x000fca00000000ff */
[----:B------:R0:W-:Y:S01]  /*55b0*/  STG.E desc[UR36][R8.64], R3 ;  /* 0x0000000308007986 */ /* 0x0001e2000c101924 */
[----:B------:R-:W-:Y:S05]  /*55c0*/  BRA `(.L_x_1787) ;  /* 0x00000008008c7947 */ /* 0x000fea0003800000 */
.L_x_1792:
[----:B-----5:R-:W-:-:S06]  /*55d0*/  FMUL.FTZ R4, R22, 1 ;  /* 0x3f80000016047820 */ /* 0x020fcc0000410000 */
[----:B------:R-:W0:Y:S02]  /*55e0*/  F2F.F64.F32 R4, R4 ;  /* 0x0000000400047310 */ /* 0x000e240000201800 */
[----:B0-----:R0:W-:Y:S01]  /*55f0*/  STG.E.64 desc[UR36][R8.64], R4 ;  /* 0x0000000408007986 */ /* 0x0011e2000c101b24 */
[----:B------:R-:W-:Y:S05]  /*5600*/  BRA `(.L_x_1787) ;  /* 0x00000008007c7947 */ /* 0x000fea0003800000 */
.L_x_1782:
        /* <DEDUP_REMOVED lines=10> */
[----:B-----5:R-:W0:Y:S02]  /*56b0*/  F2I.FTZ.U32.TRUNC.NTZ R3, R22 ;  /* 0x0000001600037305 */ /* 0x020e24000021f000 */
[----:B0-----:R0:W-:Y:S01]  /*56c0*/  STG.E.U16 desc[UR36][R8.64], R3 ;  /* 0x0000000308007986 */ /* 0x0011e2000c101524 */
[----:B------:R-:W-:Y:S05]  /*56d0*/  BRA `(.L_x_1787) ;  /* 0x0000000800487947 */ /* 0x000fea0003800000 */
.L_x_1797:
[----:B-----5:R-:W-:Y:S01]  /*56e0*/  LOP3.LUT R5, R22, 0x7fffffff, RZ, 0xc0, !PT ;  /* 0x7fffffff16057812 */ /* 0x020fe200078ec0ff */
        /* <DEDUP_REMOVED lines=15> */
.L_x_1800:
[----:B------:R-:W-:-:S04]  /*57e0*/  SHF.R.U32.HI R22, RZ, 0x18, R22 ;  /* 0x00000018ff167819 */ /* 0x000fc80000011616 */
[----:B------:R-:W-:-:S04]  /*57f0*/  LOP3.LUT R3, R3, 0x80, R22, 0xf8, !PT ;  /* 0x0000008003037812 */ /* 0x000fc800078ef816 */
[----:B------:R-:W-:-:S07]  /*5800*/  PRMT R4, R3, 0x7610, R4 ;  /* 0x0000761003047816 */ /* 0x000fce0000000004 */
.L_x_1799:
[----:B------:R-:W-:Y:S05]  /*5810*/  BSYNC.RECONVERGENT B0 ;  /* 0x0000000000007941 */ /* 0x000fea0003800200 */
.L_x_1798:
[----:B------:R0:W-:Y:S01]  /*5820*/  STG.E.U8 desc[UR36][R8.64], R4 ;  /* 0x0000000408007986 */ /* 0x0001e2000c101124 */
[----:B------:R-:W-:Y:S05]  /*5830*/  BRA `(.L_x_1787) ;  /* 0x0000000400f07947 */ /* 0x000fea0003800000 */
.L_x_1796:
        /* <DEDUP_REMOVED lines=16> */
.L_x_1803:
[----:B------:R-:W-:-:S04]  /*5940*/  SHF.R.U32.HI R22, RZ, 0x18, R22 ;  /* 0x00000018ff167819 */ /* 0x000fc80000011616 */
[----:B------:R-:W-:-:S04]  /*5950*/  LOP3.LUT R3, R3, 0x80, R22, 0xf8, !PT ;  /* 0x0000008003037812 */ /* 0x000fc800078ef816 */
[----:B------:R-:W-:-:S07]  /*5960*/  PRMT R4, R3, 0x7610, R4 ;  /* 0x0000761003047816 */ /* 0x000fce0000000004 */
.L_x_1802:
[----:B------:R-:W-:Y:S05]  /*5970*/  BSYNC.RECONVERGENT B0 ;  /* 0x0000000000007941 */ /* 0x000fea0003800200 */
.L_x_1801:
[----:B------:R0:W-:Y:S01]  /*5980*/  STG.E.U8 desc[UR36][R8.64], R4 ;  /* 0x0000000408007986 */ /* 0x0001e2000c101124 */
[----:B------:R-:W-:Y:S05]  /*5990*/  BRA `(.L_x_1787) ;  /* 0x0000000400987947 */ /* 0x000fea0003800000 */
.L_x_1795:
[----:B------:R-:W-:-:S13]  /*59a0*/  ISETP.NE.AND P0, PT, R0, 0x1c, PT ;  /* 0x0000001c0000780c */ /* 0x000fda0003f05270 */
[----:B------:R-:W-:Y:S05]  /*59b0*/  @!P0 BRA `(.L_x_1804) ;  /* 0x0000000000588947 */ /* 0x000fea0003800000 */
[----:B------:R-:W-:-:S13]  /*59c0*/  ISETP.NE.AND P0, PT, R0, 0x1d, PT ;  /* 0x0000001d0000780c */ /* 0x000fda0003f05270 */
[----:B------:R-:W-:Y:S05]  /*59d0*/  @!P0 BRA `(.L_x_1805) ;  /* 0x0000000000448947 */ /* 0x000fea0003800000 */
[----:B------:R-:W-:-:S13]  /*59e0*/  ISETP.NE.AND P0, PT, R0, 0x2c, PT ;  /* 0x0000002c0000780c */ /* 0x000fda0003f05270 */
[----:B------:R-:W-:Y:S05]  /*59f0*/  @P0 BRA `(.L_x_1786) ;  /* 0x0000000000a80947 */ /* 0x000fea0003800000 */
[----:B-----5:R-:W-:-:S04]  /*5a00*/  SHF.R.U32.HI R4, RZ, 0x17, R22 ;  /* 0x00000017ff047819 */ /* 0x020fc80000011616 */
        /* <DEDUP_REMOVED lines=14> */
.L_x_1805:
[----:B-----5:R-:W0:Y:S02]  /*5af0*/  F2I.U64.TRUNC R22, R22 ;  /* 0x0000001600167311 */ /* 0x020e24000020d800 */
[----:B0-----:R0:W-:Y:S01]  /*5b00*/  STG.E.64 desc[UR36][R8.64], R22 ;  /* 0x0000001608007986 */ /* 0x0011e2000c101b24 */
[----:B------:R-:W-:Y:S05]  /*5b10*/  BRA `(.L_x_1787) ;  /* 0x0000000400387947 */ /* 0x000fea0003800000 */
.L_x_1804:
[----:B-----5:R-:W0:Y:S02]  /*5b20*/  F2I.FTZ.U32.TRUNC.NTZ R3, R22 ;  /* 0x0000001600037305 */ /* 0x020e24000021f000 */
[----:B0-----:R0:W-:Y:S01]  /*5b30*/  STG.E desc[UR36][R8.64], R3 ;  /* 0x0000000308007986 */ /* 0x0011e2000c101924 */
[----:B------:R-:W-:Y:S05]  /*5b40*/  BRA `(.L_x_1787) ;  /* 0x00000004002c7947 */ /* 0x000fea0003800000 */
.L_x_1794:
[----:B------:R-:W-:-:S13]  /*5b50*/  ISETP.GT.AND P0, PT, R0, 0xe, PT ;  /* 0x0000000e0000780c */ /* 0x000fda0003f04270 */
[----:B------:R-:W-:Y:S05]  /*5b60*/  @P0 BRA `(.L_x_1806) ;  /* 0x0000000000340947 */ /* 0x000fea0003800000 */
[----:B------:R-:W-:-:S13]  /*5b70*/  ISETP.NE.AND P0, PT, R0, 0xa, PT ;  /* 0x0000000a0000780c */ /* 0x000fda0003f05270 */
[----:B------:R-:W-:Y:S05]  /*5b80*/  @!P0 BRA `(.L_x_1807) ;  /* 0x0000000000188947 */ /* 0x000fea0003800000 */
[----:B------:R-:W-:-:S13]  /*5b90*/  ISETP.NE.AND P0, PT, R0, 0xb, PT ;  /* 0x0000000b0000780c */ /* 0x000fda0003f05270 */
[----:B------:R-:W-:Y:S05]  /*5ba0*/  @P0 BRA `(.L_x_1786) ;  /* 0x00000000003c0947 */ /* 0x000fea0003800000 */
[----:B-----5:R-:W-:-:S04]  /*5bb0*/  FSETP.NEU.FTZ.AND P0, PT, R22, RZ, PT ;  /* 0x000000ff1600720b */ /* 0x020fc80003f1d000 */
[----:B------:R-:W-:-:S05]  /*5bc0*/  SEL R3, RZ, 0x1, !P0 ;  /* 0x00000001ff037807 */ /* 0x000fca0004000000 */
[----:B------:R0:W-:Y:S01]  /*5bd0*/  STG.E.U8 desc[UR36][R8.64], R3 ;  /* 0x0000000308007986 */ /* 0x0001e2000c101124 */
[----:B------:R-:W-:Y:S05]  /*5be0*/  BRA `(.L_x_1787) ;  /* 0x0000000400047947 */ /* 0x000fea0003800000 */
.L_x_1807:
[----:B-----5:R-:W-:Y:S01]  /*5bf0*/  FMUL.FTZ R4, R22, 1 ;  /* 0x3f80000016047820 */ /* 0x020fe20000410000 */
[----:B------:R-:W-:-:S05]  /*5c00*/  CS2R R6, SRZ ;  /* 0x0000000000067805 */ /* 0x000fca000001ff00 */
[----:B------:R-:W0:Y:S02]  /*5c10*/  F2F.F64.F32 R4, R4 ;  /* 0x0000000400047310 */ /* 0x000e240000201800 */
[----:B0-----:R0:W-:Y:S01]  /*5c20*/  STG.E.128 desc[UR36][R8.64], R4 ;  /* 0x0000000408007986 */ /* 0x0011e2000c101d24 */
[----:B------:R-:W-:Y:S05]  /*5c30*/  BRA `(.L_x_1787) ;  /* 0x0000000000f07947 */ /* 0x000fea0003800000 */
.L_x_1806:
[----:B------:R-:W-:-:S13]  /*5c40*/  ISETP.NE.AND P0, PT, R0, 0xf, PT ;  /* 0x0000000f0000780c */ /* 0x000fda0003f05270 */
[----:B------:R-:W-:Y:S05]  /*5c50*/  @!P0 BRA `(.L_x_1808) ;  /* 0x0000000000e08947 */ /* 0x000fea0003800000 */
[----:B------:R-:W-:-:S13]  /*5c60*/  ISETP.NE.AND P0, PT, R0, 0x17, PT ;  /* 0x000000170000780c */ /* 0x000fda0003f05270 */
[----:B------:R-:W-:Y:S05]  /*5c70*/  @!P0 BRA `(.L_x_1809) ;  /* 0x00000000008c8947 */ /* 0x000fea0003800000 */
[----:B------:R-:W-:-:S13]  /*5c80*/  ISETP.NE.AND P0, PT, R0, 0x18, PT ;  /* 0x000000180000780c */ /* 0x000fda0003f05270 */
[----:B------:R-:W-:Y:S05]  /*5c90*/  @!P0 BRA `(.L_x_1810) ;  /* 0x0000000000448947 */ /* 0x000fea0003800000 */
.L_x_1786:
        /* <DEDUP_REMOVED lines=16> */
.L_x_1811:
[----:B------:R-:W-:Y:S05]  /*5da0*/  BRA `(.L_x_1787) ;  /* 0x0000000000947947 */ /* 0x000fea0003800000 */
.L_x_1810:
[----:B-----5:R-:W-:Y:S01]  /*5db0*/  LOP3.LUT R4, R22, 0x7fffffff, RZ, 0xc0, !PT ;  /* 0x7fffffff16047812 */ /* 0x020fe200078ec0ff */
        /* <DEDUP_REMOVED lines=11> */
.L_x_1813:
[----:B------:R-:W-:Y:S05]  /*5e70*/  BSYNC.RECONVERGENT B0 ;  /* 0x0000000000007941 */ /* 0x000fea0003800200 */
.L_x_1812:
[----:B------:R-:W-:-:S05]  /*5e80*/  LOP3.LUT R3, R0, 0x80, R5, 0xf8, !PT ;  /* 0x0000008000037812 */ /* 0x000fca00078ef805 */
[----:B------:R0:W-:Y:S01]  /*5e90*/  STG.E.U8 desc[UR36][R8.64], R3 ;  /* 0x0000000308007986 */ /* 0x0001e2000c101124 */
[----:B------:R-:W-:Y:S05]  /*5ea0*/  BRA `(.L_x_1787) ;  /* 0x0000000000547947 */ /* 0x000fea0003800000 */
.L_x_1809:
[----:B-----5:R-:W-:Y:S01]  /*5eb0*/  LOP3.LUT R4, R22, 0x7fffffff, RZ, 0xc0, !PT ;  /* 0x7fffffff16047812 */ /* 0x020fe200078ec0ff */
        /* <DEDUP_REMOVED lines=10> */
.L_x_1815:
[----:B------:R-:W-:Y:S01]  /*5f60*/  IMAD.MOV.U32 R0, RZ, RZ, 0x7f ;  /* 0x0000007fff007424 */ /* 0x000fe200078e00ff */
[----:B------:R-:W-:-:S04]  /*5f70*/  ISETP.GT.U32.AND P0, PT, R4, 0x7f800000, PT ;  /* 0x7f8000000400780c */ /* 0x000fc80003f04070 */
[----:B------:R-:W-:-:S09]  /*5f80*/  SEL R0, R0, 0x7c, P0 ;  /* 0x0000007c00007807 */ /* 0x000fd20000000000 */
.L_x_1816:
[----:B------:R-:W-:Y:S05]  /*5f90*/  BSYNC.RECONVERGENT B0 ;  /* 0x0000000000007941 */ /* 0x000fea0003800200 */
.L_x_1814:
[----:B------:R-:W-:-:S04]  /*5fa0*/  SHF.R.U32.HI R3, RZ, 0x18, R22 ;  /* 0x00000018ff037819 */ /* 0x000fc80000011616 */
[----:B------:R-:W-:-:S05]  /*5fb0*/  LOP3.LUT R3, R0, 0x80, R3, 0xf8, !PT ;  /* 0x0000008000037812 */ /* 0x000fca00078ef803 */
[----:B------:R0:W-:Y:S01]  /*5fc0*/  STG.E.U8 desc[UR36][R8.64], R3 ;  /* 0x0000000308007986 */ /* 0x0001e2000c101124 */
[----:B------:R-:W-:Y:S05]  /*5fd0*/  BRA `(.L_x_1787) ;  /* 0x0000000000087947 */ /* 0x000fea0003800000 */
.L_x_1808:
[----:B-----5:R-:W-:-:S05]  /*5fe0*/  F2FP.BF16.F32.PACK_AB R22, RZ, R22 ;  /* 0x00000016ff16723e */ /* 0x020fca00000010ff */
[----:B------:R0:W-:Y:S02]  /*5ff0*/  STG.E.U16 desc[UR36][R8.64], R22 ;  /* 0x0000001608007986 */ /* 0x0001e4000c101524 */
.L_x_1787:
        /* <DEDUP_REMOVED lines=21> */
[----:B------:R-:W0:Y:S02]  /*6150*/  F2I.FTZ.TRUNC.NTZ R3, R24 ;  /* 0x0000001800037305 */ /* 0x000e24000021f100 */
[----:B0-----:R0:W-:Y:S01]  /*6160*/  STG.E.U8 desc[UR36][R8.64], R3 ;  /* 0x0000000308007986 */ /* 0x0011e2000c101124 */
[----:B------:R-:W-:Y:S05]  /*6170*/  BRA `(.L_x_1822) ;  /* 0x0000000c00387947 */ /* 0x000fea0003800000 */
.L_x_1820:
[----:B------:R-:W0:Y:S02]  /*6180*/  F2I.S64.TRUNC R24, R24 ;  /* 0x0000001800187311 */ /* 0x000e24000020d900 */
[----:B0-----:R-:W-:-:S05]  /*6190*/  IMAD.MOV.U32 R3, RZ, RZ, R24 ;  /* 0x000000ffff037224 */ /* 0x001fca00078e0018 */
[----:B------:R0:W-:Y:S01]  /*61a0*/  STG.E.U8 desc[UR36][R8.64], R3 ;  /* 0x0000000308007986 */ /* 0x0001e2000c101124 */
[----:B------:R-:W-:Y:S05]  /*61b0*/  BRA `(.L_x_1822) ;  /* 0x0000000c00287947 */ /* 0x000fea0003800000 */
.L_x_1819:
[----:B------:R-:W-:-:S13]  /*61c0*/  ISETP.NE.AND P0, PT, R0, 0x2, PT ;  /* 0x000000020000780c */ /* 0x000fda0003f05270 */
[----:B------:R-:W-:Y:S05]  /*61d0*/  @!P0 BRA `(.L_x_1823) ;  /* 0x0000000000288947 */ /* 0x000fea0003800000 */
[----:B------:R-:W-:-:S13]  /*61e0*/  ISETP.NE.AND P0, PT, R0, 0x3, PT ;  /* 0x000000030000780c */ /* 0x000fda0003f05270 */
[----:B------:R-:W-:Y:S05]  /*61f0*/  @!P0 BRA `(.L_x_1824) ;  /* 0x0000000000148947 */ /* 0x000fea0003800000 */
[----:B------:R-:W-:-:S13]  /*6200*/  ISETP.NE.AND P0, PT, R0, 0x4, PT ;  /* 0x000000040000780c */ /* 0x000fda0003f05270 */
[----:B------:R-:W-:Y:S05]  /*6210*/  @P0 BRA `(.L_x_1821) ;  /* 0x0000000800380947 */ /* 0x000fea0003800000 */
[----:B------:R-:W0:Y:S02]  /*6220*/  F2I.S64.TRUNC R24, R24 ;  /* 0x0000001800187311 */ /* 0x000e24000020d900 */
[----:B0-----:R0:W-:Y:S01]  /*6230*/  STG.E.64 desc[UR36][R8.64], R24 ;  /* 0x0000001808007986 */ /* 0x0011e2000c101b24 */
[----:B------:R-:W-:Y:S05]  /*6240*/  BRA `(.L_x_1822) ;  /* 0x0000000c00047947 */ /* 0x000fea0003800000 */
.L_x_1824:
[----:B------:R-:W0:Y:S02]  /*6250*/  F2I.FTZ.TRUNC.NTZ R3, R24 ;  /* 0x0000001800037305 */ /* 0x000e24000021f100 */
[----:B0-----:R0:W-:Y:S01]  /*6260*/  STG.E desc[UR36][R8.64], R3 ;  /* 0x0000000308007986 */ /* 0x0011e2000c101924 */
[----:B------:R-:W-:Y:S05]  /*6270*/  BRA `(.L_x_1822) ;  /* 0x0000000800f87947 */ /* 0x000fea0003800000 */
.L_x_1823:
[----:B------:R-:W0:Y:S02]  /*6280*/  F2I.FTZ.TRUNC.NTZ R3, R24 ;  /* 0x0000001800037305 */ /* 0x000e24000021f100 */
[----:B0-----:R0:W-:Y:S01]  /*6290*/  STG.E.U16 desc[UR36][R8.64], R3 ;  /* 0x0000000308007986 */ /* 0x0011e2000c101524 */
[----:B------:R-:W-:Y:S05]  /*62a0*/  BRA `(.L_x_1822) ;  /* 0x0000000800ec7947 */ /* 0x000fea0003800000 */
.L_x_1818:
[----:B------:R-:W-:-:S13]  /*62b0*/  ISETP.GT.AND P0, PT, R0, 0x6, PT ;  /* 0x000000060000780c */ /* 0x000fda0003f04270 */
[----:B------:R-:W-:Y:S05]  /*62c0*/  @P0 BRA `(.L_x_1825) ;  /* 0x0000000000240947 */ /* 0x000fea0003800000 */
[----:B------:R-:W-:-:S13]  /*62d0*/  ISETP.NE.AND P0, PT, R0, 0x5, PT ;  /* 0x000000050000780c */ /* 0x000fda0003f05270 */
[----:B------:R-:W-:Y:S05]  /*62e0*/  @!P0 BRA `(.L_x_1826) ;  /* 0x0000000000108947 */ /* 0x000fea0003800000 */
[----:B------:R-:W-:-:S13]  /*62f0*/  ISETP.NE.AND P0, PT, R0, 0x6, PT ;  /* 0x000000060000780c */ /* 0x000fda0003f05270 */
[----:B------:R-:W-:Y:S05]  /*6300*/  @P0 BRA `(.L_x_1821) ;  /* 0x0000000400fc0947 */ /* 0x000fea0003800000 */
[----:B------:R0:W-:Y:S01]  /*6310*/  STG.E desc[UR36][R8.64], R24 ;  /* 0x0000001808007986 */ /* 0x0001e2000c101924 */
[----:B------:R-:W-:Y:S05]  /*6320*/  BRA `(.L_x_1822) ;  /* 0x0000000800cc7947 */ /* 0x000fea0003800000 */
.L_x_1826:
[----:B------:R-:W-:-:S05]  /*6330*/  F2FP.F16.F32.PACK_AB R24, RZ, R24 ;  /* 0x00000018ff18723e */ /* 0x000fca00000000ff */
[----:B------:R0:W-:Y:S01]  /*6340*/  STG.E.U16 desc[UR36][R8.64], R24 ;  /* 0x0000001808007986 */ /* 0x0001e2000c101524 */
[----:B------:R-:W-:Y:S05]  /*6350*/  BRA `(.L_x_1822) ;  /* 0x0000000800c07947 */ /* 0x000fea0003800000 */
.L_x_1825:
[----:B------:R-:W-:-:S13]  /*6360*/  ISETP.NE.AND P0, PT, R0, 0x7, PT ;  /* 0x000000070000780c */ /* 0x000fda0003f05270 */
[----:B------:R-:W-:Y:S05]  /*6370*/  @!P0 BRA `(.L_x_1827) ;  /* 0x00000000002c8947 */ /* 0x000fea0003800000 */
[----:B------:R-:W-:-:S13]  /*6380*/  ISETP.NE.AND P0, PT, R0, 0x8, PT ;  /* 0x000000080000780c */ /* 0x000fda0003f05270 */
[----:B------:R-:W-:Y:S05]  /*6390*/  @!P0 BRA `(.L_x_1828) ;  /* 0x0000000000148947 */ /* 0x000fea0003800000 */
[----:B------:R-:W-:-:S13]  /*63a0*/  ISETP.NE.AND P0, PT, R0, 0x9, PT ;  /* 0x000000090000780c */ /* 0x000fda0003f05270 */
[----:B------:R-:W-:Y:S05]  /*63b0*/  @P0 BRA `(.L_x_1821) ;  /* 0x0000000400d00947 */ /* 0x000fea0003800000 */
[----:B------:R-:W-:-:S05]  /*63c0*/  IMAD.MOV.U32 R25, RZ, RZ, RZ ;  /* 0x000000ffff197224 */ /* 0x000fca00078e00ff */
[----:B------:R0:W-:Y:S01]  /*63d0*/  STG.E.64 desc[UR36][R8.64], R24 ;  /* 0x0000001808007986 */ /* 0x0001e2000c101b24 */
[----:B------:R-:W-:Y:S05]  /*63e0*/  BRA `(.L_x_1822) ;  /* 0x00000008009c7947 */ /* 0x000fea0003800000 */
.L_x_1828:
[----:B------:R-:W-:-:S04]  /*63f0*/  F2FP.F16.F32.PACK_AB R3, RZ, R24 ;  /* 0x00000018ff03723e */ /* 0x000fc800000000ff */
[----:B------:R-:W-:-:S05]  /*6400*/  PRMT R3, R3, 0x5410, RZ ;  /* 0x0000541003037816 */ /* 0x000fca00000000ff */
[----:B------:R0:W-:Y:S01]  /*6410*/  STG.E desc[UR36][R8.64], R3 ;  /* 0x0000000308007986 */ /* 0x0001e2000c101924 */
[----:B------:R-:W-:Y:S05]  /*6420*/  BRA `(.L_x_1822) ;  /* 0x00000008008c7947 */ /* 0x000fea0003800000 */
.L_x_1827:
[----:B------:R-:W-:-:S06]  /*6430*/  FMUL.FTZ R4, R24, 1 ;  /* 0x3f80000018047820 */ /* 0x000fcc0000410000 */
[----:B------:R-:W0:Y:S02]  /*6440*/  F2F.F64.F32 R4, R4 ;  /* 0x0000000400047310 */ /* 0x000e240000201800 */
[----:B0-----:R0:W-:Y:S01]  /*6450*/  STG.E.64 desc[UR36][R8.64], R4 ;  /* 0x0000000408007986 */ /* 0x0011e2000c101b24 */
[----:B------:R-:W-:Y:S05]  /*6460*/  BRA `(.L_x_1822) ;  /* 0x00000008007c7947 */ /* 0x000fea0003800000 */
.L_x_1817:
        /* <DEDUP_REMOVED lines=10> */
[----:B------:R-:W0:Y:S02]  /*6510*/  F2I.FTZ.U32.TRUNC.NTZ R3, R24 ;  /* 0x0000001800037305 */ /* 0x000e24000021f000 */
[----:B0-----:R0:W-:Y:S01]  /*6520*/  STG.E.U16 desc[UR36][R8.64], R3 ;  /* 0x0000000308007986 */ /* 0x0011e2000c101524 */
[----:B------:R-:W-:Y:S05]  /*6530*/  BRA `(.L_x_1822) ;  /* 0x0000000800487947 */ /* 0x000fea0003800000 */
.L_x_1832:
        /* <DEDUP_REMOVED lines=16> */
.L_x_1835:
[----:B------:R-:W-:-:S04]  /*6640*/  SHF.R.U32.HI R24, RZ, 0x18, R24 ;  /* 0x00000018ff187819 */ /* 0x000fc80000011618 */
[----:B------:R-:W-:-:S04]  /*6650*/  LOP3.LUT R3, R3, 0x80, R24, 0xf8, !PT ;  /* 0x0000008003037812 */ /* 0x000fc800078ef818 */
[----:B------:R-:W-:-:S07]  /*6660*/  PRMT R4, R3, 0x7610, R4 ;  /* 0x0000761003047816 */ /* 0x000fce0000000004 */
.L_x_1834:
[----:B------:R-:W-:Y:S05]  /*6670*/  BSYNC.RECONVERGENT B0 ;  /* 0x0000000000007941 */ /* 0x000fea0003800200 */
.L_x_1833:
[----:B------:R0:W-:Y:S01]  /*6680*/  STG.E.U8 desc[UR36][R8.64], R4 ;  /* 0x0000000408007986 */ /* 0x0001e2000c101124 */
[----:B------:R-:W-:Y:S05]  /*6690*/  BRA `(.L_x_1822) ;  /* 0x0000000400f07947 */ /* 0x000fea0003800000 */
.L_x_1831:
        /* <DEDUP_REMOVED lines=16> */
.L_x_1838:
[----:B------:R-:W-:-:S04]  /*67a0*/  SHF.R.U32.HI R24, RZ, 0x18, R24 ;  /* 0x00000018ff187819 */ /* 0x000fc80000011618 */
[----:B------:R-:W-:-:S04]  /*67b0*/  LOP3.LUT R3, R3, 0x80, R24, 0xf8, !PT ;  /* 0x0000008003037812 */ /* 0x000fc800078ef818 */
[----:B------:R-:W-:-:S07]  /*67c0*/  PRMT R4, R3, 0x7610, R4 ;  /* 0x0000761003047816 */ /* 0x000fce0000000004 */
.L_x_1837:
[----:B------:R-:W-:Y:S05]  /*67d0*/  BSYNC.RECONVERGENT B0 ;  /* 0x0000000000007941 */ /* 0x000fea0003800200 */
.L_x_1836:
[----:B------:R0:W-:Y:S01]  /*67e0*/  STG.E.U8 desc[UR36][R8.64], R4 ;  /* 0x0000000408007986 */ /* 0x0001e2000c101124 */
[----:B------:R-:W-:Y:S05]  /*67f0*/  BRA `(.L_x_1822) ;  /* 0x0000000400987947 */ /* 0x000fea0003800000 */
.L_x_1830:
[----:B------:R-:W-:-:S13]  /*6800*/  ISETP.NE.AND P0, PT, R0, 0x1c, PT ;  /* 0x0000001c0000780c */ /* 0x000fda0003f05270 */
[----:B------:R-:W-:Y:S05]  /*6810*/  @!P0 BRA `(.L_x_1839) ;  /* 0x0000000000588947 */ /* 0x000fea0003800000 */
[----:B------:R-:W-:-:S13]  /*6820*/  ISETP.NE.AND P0, PT, R0, 0x1d, PT ;  /* 0x0000001d0000780c */ /* 0x000fda0003f05270 */
[----:B------:R-:W-:Y:S05]  /*6830*/  @!P0 BRA `(.L_x_1840) ;  /* 0x0000000000448947 */ /* 0x000fea0003800000 */
[----:B------:R-:W-:-:S13]  /*6840*/  ISETP.NE.AND P0, PT, R0, 0x2c, PT ;  /* 0x0000002c0000780c */ /* 0x000fda0003f05270 */
[----:B------:R-:W-:Y:S05]  /*6850*/  @P0 BRA `(.L_x_1821) ;  /* 0x0000000000a80947 */ /* 0x000fea0003800000 */
        /* <DEDUP_REMOVED lines=15> */
.L_x_1840:
[----:B------:R-:W0:Y:S02]  /*6950*/  F2I.U64.TRUNC R24, R24 ;  /* 0x0000001800187311 */ /* 0x000e24000020d800 */
[----:B0-----:R0:W-:Y:S01]  /*6960*/  STG.E.64 desc[UR36][R8.64], R24 ;  /* 0x0000001808007986 */ /* 0x0011e2000c101b24 */
[----:B------:R-:W-:Y:S05]  /*6970*/  BRA `(.L_x_1822) ;  /* 0x0000000400387947 */ /* 0x000fea0003800000 */
.L_x_1839:
[----:B------:R-:W0:Y:S02]  /*6980*/  F2I.FTZ.U32.TRUNC.NTZ R3, R24 ;  /* 0x0000001800037305 */ /* 0x000e24000021f000 */
[----:B0-----:R0:W-:Y:S01]  /*6990*/  STG.E desc[UR36][R8.64], R3 ;  /* 0x0000000308007986 */ /* 0x0011e2000c101924 */
[----:B------:R-:W-:Y:S05]  /*69a0*/  BRA `(.L_x_1822) ;  /* 0x00000004002c7947 */ /* 0x000fea0003800000 */
.L_x_1829:
[----:B------:R-:W-:-:S13]  /*69b0*/  ISETP.GT.AND P0, PT, R0, 0xe, PT ;  /* 0x0000000e0000780c */ /* 0x000fda0003f04270 */
[----:B------:R-:W-:Y:S05]  /*69c0*/  @P0 BRA `(.L_x_1841) ;  /* 0x0000000000340947 */ /* 0x000fea0003800000 */
[----:B------:R-:W-:-:S13]  /*69d0*/  ISETP.NE.AND P0, PT, R0, 0xa, PT ;  /* 0x0000000a0000780c */ /* 0x000fda0003f05270 */
[----:B------:R-:W-:Y:S05]  /*69e0*/  @!P0 BRA `(.L_x_1842) ;  /* 0x0000000000188947 */ /* 0x000fea0003800000 */
[----:B------:R-:W-:-:S13]  /*69f0*/  ISETP.NE.AND P0, PT, R0, 0xb, PT ;  /* 0x0000000b0000780c */ /* 0x000fda0003f05270 */
[----:B------:R-:W-:Y:S05]  /*6a00*/  @P0 BRA `(.L_x_1821) ;  /* 0x00000000003c0947 */ /* 0x000fea0003800000 */
[----:B------:R-:W-:-:S04]  /*6a10*/  FSETP.NEU.FTZ.AND P0, PT, R24, RZ, PT ;  /* 0x000000ff1800720b */ /* 0x000fc80003f1d000 */
[----:B------:R-:W-:-:S05]  /*6a20*/  SEL R3, RZ, 0x1, !P0 ;  /* 0x00000001ff037807 */ /* 0x000fca0004000000 */
[----:B------:R4:W-:Y:S01]  /*6a30*/  STG.E.U8 desc[UR36][R8.64], R3 ;  /* 0x0000000308007986 */ /* 0x0009e2000c101124 */
[----:B------:R-:W-:Y:S05]  /*6a40*/  BRA `(.L_x_1822) ;  /* 0x0000000400047947 */ /* 0x000fea0003800000 */
.L_x_1842:
[----:B------:R-:W-:Y:S01]  /*6a50*/  FMUL.FTZ R4, R24, 1 ;  /* 0x3f80000018047820 */ /* 0x000fe20000410000 */
[----:B------:R-:W-:-:S05]  /*6a60*/  CS2R R6, SRZ ;  /* 0x0000000000067805 */ /* 0x000fca000001ff00 */
[----:B------:R-:W0:Y:S02]  /*6a70*/  F2F.F64.F32 R4, R4 ;  /* 0x0000000400047310 */ /* 0x000e240000201800 */
[----:B0-----:R3:W-:Y:S01]  /*6a80*/  STG.E.128 desc[UR36][R8.64], R4 ;  /* 0x0000000408007986 */ /* 0x0017e2000c101d24 */
[----:B------:R-:W-:Y:S05]  /*6a90*/  BRA `(.L_x_1822) ;  /* 0x0000000000f07947 */ /* 0x000fea0003800000 */
.L_x_1841:
[----:B------:R-:W-:-:S13]  /*6aa0*/  ISETP.NE.AND P0, PT, R0, 0xf, PT ;  /* 0x0000000f0000780c */ /* 0x000fda0003f05270 */
[----:B------:R-:W-:Y:S05]  /*6ab0*/  @!P0 BRA `(.L_x_1843) ;  /* 0x0000000000e08947 */ /* 0x000fea0003800000 */
[----:B------:R-:W-:-:S13]  /*6ac0*/  ISETP.NE.AND P0, PT, R0, 0x17, PT ;  /* 0x000000170000780c */ /* 0x000fda0003f05270 */
[----:B------:R-:W-:Y:S05]  /*6ad0*/  @!P0 BRA `(.L_x_1844) ;  /* 0x00000000008c8947 */ /* 0x000fea0003800000 */
[----:B------:R-:W-:-:S13]  /*6ae0*/  ISETP.NE.AND P0, PT, R0, 0x18, PT ;  /* 0x000000180000780c */ /* 0x000fda0003f05270 */
[----:B------:R-:W-:Y:S05]  /*6af0*/  @!P0 BRA `(.L_x_1845) ;  /* 0x0000000000448947 */ /* 0x000fea0003800000 */
.L_x_1821:
        /* <DEDUP_REMOVED lines=16> */
.L_x_1846:
[----:B------:R-:W-:Y:S05]  /*6c00*/  BRA `(.L_x_1822) ;  /* 0x0000000000947947 */ /* 0x000fea0003800000 */
.L_x_1845:
        /* <DEDUP_REMOVED lines=12> */
.L_x_1848:
[----:B------:R-:W-:Y:S05]  /*6cd0*/  BSYNC.RECONVERGENT B0 ;  /* 0x0000000000007941 */ /* 0x000fea0003800200 */
.L_x_1847:
[----:B------:R-:W-:-:S05]  /*6ce0*/  LOP3.LUT R3, R0, 0x80, R5, 0xf8, !PT ;  /* 0x0000008000037812 */ /* 0x000fca00078ef805 */
[----:B------:R1:W-:Y:S01]  /*6cf0*/  STG.E.U8 desc[UR36][R8.64], R3 ;  /* 0x0000000308007986 */ /* 0x0003e2000c101124 */
[----:B------:R-:W-:Y:S05]  /*6d00*/  BRA `(.L_x_1822) ;  /* 0x0000000000547947 */ /* 0x000fea0003800000 */
.L_x_1844:
        /* <DEDUP_REMOVED lines=11> */
.L_x_1850:
[----:B------:R-:W-:Y:S01]  /*6dc0*/  IMAD.MOV.U32 R0, RZ, RZ, 0x7f ;  /* 0x0000007fff007424 */ /* 0x000fe200078e00ff */
[----:B------:R-:W-:-:S04]  /*6dd0*/  ISETP.GT.U32.AND P0, PT, R4, 0x7f800000, PT ;  /* 0x7f8000000400780c */ /* 0x000fc80003f04070 */
[----:B------:R-:W-:-:S09]  /*6de0*/  SEL R0, R0, 0x7c, P0 ;  /* 0x0000007c00007807 */ /* 0x000fd20000000000 */
.L_x_1851:
[----:B------:R-:W-:Y:S05]  /*6df0*/  BSYNC.RECONVERGENT B0 ;  /* 0x0000000000007941 */ /* 0x000fea0003800200 */
.L_x_1849:
[----:B------:R-:W-:-:S04]  /*6e00*/  SHF.R.U32.HI R3, RZ, 0x18, R24 ;  /* 0x00000018ff037819 */ /* 0x000fc80000011618 */
[----:B------:R-:W-:-:S05]  /*6e10*/  LOP3.LUT R3, R0, 0x80, R3, 0xf8, !PT ;  /* 0x0000008000037812 */ /* 0x000fca00078ef803 */
[----:B------:R2:W-:Y:S01]  /*6e20*/  STG.E.U8 desc[UR36][R8.64], R3 ;  /* 0x0000000308007986 */ /* 0x0005e2000c101124 */
[----:B------:R-:W-:Y:S05]  /*6e30*/  BRA `(.L_x_1822) ;  /* 0x0000000000087947 */ /* 0x000fea0003800000 */
.L_x_1843:
[----:B------:R-:W-:-:S05]  /*6e40*/  F2FP.BF16.F32.PACK_AB R24, RZ, R24 ;  /* 0x00000018ff18723e */ /* 0x000fca00000010ff */
[----:B------:R0:W-:Y:S02]  /*6e50*/  STG.E.U16 desc[UR36][R8.64], R24 ;  /* 0x0000001808007986 */ /* 0x0001e4000c101524 */
.L_x_1822:
[----:B------:R-:W-:-:S07]  /*6e60*/  VIADD R19, R19, 0x80 ;  /* 0x0000008013137836 */ /* 0x000fce0000000000 */
.L_x_1781:
[----:B------:R-:W-:Y:S05]  /*6e70*/  BSYNC.RECONVERGENT B6 ;  /* 0x0000000000067941 */ /* 0x000fea0003800200 */
.L_x_1780:
[----:B------:R-:W-:-:S13]  /*6e80*/  ISETP.GE.AND P0, PT, R19, R17, PT ;  /* 0x000000111300720c */ /* 0x000fda0003f06270 */
[----:B------:R-:W-:Y:S05]  /*6e90*/  @P0 EXIT ;  /* 0x000000000000094d */ /* 0x000fea0003800000 */
[----:B0-23--:R-:W0:Y:S01]  /*6ea0*/  LDC.64 R4, c[0x0][0x388] ;  /* 0x0000e200ff047b82 */ /* 0x00de220000000a00 */
[----:B------:R-:W4:Y:S01]  /*6eb0*/  LDCU UR4, c[0x0][0x3a8] ;  /* 0x00007500ff0477ac */ /* 0x000f220008000800 */
[----:B-1----:R-:W-:Y:S01]  /*6ec0*/  PRMT R0, R16, 0x9910, RZ ;  /* 0x0000991010007816 */ /* 0x002fe200000000ff */
[----:B------:R-:W-:-:S03]  /*6ed0*/  IMAD R2, R2, 0x200, R19 ;  /* 0x0000020002027824 */ /* 0x000fc600078e0213 */
[----:B------:R-:W-:Y:S01]  /*6ee0*/  ISETP.GT.AND P1, PT, R0, 0x9, PT ;  /* 0x000000090000780c */ /* 0x000fe20003f24270 */
[----:B----4-:R-:W-:-:S05]  /*6ef0*/  IMAD R3, R2, UR4, RZ ;  /* 0x0000000402037c24 */ /* 0x010fca000f8e02ff */
        /* <DEDUP_REMOVED lines=12> */
[----:B0-----:R-:W-:Y:S01]  /*6fc0*/  STG.E.U8 desc[UR36][R2.64], R5 ;  /* 0x0000000502007986 */ /* 0x001fe2000c101124 */
[----:B------:R-:W-:Y:S05]  /*6fd0*/  EXIT ;  /* 0x000000000000794d */ /* 0x000fea0003800000 */
.L_x_1855:
[----:B-----5:R-:W0:Y:S02]  /*6fe0*/  F2I.S64.TRUNC R18, R18 ;  /* 0x0000001200127311 */ /* 0x020e24000020d900 */
[----:B0-----:R-:W-:-:S05]  /*6ff0*/  IMAD.MOV.U32 R5, RZ, RZ, R18 ;  /* 0x000000ffff057224 */ /* 0x001fca00078e0012 */
[----:B------:R-:W-:Y:S01]  /*7000*/  STG.E.U8 desc[UR36][R2.64], R5 ;  /* 0x0000000502007986 */ /* 0x000fe2000c101124 */
[----:B------:R-:W-:Y:S05]  /*7010*/  EXIT ;  /* 0x000000000000794d */ /* 0x000fea0003800000 */
.L_x_1854:
[----:B------:R-:W-:-:S13]  /*7020*/  ISETP.NE.AND P0, PT, R0, 0x2, PT ;  /* 0x000000020000780c */ /* 0x000fda0003f05270 */
[----:B------:R-:W-:Y:S05]  /*7030*/  @!P0 BRA `(.L_x_1857) ;  /* 0x0000000000288947 */ /* 0x000fea0003800000 */
[----:B------:R-:W-:-:S13]  /*7040*/  ISETP.NE.AND P0, PT, R0, 0x3, PT ;  /* 0x000000030000780c */ /* 0x000fda0003f05270 */
[----:B------:R-:W-:Y:S05]  /*7050*/  @!P0 BRA `(.L_x_1858) ;  /* 0x0000000000148947 */ /* 0x000fea0003800000 */
[----:B------:R-:W-:-:S13]  /*7060*/  ISETP.NE.AND P0, PT, R0, 0x4, PT ;  /* 0x000000040000780c */ /* 0x000fda0003f05270 */
[----:B------:R-:W-:Y:S05]  /*7070*/  @P0 BRA `(.L_x_1856) ;  /* 0x0000000800380947 */ /* 0x000fea0003800000 */
[----:B-----5:R-:W0:Y:S02]  /*7080*/  F2I.S64.TRUNC R18, R18 ;  /* 0x0000001200127311 */ /* 0x020e24000020d900 */
[----:B0-----:R-:W-:Y:S01]  /*7090*/  STG.E.64 desc[UR36][R2.64], R18 ;  /* 0x0000001202007986 */ /* 0x001fe2000c101b24 */
[----:B------:R-:W-:Y:S05]  /*70a0*/  EXIT ;  /* 0x000000000000794d */ /* 0x000fea0003800000 */
.L_x_1858:
[----:B-----5:R-:W0:Y:S02]  /*70b0*/  F2I.FTZ.TRUNC.NTZ R5, R18 ;  /* 0x0000001200057305 */ /* 0x020e24000021f100 */
[----:B0-----:R-:W-:Y:S01]  /*70c0*/  STG.E desc[UR36][R2.64], R5 ;  /* 0x0000000502007986 */ /* 0x001fe2000c101924 */
[----:B------:R-:W-:Y:S05]  /*70d0*/  EXIT ;  /* 0x000000000000794d */ /* 0x000fea0003800000 */
.L_x_1857:
[----:B-----5:R-:W0:Y:S02]  /*70e0*/  F2I.FTZ.TRUNC.NTZ R5, R18 ;  /* 0x0000001200057305 */ /* 0x020e24000021f100 */
[----:B0-----:R-:W-:Y:S01]  /*70f0*/  STG.E.U16 desc[UR36][R2.64], R5 ;  /* 0x0000000502007986 */ /* 0x001fe2000c101524 */
[----:B------:R-:W-:Y:S05]  /*7100*/  EXIT ;  /* 0x000000000000794d */ /* 0x000fea0003800000 */
.L_x_1853:
[----:B------:R-:W-:-:S13]  /*7110*/  ISETP.GT.AND P0, PT, R0, 0x6, PT ;  /* 0x000000060000780c */ /* 0x000fda0003f04270 */
[----:B------:R-:W-:Y:S05]  /*7120*/  @P0 BRA `(.L_x_1859) ;  /* 0x0000000000240947 */ /* 0x000fea0003800000 */
[----:B------:R-:W-:-:S13]  /*7130*/  ISETP.NE.AND P0, PT, R0, 0x5, PT ;  /* 0x000000050000780c */ /* 0x000fda0003f05270 */
[----:B------:R-:W-:Y:S05]  /*7140*/  @!P0 BRA `(.L_x_1860) ;  /* 0x0000000000108947 */ /* 0x000fea0003800000 */
[----:B------:R-:W-:-:S13]  /*7150*/  ISETP.NE.AND P0, PT, R0, 0x6, PT ;  /* 0x000000060000780c */ /* 0x000fda0003f05270 */
[----:B------:R-:W-:Y:S05]  /*7160*/  @P0 BRA `(.L_x_1856) ;  /* 0x0000000400fc0947 */ /* 0x000fea0003800000 */
[----:B-----5:R-:W-:Y:S01]  /*7170*/  STG.E desc[UR36][R2.64], R18 ;  /* 0x0000001202007986 */ /* 0x020fe2000c101924 */
[----:B------:R-:W-:Y:S05]  /*7180*/  EXIT ;  /* 0x000000000000794d */ /* 0x000fea0003800000 */
.L_x_1860:
[----:B-----5:R-:W-:-:S05]  /*7190*/  F2FP.F16.F32.PACK_AB R18, RZ, R18 ;  /* 0x00000012ff12723e */ /* 0x020fca00000000ff */
[----:B------:R-:W-:Y:S01]  /*71a0*/  STG.E.U16 desc[UR36][R2.64], R18 ;  /* 0x0000001202007986 */ /* 0x000fe2000c101524 */
[----:B------:R-:W-:Y:S05]  /*71b0*/  EXIT ;  /* 0x000000000000794d */ /* 0x000fea0003800000 */
.L_x_1859:
[----:B------:R-:W-:-:S13]  /*71c0*/  ISETP.NE.AND P0, PT, R0, 0x7, PT ;  /* 0x000000070000780c */ /* 0x000fda0003f05270 */
[----:B------:R-:W-:Y:S05]  /*71d0*/  @!P0 BRA `(.L_x_1861) ;  /* 0x00000000002c8947 */ /* 0x000fea0003800000 */
[----:B------:R-:W-:-:S13]  /*71e0*/  ISETP.NE.AND P0, PT, R0, 0x8, PT ;  /* 0x000000080000780c */ /* 0x000fda0003f05270 */
[----:B------:R-:W-:Y:S05]  /*71f0*/  @!P0 BRA `(.L_x_1862) ;  /* 0x0000000000148947 */ /* 0x000fea0003800000 */
[----:B------:R-:W-:-:S13]  /*7200*/  ISETP.NE.AND P0, PT, R0, 0x9, PT ;  /* 0x000000090000780c */ /* 0x000fda0003f05270 */
[----:B------:R-:W-:Y:S05]  /*7210*/  @P0 BRA `(.L_x_1856) ;  /* 0x0000000400d00947 */ /* 0x000fea0003800000 */
[----:B------:R-:W-:-:S05]  /*7220*/  IMAD.MOV.U32 R19, RZ, RZ, RZ ;  /* 0x000000ffff137224 */ /* 0x000fca00078e00ff */
[----:B-----5:R-:W-:Y:S01]  /*7230*/  STG.E.64 desc[UR36][R2.64], R18 ;  /* 0x0000001202007986 */ /* 0x020fe2000c101b24 */
[----:B------:R-:W-:Y:S05]  /*7240*/  EXIT ;  /* 0x000000000000794d */ /* 0x000fea0003800000 */
.L_x_1862:
[----:B-----5:R-:W-:-:S04]  /*7250*/  F2FP.F16.F32.PACK_AB R5, RZ, R18 ;  /* 0x00000012ff05723e */ /* 0x020fc800000000ff */
[----:B------:R-:W-:-:S05]  /*7260*/  PRMT R5, R5, 0x5410, RZ ;  /* 0x0000541005057816 */ /* 0x000fca00000000ff */
[----:B------:R-:W-:Y:S01]  /*7270*/  STG.E desc[UR36][R2.64], R5 ;  /* 0x0000000502007986 */ /* 0x000fe2000c101924 */
[----:B------:R-:W-:Y:S05]  /*7280*/  EXIT ;  /* 0x000000000000794d */ /* 0x000fea0003800000 */
.L_x_1861:
[----:B-----5:R-:W-:-:S06]  /*7290*/  FMUL.FTZ R4, R18, 1 ;  /* 0x3f80000012047820 */ /* 0x020fcc0000410000 */
[----:B------:R-:W0:Y:S02]  /*72a0*/  F2F.F64.F32 R4, R4 ;  /* 0x0000000400047310 */ /* 0x000e240000201800 */
[----:B0-----:R-:W-:Y:S01]  /*72b0*/  STG.E.64 desc[UR36][R2.64], R4 ;  /* 0x0000000402007986 */ /* 0x001fe2000c101b24 */
[----:B------:R-:W-:Y:S05]  /*72c0*/  EXIT ;  /* 0x000000000000794d */ /* 0x000fea0003800000 */
.L_x_1852:
        /* <DEDUP_REMOVED lines=11> */
[----:B0-----:R-:W-:Y:S01]  /*7380*/  STG.E.U16 desc[UR36][R2.64], R5 ;  /* 0x0000000502007986 */ /* 0x001fe2000c101524 */
[----:B------:R-:W-:Y:S05]  /*7390*/  EXIT ;  /* 0x000000000000794d */ /* 0x000fea0003800000 */
.L_x_1866:
        /* <DEDUP_REMOVED lines=16> */
.L_x_1869:
[----:B------:R-:W-:-:S04]  /*74a0*/  SHF.R.U32.HI R18, RZ, 0x18, R18 ;  /* 0x00000018ff127819 */ /* 0x000fc80000011612 */
[----:B------:R-:W-:-:S04]  /*74b0*/  LOP3.LUT R5, R5, 0x80, R18, 0xf8, !PT ;  /* 0x0000008005057812 */ /* 0x000fc800078ef812 */
[----:B------:R-:W-:-:S07]  /*74c0*/  PRMT R0, R5, 0x7610, R0 ;  /* 0x0000761005007816 */ /* 0x000fce0000000000 */
.L_x_1868:
[----:B------:R-:W-:Y:S05]  /*74d0*/  BSYNC.RECONVERGENT B0 ;  /* 0x0000000000007941 */ /* 0x000fea0003800200 */
.L_x_1867:
[----:B------:R-:W-:Y:S01]  /*74e0*/  STG.E.U8 desc[UR36][R2.64], R0 ;  /* 0x0000000002007986 */ /* 0x000fe2000c101124 */
[----:B------:R-:W-:Y:S05]  /*74f0*/  EXIT ;  /* 0x000000000000794d */ /* 0x000fea0003800000 */
.L_x_1865:
        /* <DEDUP_REMOVED lines=16> */
.L_x_1872:
[----:B------:R-:W-:-:S04]  /*7600*/  SHF.R.U32.HI R18, RZ, 0x18, R18 ;  /* 0x00000018ff127819 */ /* 0x000fc80000011612 */
[----:B------:R-:W-:-:S04]  /*7610*/  LOP3.LUT R5, R5, 0x80, R18, 0xf8, !PT ;  /* 0x0000008005057812 */ /* 0x000fc800078ef812 */
[----:B------:R-:W-:-:S07]  /*7620*/  PRMT R0, R5, 0x7610, R0 ;  /* 0x0000761005007816 */ /* 0x000fce0000000000 */
.L_x_1871:
[----:B------:R-:W-:Y:S05]  /*7630*/  BSYNC.RECONVERGENT B0 ;  /* 0x0000000000007941 */ /* 0x000fea0003800200 */
.L_x_1870:
[----:B------:R-:W-:Y:S01]  /*7640*/  STG.E.U8 desc[UR36][R2.64], R0 ;  /* 0x0000000002007986 */ /* 0x000fe2000c101124 */
[----:B------:R-:W-:Y:S05]  /*7650*/  EXIT ;  /* 0x000000000000794d */ /* 0x000fea0003800000 */
.L_x_1864:
        /* <DEDUP_REMOVED lines=21> */
.L_x_1874:
[----:B-----5:R-:W0:Y:S02]  /*77b0*/  F2I.U64.TRUNC R18, R18 ;  /* 0x0000001200127311 */ /* 0x020e24000020d800 */
[----:B0-----:R-:W-:Y:S01]  /*77c0*/  STG.E.64 desc[UR36][R2.64], R18 ;  /* 0x0000001202007986 */ /* 0x001fe2000c101b24 */
[----:B------:R-:W-:Y:S05]  /*77d0*/  EXIT ;  /* 0x000000000000794d */ /* 0x000fea0003800000 */
.L_x_1873:
[----:B-----5:R-:W0:Y:S02]  /*77e0*/  F2I.FTZ.U32.TRUNC.NTZ R5, R18 ;  /* 0x0000001200057305 */ /* 0x020e24000021f000 */
[----:B0-----:R-:W-:Y:S01]  /*77f0*/  STG.E desc[UR36][R2.64], R5 ;  /* 0x0000000502007986 */ /* 0x001fe2000c101924 */
[----:B------:R-:W-:Y:S05]  /*7800*/  EXIT ;  /* 0x000000000000794d */ /* 0x000fea0003800000 */
.L_x_1863:
        /* <DEDUP_REMOVED lines=8> */
[----:B------:R-:W-:Y:S01]  /*7890*/  STG.E.U8 desc[UR36][R2.64], R5 ;  /* 0x0000000502007986 */ /* 0x000fe2000c101124 */
[----:B------:R-:W-:Y:S05]  /*78a0*/  EXIT ;  /* 0x000000000000794d */ /* 0x000fea0003800000 */
.L_x_1876:
[----:B-----5:R-:W-:Y:S01]  /*78b0*/  FMUL.FTZ R4, R18, 1 ;  /* 0x3f80000012047820 */ /* 0x020fe20000410000 */
[----:B------:R-:W-:-:S05]  /*78c0*/  CS2R R6, SRZ ;  /* 0x0000000000067805 */ /* 0x000fca000001ff00 */
[----:B------:R-:W0:Y:S02]  /*78d0*/  F2F.F64.F32 R4, R4 ;  /* 0x0000000400047310 */ /* 0x000e240000201800 */
[----:B0-----:R-:W-:Y:S01]  /*78e0*/  STG.E.128 desc[UR36][R2.64], R4 ;  /* 0x0000000402007986 */ /* 0x001fe2000c101d24 */
[----:B------:R-:W-:Y:S05]  /*78f0*/  EXIT ;  /* 0x000000000000794d */ /* 0x000fea0003800000 */
.L_x_1875:
[----:B------:R-:W-:-:S13]  /*7900*/  ISETP.NE.AND P0, PT, R0, 0xf, PT ;  /* 0x0000000f0000780c */ /* 0x000fda0003f05270 */
[----:B------:R-:W-:Y:S05]  /*7910*/  @!P0 BRA `(.L_x_1877) ;  /* 0x0000000000e08947 */ /* 0x000fea0003800000 */
[----:B------:R-:W-:-:S13]  /*7920*/  ISETP.NE.AND P0, PT, R0, 0x17, PT ;  /* 0x000000170000780c */ /* 0x000fda0003f05270 */
[----:B------:R-:W-:Y:S05]  /*7930*/  @!P0 BRA `(.L_x_1878) ;  /* 0x00000000008c8947 */ /* 0x000fea0003800000 */
[----:B------:R-:W-:-:S13]  /*7940*/  ISETP.NE.AND P0, PT, R0, 0x18, PT ;  /* 0x000000180000780c */ /* 0x000fda0003f05270 */
[----:B------:R-:W-:Y:S05]  /*7950*/  @!P0 BRA `(.L_x_1879) ;  /* 0x0000000000448947 */ /* 0x000fea0003800000 */
.L_x_1856:
        /* <DEDUP_REMOVED lines=15> */
[----:B--2--5:R-:W-:Y:S05]  /*7a50*/  CALL.ABS.NOINC R2 ;  /* 0x0000000002007343 */ /* 0x024fea0003c00000 */
.L_x_1880:
[----:B------:R-:W-:Y:S05]  /*7a60*/  EXIT ;  /* 0x000000000000794d */ /* 0x000fea0003800000 */
.L_x_1879:
        /* <DEDUP_REMOVED lines=12> */
.L_x_1882:
[----:B------:R-:W-:Y:S05]  /*7b30*/  BSYNC.RECONVERGENT B0 ;  /* 0x0000000000007941 */ /* 0x000fea0003800200 */
.L_x_1881:
[----:B------:R-:W-:-:S05]  /*7b40*/  LOP3.LUT R5, R0, 0x80, R7, 0xf8, !PT ;  /* 0x0000008000057812 */ /* 0x000fca00078ef807 */
[----:B------:R-:W-:Y:S01]  /*7b50*/  STG.E.U8 desc[UR36][R2.64], R5 ;  /* 0x0000000502007986 */ /* 0x000fe2000c101124 */
[----:B------:R-:W-:Y:S05]  /*7b60*/  EXIT ;  /* 0x000000000000794d */ /* 0x000fea0003800000 */
.L_x_1878:
        /* <DEDUP_REMOVED lines=11> */
.L_x_1884:
[----:B------:R-:W-:Y:S01]  /*7c20*/  IMAD.MOV.U32 R0, RZ, RZ, 0x7f ;  /* 0x0000007fff007424 */ /* 0x000fe200078e00ff */
[----:B------:R-:W-:-:S04]  /*7c30*/  ISETP.GT.U32.AND P0, PT, R4, 0x7f800000, PT ;  /* 0x7f8000000400780c */ /* 0x000fc80003f04070 */
[----:B------:R-:W-:-:S09]  /*7c40*/  SEL R0, R0, 0x7c, P0 ;  /* 0x0000007c00007807 */ /* 0x000fd20000000000 */
.L_x_1885:
[----:B------:R-:W-:Y:S05]  /*7c50*/  BSYNC.RECONVERGENT B0 ;  /* 0x0000000000007941 */ /* 0x000fea0003800200 */
.L_x_1883:
[----:B------:R-:W-:-:S04]  /*7c60*/  SHF.R.U32.HI R5, RZ, 0x18, R18 ;  /* 0x00000018ff057819 */ /* 0x000fc80000011612 */
[----:B------:R-:W-:-:S05]  /*7c70*/  LOP3.LUT R5, R0, 0x80, R5, 0xf8, !PT ;  /* 0x0000008000057812 */ /* 0x000fca00078ef805 */
[----:B------:R-:W-:Y:S01]  /*7c80*/  STG.E.U8 desc[UR36][R2.64], R5 ;  /* 0x0000000502007986 */ /* 0x000fe2000c101124 */
[----:B------:R-:W-:Y:S05]  /*7c90*/  EXIT ;  /* 0x000000000000794d */ /* 0x000fea0003800000 */
.L_x_1877:
[----:B-----5:R-:W-:-:S05]  /*7ca0*/  F2FP.BF16.F32.PACK_AB R18, RZ, R18 ;  /* 0x00000012ff12723e */ /* 0x020fca00000010ff */
[----:B------:R-:W-:Y:S01]  /*7cb0*/  STG.E.U16 desc[UR36][R2.64], R18 ;  /* 0x0000001202007986 */ /* 0x000fe2000c101524 */
[----:B------:R-:W-:Y:S05]  /*7cc0*/  EXIT ;  /* 0x000000000000794d */ /* 0x000fea0003800000 */
.L_x_1886:
        /* <DEDUP_REMOVED lines=11> */
.L_x_2989:


//--------------------- .text._ZN2at6native18elementwise_kernelILi128ELi2EZNS0_22gpu_kernel_impl_nocastIZZZNS0_16sinh_kernel_cudaERNS_18TensorIteratorBaseEENKUlvE0_clEvENKUlvE0_clEvEUlfE_EEvS4_RKT_EUliE_EEviT1_ --------------------------
	.section	.text._ZN2at6native18elementwise_kernelILi128ELi2EZNS0_22gpu_kernel_impl_nocastIZZZNS0_16sinh_kernel_cudaERNS_18TensorIteratorBaseEENKUlvE0_clEvENKUlvE0_clEvEUlfE_EEvS4_RKT_EUliE_EEviT1_,"ax",@progbits
	.align	128
        .global         _ZN2at6native18elementwise_kernelILi128ELi2EZNS0_22gpu_kernel_impl_nocastIZZZNS0_16sinh_kernel_cudaERNS_18TensorIteratorBaseEENKUlvE0_clEvENKUlvE0_clEvEUlfE_EEvS4_RKT_EUliE_EEviT1_
        .type           _ZN2at6native18elementwise_kernelILi128ELi2EZNS0_22gpu_kernel_impl_nocastIZZZNS0_16sinh_kernel_cudaERNS_18TensorIteratorBaseEENKUlvE0_clEvENKUlvE0_clEvEUlfE_EEvS4_RKT_EUliE_EEviT1_,@function
        .size           _ZN2at6native18elementwise_kernelILi128ELi2EZNS0_22gpu_kernel_impl_nocastIZZZNS0_16sinh_kernel_cudaERNS_18TensorIteratorBaseEENKUlvE0_clEvENKUlvE0_clEvEUlfE_EEvS4_RKT_EUliE_EEviT1_,(.L_x_2990 - _ZN2at6native18elementwise_kernelILi128ELi2EZNS0_22gpu_kernel_impl_nocastIZZZNS0_16sinh_kernel_cudaERNS_18TensorIteratorBaseEENKUlvE0_clEvENKUlvE0_clEvEUlfE_EEvS4_RKT_EUliE_EEviT1_)
        .other          _ZN2at6native18elementwise_kernelILi128ELi2EZNS0_22gpu_kernel_impl_nocastIZZZNS0_16sinh_kernel_cudaERNS_18TensorIteratorBaseEENKUlvE0_clEvENKUlvE0_clEvEUlfE_EEvS4_RKT_EUliE_EEviT1_,@"STO_CUDA_ENTRY STV_DEFAULT"
_ZN2at6native18elementwise_kernelILi128ELi2EZNS0_22gpu_kernel_impl_nocastIZZZNS0_16sinh_kernel_cudaERNS_18TensorIteratorBaseEENKUlvE0_clEvENKUlvE0_clEvEUlfE_EEvS4_RKT_EUliE_EEviT1_:
.text._ZN2at6native18elementwise_kernelILi128ELi2EZNS0_22gpu_kernel_impl_nocastIZZZNS0_16sinh_kernel_cudaERNS_18TensorIteratorBaseEENKUlvE0_clEvENKUlvE0_clEvEUlfE_EEvS4_RKT_EUliE_EEviT1_:
        /* <DEDUP_REMOVED lines=10> */
[----:B------:R-:W-:Y:S01]  /*00a0*/  BSSY.RECONVERGENT B0, `(.L_x_1888) ;  /* 0x0000021000007945 */ /* 0x000fe20003800200 */
[----:B0-----:R-:W-:-:S13]  /*00b0*/  ISETP.GE.AND P0, PT, R3, UR4, PT ;  /* 0x0000000403007c0c */ /* 0x001fda000bf06270 */
[----:B------:R-:W-:Y:S05]  /*00c0*/  @P0 BRA `(.L_x_1889) ;  /* 0x0000000000780947 */ /* 0x000fea0003800000 */
[----:B------:R-:W0:Y:S02]  /*00d0*/  LDC.64 R4, c[0x0][0x588] ;  /* 0x00016200ff047b82 */ /* 0x000e240000000a00 */
[----:B0-----:R0:W2:Y:S01]  /*00e0*/  LDG.E R0, desc[UR6][R4.64] ;  /* 0x0000000604007981 */ /* 0x0010a2000c1e1900 */
[----:B------:R-:W-:Y:S01]  /*00f0*/  HFMA2 R7, -RZ, RZ, 3.4921875, 0 ;  /* 0x42fc0000ff077431 */ /* 0x000fe200000001ff */
[----:B------:R-:W-:Y:S02]  /*0100*/  MOV R9, 0x363d0ada ;  /* 0x363d0ada00097802 */ /* 0x000fe40000000f00 */
[----:B------:R-:W-:Y:S02]  /*0110*/  IADD3 R3, PT, PT, R3, 0x80, RZ ;  /* 0x0000008003037810 */ /* 0x000fe40007ffe0ff */
[----:B0-----:R-:W0:Y:S01]  /*0120*/  LDC.64 R4, c[0x0][0x580] ;  /* 0x00016000ff047b82 */ /* 0x001e220000000a00 */
[C---:B--2---:R-:W-:Y:S01]  /*0130*/  FMUL.FTZ R2, |R0|.reuse, 1.4426950216293334961 ;  /* 0x3fb8aa3b00027820 */ /* 0x044fe20000410200 */
        /* <DEDUP_REMOVED lines=22> */
[----:B0-----:R0:W-:Y:S02]  /*02a0*/  STG.E desc[UR6][R4.64], R9 ;  /* 0x0000000904007986 */ /* 0x0011e4000c101906 */
.L_x_1889:
[----:B------:R-:W-:Y:S05]  /*02b0*/  BSYNC.RECONVERGENT B0 ;  /* 0x0000000000007941 */ /* 0x000fea0003800200 */
.L_x_1888:
[----:B------:R-:W-:-:S13]  /*02c0*/  ISETP.GE.AND P0, PT, R3, UR4, PT ;  /* 0x0000000403007c0c */ /* 0x000fda000bf06270 */
[----:B------:R-:W-:Y:S05]  /*02d0*/  @P0 EXIT ;  /* 0x000000000000094d */ /* 0x000fea0003800000 */
[----:B------:R-:W1:Y:S02]  /*02e0*/  LDC.64 R2, c[0x0][0x588] ;  /* 0x00016200ff027b82 */ /* 0x000e640000000a00 */
[----:B-1----:R1:W2:Y:S01]  /*02f0*/  LDG.E R0, desc[UR6][R2.64] ;  /* 0x0000000602007981 */ /* 0x0022a2000c1e1900 */
[----:B0-----:R-:W-:Y:S01]  /*0300*/  HFMA2 R5, -RZ, RZ, 3.4921875, 0 ;  /* 0x42fc0000ff057431 */ /* 0x001fe200000001ff */
[----:B------:R-:W-:-:S04]  /*0310*/  MOV R7, 0x363d0ada ;  /* 0x363d0ada00077802 */ /* 0x000fc80000000f00 */
[----:B-1----:R-:W0:Y:S01]  /*0320*/  LDC.64 R2, c[0x0][0x580] ;  /* 0x00016000ff027b82 */ /* 0x002e220000000a00 */
        /* <DEDUP_REMOVED lines=23> */
[----:B0-----:R-:W-:Y:S01]  /*04a0*/  STG.E desc[UR6][R2.64], R7 ;  /* 0x0000000702007986 */ /* 0x001fe2000c101906 */
[----:B------:R-:W-:Y:S05]  /*04b0*/  EXIT ;  /* 0x000000000000794d */ /* 0x000fea0003800000 */
.L_x_1887:
[----:B------:R-:W0:Y:S01]  /*04c0*/  LDCU UR4, c[0x0][0x380] ;  /* 0x00007000ff0477ac */ /* 0x000e220008000800 */
[----:B------:R-:W-:Y:S01]  /*04d0*/  IADD3 R2, PT, PT, R2, -0x1, RZ ;  /* 0xffffffff02027810 */ /* 0x000fe20007ffe0ff */
[----:B------:R-:W-:Y:S03]  /*04e0*/  BSSY.RECONVERGENT B0, `(.L_x_1890) ;  /* 0x0000150000007945 */ /* 0x000fe60003800200 */
        /* <DEDUP_REMOVED lines=302> */
.L_x_1892:
[----:B------:R-:W0:Y:S02]  /*17d0*/  LDCU.128 UR8, c[0x0][0x580] ;  /* 0x0000b000ff0877ac */ /* 0x000e240008000c00 */
[----:B0-----:R-:W-:-:S04]  /*17e0*/  IADD3 R6, P0, PT, R4, UR10, RZ ;  /* 0x0000000a04067c10 */ /* 0x001fc8000ff1e0ff */
[----:B------:R-:W-:-:S05]  /*17f0*/  IADD3.X R7, PT, PT, RZ, UR11, RZ, P0, !PT ;  /* 0x0000000bff077c10 */ /* 0x000fca00087fe4ff */
[----:B------:R0:W2:Y:S01]  /*1800*/  LDG.E R6, desc[UR6][R6.64] ;  /* 0x0000000606067981 */ /* 0x0000a2000c1e1900 */
[----:B------:R-:W-:Y:S02]  /*1810*/  MOV R9, 0x42fc0000 ;  /* 0x42fc000000097802 */ /* 0x000fe40000000f00 */
[----:B------:R-:W-:Y:S02]  /*1820*/  IADD3 R3, PT, PT, R3, 0x80, RZ ;  /* 0x0000008003037810 */ /* 0x000fe40007ffe0ff */
[----:B0-----:R-:W-:Y:S01]  /*1830*/  MOV R7, 0x363d0ada ;  /* 0x363d0ada00077802 */ /* 0x001fe20000000f00 */
[C---:B--2---:R-:W-:Y:S01]  /*1840*/  FMUL.FTZ R4, |R6|.reuse, 1.4426950216293334961 ;  /* 0x3fb8aa3b06047820 */ /* 0x044fe20000410200 */
        /* <DEDUP_REMOVED lines=20> */
[----:B------:R-:W-:-:S04]  /*1990*/  IADD3 R4, P1, PT, R5, UR8, RZ ;  /* 0x0000000805047c10 */ /* 0x000fc8000ff3e0ff */
[--C-:B------:R-:W-:Y:S01]  /*19a0*/  LOP3.LUT R7, R7, 0x80000000, R6.reuse, 0xb8, !PT ;  /* 0x8000000007077812 */ /* 0x100fe200078eb806 */
[----:B------:R-:W-:Y:S01]  /*19b0*/  @!P0 FFMA.FTZ R7, R6, R11, R6 ;  /* 0x0000000b06078223 */ /* 0x000fe20000010006 */
[----:B------:R-:W-:-:S05]  /*19c0*/  IADD3.X R5, PT, PT, RZ, UR9, RZ, P1, !PT ;  /* 0x00000009ff057c10 */ /* 0x000fca0008ffe4ff */
[----:B------:R0:W-:Y:S02]  /*19d0*/  STG.E desc[UR6][R4.64], R7 ;  /* 0x0000000704007986 */ /* 0x0001e4000c101906 */
.L_x_1891:
[----:B------:R-:W-:Y:S05]  /*19e0*/  BSYNC.RECONVERGENT B0 ;  /* 0x0000000000007941 */ /* 0x000fea0003800200 */
.L_x_1890:
[----:B------:R-:W-:-:S13]  /*19f0*/  ISETP.GE.AND P0, PT, R3, UR4, PT ;  /* 0x0000000403007c0c */ /* 0x000fda000bf06270 */
[----:B------:R-:W-:Y:S05]  /*1a00*/  @P0 EXIT ;  /* 0x000000000000094d */ /* 0x000fea0003800000 */
        /* <DEDUP_REMOVED lines=298> */
.L_x_1893:
[----:B------:R-:W0:Y:S02]  /*2cb0*/  LDCU.128 UR8, c[0x0][0x580] ;  /* 0x0000b000ff0877ac */ /* 0x000e240008000c00 */
[----:B0-----:R-:W-:-:S04]  /*2cc0*/  IADD3 R4, P0, PT, R2, UR10, RZ ;  /* 0x0000000a02047c10 */ /* 0x001fc8000ff1e0ff */
[----:B------:R-:W-:-:S05]  /*2cd0*/  IADD3.X R5, PT, PT, RZ, UR11, RZ, P0, !PT ;  /* 0x0000000bff057c10 */ /* 0x000fca00087fe4ff */
[----:B------:R0:W2:Y:S01]  /*2ce0*/  LDG.E R4, desc[UR6][R4.64] ;  /* 0x0000000604047981 */ /* 0x0000a2000c1e1900 */
[----:B------:R-:W-:Y:S02]  /*2cf0*/  MOV R7, 0x42fc0000 ;  /* 0x42fc000000077802 */ /* 0x000fe40000000f00 */
        /* <DEDUP_REMOVED lines=18> */
[----:B0-----:R-:W-:Y:S01]  /*2e20*/  FMUL.FTZ R7, R7, R2 ;  /* 0x0000000207077220 */ /* 0x001fe20000410000 */
[----:B------:R-:W-:-:S05]  /*2e30*/  IADD3 R2, P1, PT, R3, UR8, RZ ;  /* 0x0000000803027c10 */ /* 0x000fca000ff3e0ff */
[----:B------:R-:W0:Y:S01]  /*2e40*/  MUFU.RCP R0, R7 ;  /* 0x0000000700007308 */ /* 0x000e220000001000 */
[----:B------:R-:W-:Y:S01]  /*2e50*/  IADD3.X R3, PT, PT, RZ, UR9, RZ, P1, !PT ;  /* 0x00000009ff037c10 */ /* 0x000fe20008ffe4ff */
[----:B0-----:R-:W-:-:S04]  /*2e60*/  FMUL.FTZ R0, R0, -0.125 ;  /* 0xbe00000000007820 */ /* 0x001fc80000410000 */
[----:B------:R-:W-:-:S05]  /*2e70*/  FFMA.FTZ R5, R7, 2, R0 ;  /* 0x4000000007057823 */ /* 0x000fca0000010000 */
[--C-:B------:R-:W-:Y:S01]  /*2e80*/  LOP3.LUT R5, R5, 0x80000000, R4.reuse, 0xb8, !PT ;  /* 0x8000000005057812 */ /* 0x100fe200078eb804 */
[----:B------:R-:W-:-:S05]  /*2e90*/  @!P0 FFMA.FTZ R5, R4, R9, R4 ;  /* 0x0000000904058223 */ /* 0x000fca0000010004 */
[----:B------:R-:W-:Y:S01]  /*2ea0*/  STG.E desc[UR6][R2.64], R5 ;  /* 0x0000000502007986 */ /* 0x000fe2000c101906 */
[----:B------:R-:W-:Y:S05]  /*2eb0*/  EXIT ;  /* 0x000000000000794d */ /* 0x000fea0003800000 */
.L_x_1894:
        /* <DEDUP_REMOVED lines=12> */
.L_x_2990:


//--------------------- .text._ZN2at6native27unrolled_elementwise_kernelIZZZNS0_16sinh_kernel_cudaERNS_18TensorIteratorBaseEENKUlvE0_clEvENKUlvE0_clEvEUlfE_St5arrayIPcLm2EELi4E23TrivialOffsetCalculatorILi1EjESB_NS0_6memory15LoadWithoutCastENSC_16StoreWithoutCastEEEviT_T0_T2_T3_T4_T5_ --------------------------
	.section	.text._ZN2at6native27unrolled_elementwise_kernelIZZZNS0_16sinh_kernel_cudaERNS_18TensorIteratorBaseEENKUlvE0_clEvENKUlvE0_clEvEUlfE_St5arrayIPcLm2EELi4E23TrivialOffsetCalculatorILi1EjESB_NS0_6memory15LoadWithoutCastENSC_16StoreWithoutCastEEEviT_T0_T2_T3_T4_T5_,"ax",@progbits
	.align	128
        .global         _ZN2at6native27unrolled_elementwise_kernelIZZZNS0_16sinh_kernel_cudaERNS_18TensorIteratorBaseEENKUlvE0_clEvENKUlvE0_clEvEUlfE_St5arrayIPcLm2EELi4E23TrivialOffsetCalculatorILi1EjESB_NS0_6memory15LoadWithoutCastENSC_16StoreWithoutCastEEEviT_T0_T2_T3_T4_T5_
        .type           _ZN2at6native27unrolled_elementwise_kernelIZZZNS0_16sinh_kernel_cudaERNS_18TensorIteratorBaseEENKUlvE0_clEvENKUlvE0_clEvEUlfE_St5arrayIPcLm2EELi4E23TrivialOffsetCalculatorILi1EjESB_NS0_6memory15LoadWithoutCastENSC_16StoreWithoutCastEEEviT_T0_T2_T3_T4_T5_,@function
        .size           _ZN2at6native27unrolled_elementwise_kernelIZZZNS0_16sinh_kernel_cudaERNS_18TensorIteratorBaseEENKUlvE0_clEvENKUlvE0_clEvEUlfE_St5arrayIPcLm2EELi4E23TrivialOffsetCalculatorILi1EjESB_NS0_6memory15LoadWithoutCastENSC_16StoreWithoutCastEEEviT_T0_T2_T3_T4_T5_,(.L_x_2991 - _ZN2at6native27unrolled_elementwise_kernelIZZZNS0_16sinh_kernel_cudaERNS_18TensorIteratorBaseEENKUlvE0_clEvENKUlvE0_clEvEUlfE_St5arrayIPcLm2EELi4E23TrivialOffsetCalculatorILi1EjESB_NS0_6memory15LoadWithoutCastENSC_16StoreWithoutCastEEEviT_T0_T2_T3_T4_T5_)
        .other          _ZN2at6native27unrolled_elementwise_kernelIZZZNS0_16sinh_kernel_cudaERNS_18TensorIteratorBaseEENKUlvE0_clEvENKUlvE0_clEvEUlfE_St5arrayIPcLm2EELi4E23TrivialOffsetCalculatorILi1EjESB_NS0_6memory15LoadWithoutCastENSC_16StoreWithoutCastEEEviT_T0_T2_T3_T4_T5_,@"STO_CUDA_ENTRY STV_DEFAULT"
_ZN2at6native27unrolled_elementwise_kernelIZZZNS0_16sinh_kernel_cudaERNS_18TensorIteratorBaseEENKUlvE0_clEvENKUlvE0_clEvEUlfE_St5arrayIPcLm2EELi4E23TrivialOffsetCalculatorILi1EjESB_NS0_6memory15LoadWithoutCastENSC_16StoreWithoutCastEEEviT_T0_T2_T3_T4_T5_:
.text._ZN2at6native27unrolled_elementwise_kernelIZZZNS0_16sinh_kernel_cudaERNS_18TensorIteratorBaseEENKUlvE0_clEvENKUlvE0_clEvEUlfE_St5arrayIPcLm2EELi4E23TrivialOffsetCalculatorILi1EjESB_NS0_6memory15LoadWithoutCastENSC_16StoreWithoutCastEEEviT_T0_T2_T3_T4_T5_:
[----:B------:R-:W-:Y:S01]  /*0000*/  LDC R1, c[0x0][0x37c] ;  /* 0x0000df00ff017b82 */ /* 0x000fe20000000800 */
[----:B------:R-:W0:Y:S07]  /*0010*/  S2R R0, SR_CTAID.X ;  /* 0x0000000000007919 */ /* 0x000e2e0000002500 */
[----:B------:R-:W0:Y:S01]  /*0020*/  LDC R3, c[0x0][0x380] ;  /* 0x0000e000ff037b82 */ /* 0x000e220000000800 */
[----:B------:R-:W1:Y:S01]  /*0030*/  LDCU.64 UR4, c[0x0][0x358] ;  /* 0x00006b00ff0477ac */ /* 0x000e620008000a00 */
[----:B------:R-:W-:Y:S01]  /*0040*/  HFMA2 R8, -RZ, RZ, 0, 0 ;  /* 0x00000000ff087431 */ /* 0x000fe200000001ff */
[----:B------:R-:W2:Y:S01]  /*0050*/  S2R R7, SR_TID.X ;  /* 0x0000000000077919 */ /* 0x000ea20000002100 */
        /* <DEDUP_REMOVED lines=18> */
[----:B-1----:R1:W5:Y:S01]  /*0180*/  @!P1 LDG.E R8, desc[UR4][R10.64] ;  /* 0x000000040a089981 */ /* 0x002362000c1e1900 */
[----:B------:R-:W2:Y:S01]  /*0190*/  @!P2 LDC.64 R12, c[0x0][0x390] ;  /* 0x0000e400ff0cab82 */ /* 0x000ea20000000a00 */
[----:B0-----:R-:W-:Y:S01]  /*01a0*/  @!P0 IMAD.WIDE.U32 R4, R9, 0x4, R4 ;  /* 0x0000000409048825 */ /* 0x001fe200078e0004 */
[----:B------:R-:W-:-:S06]  /*01b0*/  MOV R9, RZ ;  /* 0x000000ff00097202 */ /* 0x000fcc0000000f00 */
[----:B------:R-:W5:Y:S01]  /*01c0*/  @!P0 LDG.E R9, desc[UR4][R4.64] ;  /* 0x0000000404098981 */ /* 0x000f62000c1e1900 */
[----:B------:R-:W-:Y:S01]  /*01d0*/  ISETP.GE.AND P0, PT, R3, R2, PT ;  /* 0x000000020300720c */ /* 0x000fe20003f06270 */
[----:B--2---:R-:W-:Y:S01]  /*01e0*/  @!P2 IMAD.WIDE.U32 R12, R7, 0x4, R12 ;  /* 0x00000004070ca825 */ /* 0x004fe200078e000c */
[----:B------:R-:W-:Y:S02]  /*01f0*/  CS2R R6, SRZ ;  /* 0x0000000000067805 */ /* 0x000fe4000001ff00 */
[C---:B------:R-:W-:Y:S02]  /*0200*/  IADD3 R19, PT, PT, R3.reuse, 0x80, RZ ;  /* 0x0000008003137810 */ /* 0x040fe40007ffe0ff */
[C---:B-1----:R-:W-:Y:S02]  /*0210*/  IADD3 R11, PT, PT, R3.reuse, 0x100, RZ ;  /* 0x00000100030b7810 */ /* 0x042fe40007ffe0ff */
[----:B------:R0:W5:Y:S01]  /*0220*/  @!P3 LDG.E R6, desc[UR4][R16.64] ;  /* 0x000000041006b981 */ /* 0x000162000c1e1900 */
[----:B------:R-:W-:Y:S03]  /*0230*/  BSSY.RECONVERGENT B0, `(.L_x_1895) ;  /* 0x0000025000007945 */ /* 0x000fe60003800200 */
[----:B------:R1:W5:Y:S01]  /*0240*/  @!P2 LDG.E R7, desc[UR4][R12.64] ;  /* 0x000000040c07a981 */ /* 0x000362000c1e1900 */
[----:B------:R-:W2:Y:S01]  /*0250*/  @!P0 LDC.64 R14, c[0x0][0x388] ;  /* 0x0000e200ff0e8b82 */ /* 0x000ea20000000a00 */
[----:B0-----:R-:W-:-:S02]  /*0260*/  IADD3 R17, PT, PT, R3, 0x180, RZ ;  /* 0x0000018003117810 */ /* 0x001fc40007ffe0ff */
[----:B-1----:R-:W-:Y:S02]  /*0270*/  @!P0 LEA R13, R0, R3, 0x9 ;  /* 0x00000003000d8211 */ /* 0x002fe400078e48ff */
[----:B------:R-:W-:Y:S02]  /*0280*/  @!P0 MOV R3, R19 ;  /* 0x0000001300038202 */ /* 0x000fe40000000f00 */
[-C--:B------:R-:W-:Y:S02]  /*0290*/  ISETP.GE.AND P1, PT, R19, R2.reuse, PT ;  /* 0x000000021300720c */ /* 0x080fe40003f26270 */
[-C--:B------:R-:W-:Y:S02]  /*02a0*/  ISETP.GE.AND P2, PT, R11, R2.reuse, PT ;  /* 0x000000020b00720c */ /* 0x080fe40003f46270 */
[-C--:B------:R-:W-:Y:S02]  /*02b0*/  ISETP.GE.AND P3, PT, R17, R2.reuse, PT ;  /* 0x000000021100720c */ /* 0x080fe40003f66270 */
[----:B------:R-:W-:Y:S01]  /*02c0*/  ISETP.GE.AND P4, PT, R3, R2, PT ;  /* 0x000000020300720c */ /* 0x000fe20003f86270 */
[----:B--2---:R-:W-:Y:S01]  /*02d0*/  @!P0 IMAD.WIDE.U32 R4, R13, 0x4, R14 ;  /* 0x000000040d048825 */ /* 0x004fe200078e000e */
[----:B------:R-:W-:Y:S11]  /*02e0*/  @P0 BRA `(.L_x_1896) ;  /* 0x0000000000640947 */ /* 0x000ff60003800000 */
[C---:B-----5:R-:W-:Y:S01]  /*02f0*/  FMUL.FTZ R10, |R9|.reuse, 1.4426950216293334961 ;  /* 0x3fb8aa3b090a7820 */ /* 0x060fe20000410200 */
[----:B------:R-:W-:Y:S01]  /*0300*/  MOV R11, 0x42fc0000 ;  /* 0x42fc0000000b7802 */ /* 0x000fe20000000f00 */
[----:B------:R-:W-:Y:S01]  /*0310*/  FMUL.FTZ R14, R9, R9 ;  /* 0x00000009090e7220 */ /* 0x000fe20000410000 */
[----:B------:R-:W-:-:S03]  /*0320*/  MOV R15, 0x363d0ada ;  /* 0x363d0ada000f7802 */ /* 0x000fc60000000f00 */
        /* <DEDUP_REMOVED lines=20> */
[----:B------:R-:W-:-:S07]  /*0470*/  @!P5 FFMA.FTZ R11, R14, R9, R9 ;  /* 0x000000090e0bd223 */ /* 0x000fce0000010009 */
.L_x_1896:
[----:B------:R-:W-:Y:S05]  /*0480*/  BSYNC.RECONVERGENT B0 ;  /* 0x0000000000007941 */ /* 0x000fea0003800200 */
.L_x_1895:
[----:B------:R-:W-:Y:S04]  /*0490*/  BSSY.RECONVERGENT B0, `(.L_x_1897) ;  /* 0x000001b000007945 */ /* 0x000fe80003800200 */
[----:B------:R-:W-:Y:S05]  /*04a0*/  @P1 BRA `(.L_x_1898) ;  /* 0x0000000000641947 */ /* 0x000fea0003800000 */
[C---:B-----5:R-:W-:Y:S01]  /*04b0*/  FMUL.FTZ R9, |R8|.reuse, 1.4426950216293334961 ;  /* 0x3fb8aa3b08097820 */ /* 0x060fe20000410200 */
[----:B------:R-:W-:Y:S02]  /*04c0*/  HFMA2 R10, -RZ, RZ, 3.4921875, 0 ;  /* 0x42fc0000ff0a7431 */ /* 0x000fe400000001ff */
[----:B------:R-:W-:-:S03]  /*04d0*/  FMUL.FTZ R14, R8, R8 ;  /* 0x00000008080e7220 */ /* 0x000fc60000410000 */
[----:B------:R-:W0:Y:S02]  /*04e0*/  FRND.TRUNC R9, R9 ;  /* 0x0000000900097307 */ /* 0x000e24000020d000 */
[----:B0-----:R-:W-:Y:S02]  /*04f0*/  FSETP.GT.FTZ.AND P1, PT, |R9|, 126, PT ;  /* 0x42fc00000900780b */ /* 0x001fe40003f34200 */
[----:B------:R-:W-:-:S04]  /*0500*/  LOP3.LUT R10, R10, 0x80000000, R9, 0xb8, !PT ;  /* 0x800000000a0a7812 */ /* 0x000fc800078eb809 */
[----:B------:R-:W-:Y:S02]  /*0510*/  FSEL R13, R10, R9, P1 ;  /* 0x000000090a0d7208 */ /* 0x000fe40000800000 */
[----:B------:R-:W-:Y:S02]  /*0520*/  MOV R9, 0x363d0ada ;  /* 0x363d0ada00097802 */ /* 0x000fe40000000f00 */
[----:B------:R-:W-:Y:S01]  /*0530*/  FSETP.GE.FTZ.AND P1, PT, |R8|, 1, PT ;  /* 0x3f8000000800780b */ /* 0x000fe20003f36200 */
[C---:B------:R-:W-:Y:S02]  /*0540*/  FFMA.FTZ R10, R13.reuse, -0.69314718246459960938, |R8| ;  /* 0xbf3172180d0a7823 */ /* 0x040fe40000010408 */
[C---:B------:R-:W-:Y:S02]  /*0550*/  FFMA.FTZ R9, R14.reuse, R9, 0.00019836159481201320887 ;  /* 0x394fff490e097423 */ /* 0x040fe40000010009 */
[C---:B------:R-:W-:Y:S01]  /*0560*/  FFMA.FTZ R10, R13.reuse, 1.9046542121259335545e-09, R10 ;  /* 0x3102e3080d0a7823 */ /* 0x040fe2000001000a */
[----:B------:R-:W-:Y:S01]  /*0570*/  FADD.FTZ R13, R13, 12583037 ;  /* 0x4b40007d0d0d7421 */ /* 0x000fe20000010000 */
[----:B------:R-:W-:-:S02]  /*0580*/  FFMA.FTZ R15, R14, R9, 0.0083333496004343032837 ;  /* 0x3c08889a0e0f7423 */ /* 0x000fc40000010009 */
        /* <DEDUP_REMOVED lines=11> */
.L_x_1898:
[----:B------:R-:W-:Y:S05]  /*0640*/  BSYNC.RECONVERGENT B0 ;  /* 0x0000000000007941 */ /* 0x000fea0003800200 */
.L_x_1897:
[----:B------:R-:W-:Y:S04]  /*0650*/  BSSY.RECONVERGENT B0, `(.L_x_1899) ;  /* 0x000001b000007945 */ /* 0x000fe80003800200 */
[----:B------:R-:W-:Y:S05]  /*0660*/  @P2 BRA `(.L_x_1900) ;  /* 0x0000000000642947 */ /* 0x000fea0003800000 */
[C---:B-----5:R-:W-:Y:S01]  /*0670*/  FMUL.FTZ R8, |R6|.reuse, 1.4426950216293334961 ;  /* 0x3fb8aa3b06087820 */ /* 0x060fe20000410200 */
[----:B------:R-:W-:Y:S01]  /*0680*/  HFMA2 R13, -RZ, RZ, 3.4921875, 0 ;  /* 0x42fc0000ff0d7431 */ /* 0x000fe200000001ff */
[----:B------:R-:W-:Y:S01]  /*0690*/  MOV R15, 0x363d0ada ;  /* 0x363d0ada000f7802 */ /* 0x000fe20000000f00 */
        /* <DEDUP_REMOVED lines=22> */
.L_x_1900:
[----:B------:R-:W-:Y:S05]  /*0800*/  BSYNC.RECONVERGENT B0 ;  /* 0x0000000000007941 */ /* 0x000fea0003800200 */
.L_x_1899:
        /* <DEDUP_REMOVED lines=27> */
.L_x_1902:
[----:B------:R-:W-:Y:S05]  /*09c0*/  BSYNC.RECONVERGENT B0 ;  /* 0x0000000000007941 */ /* 0x000fea0003800200 */
.L_x_1901:
[----:B------:R0:W-:Y:S01]  /*09d0*/  @!P0 STG.E desc[UR4][R4.64], R11 ;  /* 0x0000000b04008986 */ /* 0x0001e2000c101904 */
[----:B------:R-:W-:Y:S04]  /*09e0*/  BSSY.RECONVERGENT B0, `(.L_x_1903) ;  /* 0x000000c000007945 */ /* 0x000fe80003800200 */
[----:B------:R-:W-:Y:S05]  /*09f0*/  @P4 BRA `(.L_x_1904) ;  /* 0x0000000000284947 */ /* 0x000fea0003800000 */
[----:B0-----:R-:W0:Y:S01]  /*0a00*/  LDC.64 R4, c[0x0][0x388] ;  /* 0x0000e200ff047b82 */ /* 0x001e220000000a00 */
[----:B-----5:R-:W-:Y:S02]  /*0a10*/  LEA R7, R0, R3, 0x9 ;  /* 0x0000000300077211 */ /* 0x020fe400078e48ff */
[----:B------:R-:W-:-:S04]  /*0a20*/  IADD3 R3, PT, PT, R3, 0x80, RZ ;  /* 0x0000008003037810 */ /* 0x000fc80007ffe0ff */
[----:B------:R-:W-:-:S13]  /*0a30*/  ISETP.GE.AND P0, PT, R3, R2, PT ;  /* 0x000000020300720c */ /* 0x000fda0003f06270 */
[----:B------:R-:W-:Y:S02]  /*0a40*/  @!P0 LEA R11, R0, R3, 0x9 ;  /* 0x00000003000b8211 */ /* 0x000fe400078e48ff */
[----:B------:R-:W-:Y:S01]  /*0a50*/  @!P0 IADD3 R3, PT, PT, R3, 0x80, RZ ;  /* 0x0000008003038810 */ /* 0x000fe20007ffe0ff */
[----:B0-----:R-:W-:-:S04]  /*0a60*/  IMAD.WIDE.U32 R6, R7, 0x4, R4 ;  /* 0x0000000407067825 */ /* 0x001fc800078e0004 */
[----:B------:R-:W-:Y:S01]  /*0a70*/  @!P0 IMAD.WIDE.U32 R4, R11, 0x4, R4 ;  /* 0x000000040b048825 */ /* 0x000fe200078e0004 */
[----:B------:R1:W-:Y:S04]  /*0a80*/  STG.E desc[UR4][R6.64], R9 ;  /* 0x0000000906007986 */ /* 0x0003e8000c101904 */
[----:B------:R1:W-:Y:S02]  /*0a90*/  @!P0 STG.E desc[UR4][R4.64], R8 ;  /* 0x0000000804008986 */ /* 0x0003e4000c101904 */
.L_x_1904:
[----:B------:R-:W-:Y:S05]  /*0aa0*/  BSYNC.RECONVERGENT B0 ;  /* 0x0000000000007941 */ /* 0x000fea0003800200 */
.L_x_1903:
[----:B------:R-:W-:-:S13]  /*0ab0*/  ISETP.GE.AND P0, PT, R3, R2, PT ;  /* 0x000000020300720c */ /* 0x000fda0003f06270 */
[----:B------:R-:W-:Y:S05]  /*0ac0*/  @P0 EXIT ;  /* 0x000000000000094d */ /* 0x000fea0003800000 */
[----:B01----:R-:W0:Y:S01]  /*0ad0*/  LDC.64 R4, c[0x0][0x388] ;  /* 0x0000e200ff047b82 */ /* 0x003e220000000a00 */
[----:B------:R-:W-:-:S05]  /*0ae0*/  LEA R3, R0, R3, 0x9 ;  /* 0x0000000300037211 */ /* 0x000fca00078e48ff */
[----:B0-----:R-:W-:-:S05]  /*0af0*/  IMAD.WIDE.U32 R2, R3, 0x4, R4 ;  /* 0x0000000403027825 */ /* 0x001fca00078e0004 */
[----:B------:R-:W-:Y:S01]  /*0b00*/  STG.E desc[UR4][R2.64], R13 ;  /* 0x0000000d02007986 */ /* 0x000fe2000c101904 */
[----:B------:R-:W-:Y:S05]  /*0b10*/  EXIT ;  /* 0x000000000000794d */ /* 0x000fea0003800000 */
.L_x_1905:
        /* <DEDUP_REMOVED lines=14> */
.L_x_2991:


//--------------------- .text._ZN2at6native29vectorized_elementwise_kernelILi2EZZZNS0_16sinh_kernel_cudaERNS_18TensorIteratorBaseEENKUlvE0_clEvENKUlvE0_clEvEUlfE_St5arrayIPcLm2EEEEviT0_T1_ --------------------------
	.section	.text._ZN2at6native29vectorized_elementwise_kernelILi2EZZZNS0_16sinh_kernel_cudaERNS_18TensorIteratorBaseEENKUlvE0_clEvENKUlvE0_clEvEUlfE_St5arrayIPcLm2EEEEviT0_T1_,"ax",@progbits
	.align	128
        .global         _ZN2at6native29vectorized_elementwise_kernelILi2EZZZNS0_16sinh_kernel_cudaERNS_18TensorIteratorBaseEENKUlvE0_clEvENKUlvE0_clEvEUlfE_St5arrayIPcLm2EEEEviT0_T1_
        .type           _ZN2at6native29vectorized_elementwise_kernelILi2EZZZNS0_16sinh_kernel_cudaERNS_18TensorIteratorBaseEENKUlvE0_clEvENKUlvE0_clEvEUlfE_St5arrayIPcLm2EEEEviT0_T1_,@function
        .size           _ZN2at6native29vectorized_elementwise_kernelILi2EZZZNS0_16sinh_kernel_cudaERNS_18TensorIteratorBaseEENKUlvE0_clEvENKUlvE0_clEvEUlfE_St5arrayIPcLm2EEEEviT0_T1_,(.L_x_2992 - _ZN2at6native29vectorized_elementwise_kernelILi2EZZZNS0_16sinh_kernel_cudaERNS_18TensorIteratorBaseEENKUlvE0_clEvENKUlvE0_clEvEUlfE_St5arrayIPcLm2EEEEviT0_T1_)
        .other          _ZN2at6native29vectorized_elementwise_kernelILi2EZZZNS0_16sinh_kernel_cudaERNS_18TensorIteratorBaseEENKUlvE0_clEvENKUlvE0_clEvEUlfE_St5arrayIPcLm2EEEEviT0_T1_,@"STO_CUDA_ENTRY STV_DEFAULT"
_ZN2at6native29vectorized_elementwise_kernelILi2EZZZNS0_16sinh_kernel_cudaERNS_18TensorIteratorBaseEENKUlvE0_clEvENKUlvE0_clEvEUlfE_St5arrayIPcLm2EEEEviT0_T1_:
.text._ZN2at6native29vectorized_elementwise_kernelILi2EZZZNS0_16sinh_kernel_cudaERNS_18TensorIteratorBaseEENKUlvE0_clEvENKUlvE0_clEvEUlfE_St5arrayIPcLm2EEEEviT0_T1_:
        /* <DEDUP_REMOVED lines=9> */
[----:B------:R-:W-:Y:S02]  /*0090*/  CS2R R12, SRZ ;  /* 0x00000000000c7805 */ /* 0x000fe4000001ff00 */
        /* <DEDUP_REMOVED lines=13> */
[----:B------:R0:W5:Y:S07]  /*0170*/  @!P6 LDG.E R12, desc[UR4][R24.64] ;  /* 0x00000004180ce981 */ /* 0x00016e000c1e1900 */
[----:B------:R-:W-:Y:S01]  /*0180*/  @!P4 IADD3 R27, PT, PT, R15, R14, RZ ;  /* 0x0000000e0f1bc210 */ /* 0x000fe20007ffe0ff */
[----:B------:R-:W2:Y:S01]  /*0190*/  @!P4 LDC.64 R2, c[0x0][0x390] ;  /* 0x0000e400ff02cb82 */ /* 0x000ea20000000a00 */
[----:B------:R-:W-:-:S04]  /*01a0*/  @!P4 IADD3 R14, PT, PT, R14, 0x80, RZ ;  /* 0x000000800e0ec810 */ /* 0x000fc80007ffe0ff */
[----:B------:R-:W-:-:S13]  /*01b0*/  ISETP.GE.U32.AND P3, PT, R14, R9, PT ;  /* 0x000000090e00720c */ /* 0x000fda0003f66070 */
[----:B------:R-:W-:Y:S01]  /*01c0*/  @!P3 IADD3 R17, PT, PT, R15, R14, RZ ;  /* 0x0000000e0f11b210 */ /* 0x000fe20007ffe0ff */
[----:B------:R-:W0:Y:S01]  /*01d0*/  @!P3 LDC.64 R10, c[0x0][0x390] ;  /* 0x0000e400ff0abb82 */ /* 0x000e220000000a00 */
[----:B------:R-:W-:-:S04]  /*01e0*/  @!P3 IADD3 R14, PT, PT, R14, 0x80, RZ ;  /* 0x000000800e0eb810 */ /* 0x000fc80007ffe0ff */
[----:B------:R-:W-:-:S13]  /*01f0*/  ISETP.GE.U32.AND P2, PT, R14, R9, PT ;  /* 0x000000090e00720c */ /* 0x000fda0003f46070 */
[----:B------:R-:W-:Y:S01]  /*0200*/  @!P2 IADD3 R19, PT, PT, R15, R14, RZ ;  /* 0x0000000e0f13a210 */ /* 0x000fe20007ffe0ff */
[----:B-1----:R-:W-:Y:S01]  /*0210*/  @!P5 IMAD.WIDE.U32 R22, R23, 0x4, R4 ;  /* 0x000000041716d825 */ /* 0x002fe200078e0004 */
[----:B------:R-:W-:-:S03]  /*0220*/  @!P2 IADD3 R14, PT, PT, R14, 0x80, RZ ;  /* 0x000000800e0ea810 */ /* 0x000fc60007ffe0ff */
[----:B------:R-:W-:Y:S01]  /*0230*/  HFMA2 R8, -RZ, RZ, 0, 0 ;  /* 0x00000000ff087431 */ /* 0x000fe200000001ff */
[----:B------:R-:W-:Y:S01]  /*0240*/  MOV R18, RZ ;  /* 0x000000ff00127202 */ /* 0x000fe20000000f00 */
[----:B--2---:R-:W-:Y:S01]  /*0250*/  @!P4 IMAD.WIDE.U32 R26, R27, 0x4, R2 ;  /* 0x000000041b1ac825 */ /* 0x004fe200078e0002 */
[C---:B------:R-:W-:Y:S01]  /*0260*/  ISETP.GE.U32.AND P1, PT, R14.reuse, R9, PT ;  /* 0x000000090e00720c */ /* 0x040fe20003f26070 */
[----:B------:R1:W5:Y:S01]  /*0270*/  @!P5 LDG.E R13, desc[UR4][R22.64] ;  /* 0x00000004160dd981 */ /* 0x000362000c1e1900 */
[----:B------:R-:W2:Y:S01]  /*0280*/  @!P2 LDC.64 R6, c[0x0][0x390] ;  /* 0x0000e400ff06ab82 */ /* 0x000ea20000000a00 */
[----:B0-----:R-:W-:Y:S02]  /*0290*/  @!P3 IMAD.WIDE.U32 R24, R17, 0x4, R10 ;  /* 0x000000041118b825 */ /* 0x001fe400078e000a */
[----:B------:R-:W5:Y:S08]  /*02a0*/  @!P4 LDG.E R8, desc[UR4][R26.64] ;  /* 0x000000041a08c981 */ /* 0x000f70000c1e1900 */
[----:B------:R-:W-:Y:S01]  /*02b0*/  @!P1 IADD3 R21, PT, PT, R15, R14, RZ ;  /* 0x0000000e0f159210 */ /* 0x000fe20007ffe0ff */
[----:B------:R-:W0:Y:S01]  /*02c0*/  @!P1 LDC.64 R2, c[0x0][0x390] ;  /* 0x0000e400ff029b82 */ /* 0x000e220000000a00 */
[----:B------:R-:W-:-:S04]  /*02d0*/  @!P1 IADD3 R14, PT, PT, R14, 0x80, RZ ;  /* 0x000000800e0e9810 */ /* 0x000fc80007ffe0ff */
[----:B------:R-:W-:-:S13]  /*02e0*/  ISETP.GE.U32.AND P6, PT, R14, R9, PT ;  /* 0x000000090e00720c */ /* 0x000fda0003fc6070 */
[----:B------:R-:W1:Y:S01]  /*02f0*/  @!P6 LDC.64 R4, c[0x0][0x390] ;  /* 0x0000e400ff04eb82 */ /* 0x000e620000000a00 */
[----:B------:R-:W-:-:S05]  /*0300*/  @!P6 IADD3 R11, PT, PT, R15, R14, RZ ;  /* 0x0000000e0f0be210 */ /* 0x000fca0007ffe0ff */
[----:B-1----:R-:W-:Y:S01]  /*0310*/  @!P6 IMAD.WIDE.U32 R22, R11, 0x4, R4 ;  /* 0x000000040b16e825 */ /* 0x002fe200078e0004 */
[----:B------:R-:W-:-:S06]  /*0320*/  CS2R R4, SRZ ;  /* 0x0000000000047805 */ /* 0x000fcc000001ff00 */
[----:B------:R-:W5:Y:S01]  /*0330*/  @!P6 LDG.E R4, desc[UR4][R22.64] ;  /* 0x000000041604e981 */ /* 0x000f62000c1e1900 */
[----:B0-----:R-:W-:Y:S02]  /*0340*/  @!P1 IMAD.WIDE.U32 R16, R21, 0x4, R2 ;  /* 0x0000000415109825 */ /* 0x001fe400078e0002 */
[----:B------:R-:W0:Y:S01]  /*0350*/  @!P0 LDC.64 R20, c[0x0][0x390] ;  /* 0x0000e400ff148b82 */ /* 0x000e220000000a00 */
[----:B------:R-:W-:Y:S01]  /*0360*/  @!P0 IADD3 R3, PT, PT, R15, R0, RZ ;  /* 0x000000000f038210 */ /* 0x000fe20007ffe0ff */
[----:B------:R-:W-:Y:S02]  /*0370*/  HFMA2 R11, -RZ, RZ, 0, 0 ;  /* 0x00000000ff0b7431 */ /* 0x000fe400000001ff */
[----:B--2---:R-:W-:Y:S01]  /*0380*/  @!P2 IMAD.WIDE.U32 R6, R19, 0x4, R6 ;  /* 0x000000041306a825 */ /* 0x004fe200078e0006 */
[----:B------:R-:W-:Y:S01]  /*0390*/  MOV R10, RZ ;  /* 0x000000ff000a7202 */ /* 0x000fe20000000f00 */
[----:B------:R-:W5:Y:S01]  /*03a0*/  @!P1 LDG.E R5, desc[UR4][R16.64] ;  /* 0x0000000410059981 */ /* 0x000f62000c1e1900 */
[----:B------:R-:W-:Y:S01]  /*03b0*/  IADD3 R14, PT, PT, R0, 0x100, RZ ;  /* 0x00000100000e7810 */ /* 0x000fe20007ffe0ff */
[----:B------:R-:W-:Y:S03]  /*03c0*/  BSSY.RECONVERGENT B0, `(.L_x_1907) ;  /* 0x0000028000007945 */ /* 0x000fe60003800200 */
[----:B------:R-:W5:Y:S04]  /*03d0*/  @!P3 LDG.E R10, desc[UR4][R24.64] ;  /* 0x00000004180ab981 */ /* 0x000f68000c1e1900 */
[----:B------:R1:W5:Y:S01]  /*03e0*/  @!P2 LDG.E R11, desc[UR4][R6.64] ;  /* 0x00000004060ba981 */ /* 0x000362000c1e1900 */
[----:B0-----:R-:W-:-:S05]  /*03f0*/  @!P0 IMAD.WIDE.U32 R20, R3, 0x4, R20 ;  /* 0x0000000403148825 */ /* 0x001fca00078e0014 */
[----:B------:R0:W5:Y:S01]  /*0400*/  @!P0 LDG.E R18, desc[UR4][R20.64] ;  /* 0x0000000414128981 */ /* 0x000162000c1e1900 */
[----:B------:R-:W-:-:S13]  /*0410*/  ISETP.GE.U32.AND P0, PT, R0, R9, PT ;  /* 0x000000090000720c */ /* 0x000fda0003f06070 */
[----:B------:R-:W2:Y:S01]  /*0420*/  @!P0 LDC.64 R2, c[0x0][0x388] ;  /* 0x0000e200ff028b82 */ /* 0x000ea20000000a00 */
[C---:B-1----:R-:W-:Y:S02]  /*0430*/  IADD3 R6, PT, PT, R0.reuse, 0x180, RZ ;  /* 0x0000018000067810 */ /* 0x042fe40007ffe0ff */
[----:B------:R-:W-:Y:S02]  /*0440*/  IADD3 R16, PT, PT, R0, 0x200, RZ ;  /* 0x0000020000107810 */ /* 0x000fe40007ffe0ff */
[-C--:B------:R-:W-:Y:S02]  /*0450*/  ISETP.GE.U32.AND P3, PT, R14, R9.reuse, PT ;  /* 0x000000090e00720c */ /* 0x080fe40003f66070 */
[-C--:B------:R-:W-:Y:S02]  /*0460*/  ISETP.GE.U32.AND P1, PT, R6, R9.reuse, PT ;  /* 0x000000090600720c */ /* 0x080fe40003f26070 */
[----:B------:R-:W-:Y:S02]  /*0470*/  ISETP.GE.U32.AND P2, PT, R16, R9, PT ;  /* 0x000000091000720c */ /* 0x000fe40003f46070 */
[----:B------:R-:W-:-:S02]  /*0480*/  IADD3 R14, PT, PT, R0, 0x80, RZ ;  /* 0x00000080000e7810 */ /* 0x000fc40007ffe0ff */
[----:B------:R-:W-:Y:S01]  /*0490*/  IADD3 R6, PT, PT, R0, 0x280, RZ ;  /* 0x0000028000067810 */ /* 0x000fe20007ffe0ff */
[----:B0-----:R-:W-:Y:S08]  /*04a0*/  @P0 BRA `(.L_x_1908) ;  /* 0x0000000000640947 */ /* 0x001ff00003800000 */
        /* <DEDUP_REMOVED lines=25> */
.L_x_1908:
[----:B------:R-:W-:Y:S05]  /*0640*/  BSYNC.RECONVERGENT B0 ;  /* 0x0000000000007941 */ /* 0x000fea0003800200 */
.L_x_1907:
[-C--:B------:R-:W-:Y:S01]  /*0650*/  ISETP.GE.U32.AND P5, PT, R14, R9.reuse, PT ;  /* 0x000000090e00720c */ /* 0x080fe20003fa6070 */
[----:B------:R-:W-:Y:S01]  /*0660*/  BSSY.RECONVERGENT B0, `(.L_x_1909) ;  /* 0x000001d000007945 */ /* 0x000fe20003800200 */
[----:B------:R-:W-:Y:S02]  /*0670*/  ISETP.GE.U32.AND P4, PT, R6, R9, PT ;  /* 0x000000090600720c */ /* 0x000fe40003f86070 */
[----:B------:R-:W-:-:S09]  /*0680*/  IADD3 R6, PT, PT, R0, 0x300, RZ ;  /* 0x0000030000067810 */ /* 0x000fd20007ffe0ff */
        /* <DEDUP_REMOVED lines=26> */
.L_x_1910:
[----:B------:R-:W-:Y:S05]  /*0830*/  BSYNC.RECONVERGENT B0 ;  /* 0x0000000000007941 */ /* 0x000fea0003800200 */
.L_x_1909:
[----:B------:R-:W-:Y:S01]  /*0840*/  BSSY.RECONVERGENT B0, `(.L_x_1911) ;  /* 0x000001d000007945 */ /* 0x000fe20003800200 */
[----:B------:R-:W-:Y:S02]  /*0850*/  ISETP.GE.U32.AND P5, PT, R6, R9, PT ;  /* 0x000000090600720c */ /* 0x000fe40003fa6070 */
[----:B-----5:R-:W-:Y:S01]  /*0860*/  IADD3 R12, PT, PT, R0, 0x380, RZ ;  /* 0x00000380000c7810 */ /* 0x020fe20007ffe0ff */
[----:B------:R-:W-:Y:S10]  /*0870*/  @P3 BRA `(.L_x_1912) ;  /* 0x0000000000643947 */ /* 0x000ff40003800000 */
[C---:B------:R-:W-:Y:S01]  /*0880*/  FMUL.FTZ R6, |R13|.reuse, 1.4426950216293334961 ;  /* 0x3fb8aa3b0d067820 */ /* 0x040fe20000410200 */
        /* <DEDUP_REMOVED lines=24> */
.L_x_1912:
[----:B------:R-:W-:Y:S05]  /*0a10*/  BSYNC.RECONVERGENT B0 ;  /* 0x0000000000007941 */ /* 0x000fea0003800200 */
.L_x_1911:
[----:B------:R-:W-:Y:S01]  /*0a20*/  @!P0 IADD3 R7, PT, PT, R15, R0, RZ ;  /* 0x000000000f078210 */ /* 0x000fe20007ffe0ff */
[----:B------:R-:W-:Y:S01]  /*0a30*/  BSSY.RECONVERGENT B0, `(.L_x_1913) ;  /* 0x000001d000007945 */ /* 0x000fe20003800200 */
[----:B------:R-:W-:-:S03]  /*0a40*/  ISETP.GE.U32.AND P3, PT, R12, R9, PT ;  /* 0x000000090c00720c */ /* 0x000fc60003f66070 */
[----:B--2---:R-:W-:Y:S01]  /*0a50*/  @!P0 IMAD.WIDE.U32 R2, R7, 0x4, R2 ;  /* 0x0000000407028825 */ /* 0x004fe200078e0002 */
[----:B------:R-:W-:Y:S09]  /*0a60*/  @P1 BRA `(.L_x_1914) ;  /* 0x0000000000641947 */ /* 0x000ff20003800000 */
        /* <DEDUP_REMOVED lines=25> */
.L_x_1914:
[----:B------:R-:W-:Y:S05]  /*0c00*/  BSYNC.RECONVERGENT B0 ;  /* 0x0000000000007941 */ /* 0x000fea0003800200 */
.L_x_1913:
[----:B------:R-:W-:Y:S04]  /*0c10*/  BSSY.RECONVERGENT B0, `(.L_x_1915) ;  /* 0x000001b000007945 */ /* 0x000fe80003800200 */
[----:B------:R-:W-:Y:S05]  /*0c20*/  @P2 BRA `(.L_x_1916) ;  /* 0x0000000000642947 */ /* 0x000fea0003800000 */
        /* <DEDUP_REMOVED lines=25> */
.L_x_1916:
[----:B------:R-:W-:Y:S05]  /*0dc0*/  BSYNC.RECONVERGENT B0 ;  /* 0x0000000000007941 */ /* 0x000fea0003800200 */
.L_x_1915:
        /* <DEDUP_REMOVED lines=27> */
.L_x_1918:
[----:B------:R-:W-:Y:S05]  /*0f80*/  BSYNC.RECONVERGENT B0 ;  /* 0x0000000000007941 */ /* 0x000fea0003800200 */
.L_x_1917:
[----:B------:R-:W-:Y:S04]  /*0f90*/  BSSY.RECONVERGENT B0, `(.L_x_1919) ;  /* 0x000001b000007945 */ /* 0x000fe80003800200 */
[----:B------:R-:W-:Y:S05]  /*0fa0*/  @P5 BRA `(.L_x_1920) ;  /* 0x0000000000645947 */ /* 0x000fea0003800000 */
[C---:B------:R-:W-:Y:S01]  /*0fb0*/  FMUL.FTZ R10, |R5|.reuse, 1.4426950216293334961 ;  /* 0x3fb8aa3b050a7820 */ /* 0x040fe20000410200 */
        /* <DEDUP_REMOVED lines=24> */
.L_x_1920:
[----:B------:R-:W-:Y:S05]  /*1140*/  BSYNC.RECONVERGENT B0 ;  /* 0x0000000000007941 */ /* 0x000fea0003800200 */
.L_x_1919:
        /* <DEDUP_REMOVED lines=27> */
.L_x_1922:
[----:B------:R-:W-:Y:S05]  /*1300*/  BSYNC.RECONVERGENT B0 ;  /* 0x0000000000007941 */ /* 0x000fea0003800200 */
.L_x_1921:
[----:B------:R-:W-:Y:S01]  /*1310*/  @!P0 MOV R0, R14 ;  /* 0x0000000e00008202 */ /* 0x000fe20000000f00 */
[----:B------:R0:W-:Y:S01]  /*1320*/  @!P0 STG.E desc[UR4][R2.64], R17 ;  /* 0x0000001102008986 */ /* 0x0001e2000c101904 */
        /* <DEDUP_REMOVED lines=9> */
[----:B------:R0:W-:Y:S07]  /*13c0*/  STG.E desc[UR4][R2.64], R16 ;  /* 0x0000001002007986 */ /* 0x0001ee000c101904 */
[----:B------:R-:W-:Y:S05]  /*13d0*/  @P0 BRA `(.L_x_1926) ;  /* 0x0000000000300947 */ /* 0x000fea0003800000 */
[----:B0-----:R-:W0:Y:S01]  /*13e0*/  LDC.64 R2, c[0x0][0x388] ;  /* 0x0000e200ff027b82 */ /* 0x001e220000000a00 */
[----:B------:R-:W-:Y:S02]  /*13f0*/  IADD3 R11, PT, PT, R15, R0, RZ ;  /* 0x000000000f0b7210 */ /* 0x000fe40007ffe0ff */
[----:B------:R-:W-:-:S03]  /*1400*/  IADD3 R0, PT, PT, R0, 0x80, RZ ;  /* 0x0000008000007810 */ /* 0x000fc60007ffe0ff */
[----:B0-----:R-:W-:-:S05]  /*1410*/  IMAD.WIDE.U32 R2, R11, 0x4, R2 ;  /* 0x000000040b027825 */ /* 0x001fca00078e0002 */
[----:B------:R0:W-:Y:S02]  /*1420*/  STG.E desc[UR4][R2.64], R6 ;  /* 0x0000000602007986 */ /* 0x0001e4000c101904 */
.L_x_1925:
[----:B------:R-:W-:-:S13]  /*1430*/  ISETP.GE.U32.AND P0, PT, R0, R9, PT ;  /* 0x000000090000720c */ /* 0x000fda0003f06070 */
[----:B------:R-:W-:Y:S05]  /*1440*/  @P0 BRA `(.L_x_1927) ;  /* 0x0000000000300947 */ /* 0x000fea0003800000 */
[----:B0-----:R-:W0:Y:S01]  /*1450*/  LDC.64 R2, c[0x0][0x388] ;  /* 0x0000e200ff027b82 */ /* 0x001e220000000a00 */
[----:B------:R-:W-:Y:S02]  /*1460*/  IADD3 R11, PT, PT, R15, R0, RZ ;  /* 0x000000000f0b7210 */ /* 0x000fe40007ffe0ff */
[----:B------:R-:W-:-:S03]  /*1470*/  IADD3 R0, PT, PT, R0, 0x80, RZ ;  /* 0x0000008000007810 */ /* 0x000fc60007ffe0ff */
[----:B0-----:R-:W-:-:S05]  /*1480*/  IMAD.WIDE.U32 R2, R11, 0x4, R2 ;  /* 0x000000040b027825 */ /* 0x001fca00078e0002 */
[----:B------:R1:W-:Y:S02]  /*1490*/  STG.E desc[UR4][R2.64], R12 ;  /* 0x0000000c02007986 */ /* 0x0003e4000c101904 */
.L_x_1926:
[----:B------:R-:W-:-:S13]  /*14a0*/  ISETP.GE.U32.AND P0, PT, R0, R9, PT ;  /* 0x000000090000720c */ /* 0x000fda0003f06070 */
[----:B------:R-:W-:Y:S05]  /*14b0*/  @P0 BRA `(.L_x_1928) ;  /* 0x0000000000340947 */ /* 0x000fea0003800000 */
[----:B01----:R-:W0:Y:S01]  /*14c0*/  LDC.64 R2, c[0x0][0x388] ;  /* 0x0000e200ff027b82 */ /* 0x003e220000000a00 */
[----:B------:R-:W-:Y:S02]  /*14d0*/  IADD3 R11, PT, PT, R15, R0, RZ ;  /* 0x000000000f0b7210 */ /* 0x000fe40007ffe0ff */
[----:B------:R-:W-:-:S03]  /*14e0*/  IADD3 R0, PT, PT, R0, 0x80, RZ ;  /* 0x0000008000007810 */ /* 0x000fc60007ffe0ff */
[----:B0-----:R-:W-:-:S05]  /*14f0*/  IMAD.WIDE.U32 R2, R11, 0x4, R2 ;  /* 0x000000040b027825 */ /* 0x001fca00078e0002 */
[----:B------:R1:W-:Y:S02]  /*1500*/  STG.E desc[UR4][R2.64], R7 ;  /* 0x0000000702007986 */ /* 0x0003e4000c101904 */
.L_x_1927:
[----:B------:R-:W-:-:S13]  /*1510*/  ISETP.GE.U32.AND P0, PT, R0, R9, PT ;  /* 0x000000090000720c */ /* 0x000fda0003f06070 */
[----:B------:R-:W-:Y:S05]  /*1520*/  @P0 BREAK.RELIABLE B1 ;  /* 0x0000000000010942 */ /* 0x000fea0003800100 */
[----:B------:R-:W-:Y:S05]  /*1530*/  @P0 BRA `(.L_x_1929) ;  /* 0x0000000000300947 */ /* 0x000fea0003800000 */
[----:B01----:R-:W0:Y:S01]  /*1540*/  LDC.64 R2, c[0x0][0x388] ;  /* 0x0000e200ff027b82 */ /* 0x003e220000000a00 */
[----:B------:R-:W-:Y:S02]  /*1550*/  IADD3 R7, PT, PT, R15, R0, RZ ;  /* 0x000000000f077210 */ /* 0x000fe40007ffe0ff */
[----:B------:R-:W-:-:S03]  /*1560*/  IADD3 R0, PT, PT, R0, 0x80, RZ ;  /* 0x0000008000007810 */ /* 0x000fc60007ffe0ff */
[----:B0-----:R-:W-:-:S05]  /*1570*/  IMAD.WIDE.U32 R2, R7, 0x4, R2 ;  /* 0x0000000407027825 */ /* 0x001fca00078e0002 */
[----:B------:R2:W-:Y:S02]  /*1580*/  STG.E desc[UR4][R2.64], R8 ;  /* 0x0000000802007986 */ /* 0x0005e4000c101904 */
.L_x_1928:
[----:B------:R-:W-:Y:S05]  /*1590*/  BSYNC.RELIABLE B1 ;  /* 0x0000000000017941 */ /* 0x000fea0003800100 */
.L_x_1924:
[----:B------:R-:W-:-:S13]  /*15a0*/  ISETP.GE.U32.AND P0, PT, R0, R9, PT ;  /* 0x000000090000720c */ /* 0x000fda0003f06070 */
[----:B012---:R-:W0:Y:S01]  /*15b0*/  @!P0 LDC.64 R2, c[0x0][0x388] ;  /* 0x0000e200ff028b82 */ /* 0x007e220000000a00 */
[----:B------:R-:W-:Y:S02]  /*15c0*/  @!P0 IADD3 R7, PT, PT, R15, R0, RZ ;  /* 0x000000000f078210 */ /* 0x000fe40007ffe0ff */
[----:B------:R-:W-:-:S03]  /*15d0*/  @!P0 IADD3 R0, PT, PT, R0, 0x80, RZ ;  /* 0x0000008000008810 */ /* 0x000fc60007ffe0ff */
[----:B0-----:R-:W-:-:S05]  /*15e0*/  @!P0 IMAD.WIDE.U32 R2, R7, 0x4, R2 ;  /* 0x0000000407028825 */ /* 0x001fca00078e0002 */
[----:B------:R2:W-:Y:S02]  /*15f0*/  @!P0 STG.E desc[UR4][R2.64], R10 ;  /* 0x0000000a02008986 */ /* 0x0005e4000c101904 */
.L_x_1929:
[----:B------:R-:W-:Y:S05]  /*1600*/  BSYNC.RECONVERGENT B0 ;  /* 0x0000000000007941 */ /* 0x000fea0003800200 */
.L_x_1923:
[----:B------:R-:W-:Y:S05]  /*1610*/  WARPSYNC.ALL ;  /* 0x0000000000007948 */ /* 0x000fea0003800000 */
[----:B------:R-:W-:-:S13]  /*1620*/  ISETP.GE.U32.AND P0, PT, R0, R9, PT ;  /* 0x000000090000720c */ /* 0x000fda0003f06070 */
[----:B------:R-:W-:Y:S05]  /*1630*/  @P0 EXIT ;  /* 0x000000000000094d */ /* 0x000fea0003800000 */
[----:B012---:R-:W0:Y:S01]  /*1640*/  LDC.64 R2, c[0x0][0x388] ;  /* 0x0000e200ff027b82 */ /* 0x007e220000000a00 */
[----:B------:R-:W-:-:S05]  /*1650*/  IADD3 R15, PT, PT, R15, R0, RZ ;  /* 0x000000000f0f7210 */ /* 0x000fca0007ffe0ff */
[----:B0-----:R-:W-:-:S05]  /*1660*/  IMAD.WIDE.U32 R2, R15, 0x4, R2 ;  /* 0x000000040f027825 */ /* 0x001fca00078e0002 */
[----:B------:R-:W-:Y:S01]  /*1670*/  STG.E desc[UR4][R2.64], R5 ;  /* 0x0000000502007986 */ /* 0x000fe2000c101904 */
[----:B------:R-:W-:Y:S05]  /*1680*/  EXIT ;  /* 0x000000000000794d */ /* 0x000fea0003800000 */
.L_x_1906:
[----:B------:R-:W0:Y:S01]  /*1690*/  S2R R14, SR_TID.X ;  /* 0x00000000000e7919 */ /* 0x000e220000002100 */
[----:B------:R-:W1:Y:S02]  /*16a0*/  LDC.64 R2, c[0x0][0x390] ;  /* 0x0000e400ff027b82 */ /* 0x000e640000000a00 */
[----:B-1----:R-:W-:-:S04]  /*16b0*/  IMAD.WIDE.U32 R2, R15, 0x4, R2 ;  /* 0x000000040f027825 */ /* 0x002fc800078e0002 */
[----:B0-----:R-:W-:-:S05]  /*16c0*/  IMAD.WIDE.U32 R2, R14, 0x8, R2 ;  /* 0x000000080e027825 */ /* 0x001fca00078e0002 */
[----:B------:R-:W2:Y:S04]  /*16d0*/  LDG.E.64 R10, desc[UR4][R2.64] ;  /* 0x00000004020a7981 */ /* 0x000ea8000c1e1b00 */
[----:B------:R-:W3:Y:S04]  /*16e0*/  LDG.E.64 R8, desc[UR4][R2.64+0x400] ;  /* 0x0004000402087981 */ /* 0x000ee8000c1e1b00 */
[----:B------:R-:W4:Y:S04]  /*16f0*/  LDG.E.64 R6, desc[UR4][R2.64+0x800] ;  /* 0x0008000402067981 */ /* 0x000f28000c1e1b00 */
[----:B------:R0:W5:Y:S01]  /*1700*/  LDG.E.64 R4, desc[UR4][R2.64+0xc00] ;  /* 0x000c000402047981 */ /* 0x000162000c1e1b00 */
[----:B------:R-:W-:-:S02]  /*1710*/  HFMA2 R12, -RZ, RZ, 3.4921875, 0 ;  /* 0x42fc0000ff0c7431 */ /* 0x000fc400000001ff */
[C---:B--2---:R-:W-:Y:S01]  /*1720*/  FMUL.FTZ R0, |R10|.reuse, 1.4426950216293334961 ;  /* 0x3fb8aa3b0a007820 */ /* 0x044fe20000410200 */
[C---:B------:R-:W-:Y:S01]  /*1730*/  FMUL.FTZ R18, |R11|.reuse, 1.4426950216293334961 ;  /* 0x3fb8aa3b0b127820 */ /* 0x040fe20000410200 */
[----:B------:R-:W-:Y:S01]  /*1740*/  FMUL.FTZ R23, R10, R10 ;  /* 0x0000000a0a177220 */ /* 0x000fe20000410000 */
[----:B------:R-:W-:Y:S01]  /*1750*/  FMUL.FTZ R25, R11, R11 ;  /* 0x0000000b0b197220 */ /* 0x000fe20000410000 */
[----:B------:R-:W1:Y:S01]  /*1760*/  FRND.TRUNC R13, R0 ;  /* 0x00000000000d7307 */ /* 0x000e62000020d000 */
[----:B---3--:R-:W-:Y:S01]  /*1770*/  FMUL.FTZ R17, |R8|, 1.4426950216293334961 ;  /* 0x3fb8aa3b08117820 */ /* 0x008fe20000410200 */
[----:B0-----:R-:W-:Y:S01]  /*1780*/  FMUL.FTZ R3, |R9|, 1.4426950216293334961 ;  /* 0x3fb8aa3b09037820 */ /* 0x001fe20000410200 */
[----:B------:R-:W-:Y:S01]  /*1790*/  FSETP.GE.FTZ.AND P1, PT, |R11|, 1, PT ;  /* 0x3f8000000b00780b */ /* 0x000fe20003f36200 */
[----:B----4-:R-:W-:-:S04]  /*17a0*/  FMUL.FTZ R22, |R6|, 1.4426950216293334961 ;  /* 0x3fb8aa3b06167820 */ /* 0x010fc80000410200 */
[----:B------:R-:W0:Y:S01]  /*17b0*/  FRND.TRUNC R19, R18 ;  /* 0x0000001200137307 */ /* 0x000e22000020d000 */
[C---:B-----5:R-:W-:Y:S01]  /*17c0*/  FMUL.FTZ R26, |R4|.reuse, 1.4426950216293334961 ;  /* 0x3fb8aa3b041a7820 */ /* 0x060fe20000410200 */
[----:B------:R-:W-:Y:S02]  /*17d0*/  FSETP.GE.FTZ.AND P2, PT, |R4|, 1, PT ;  /* 0x3f8000000400780b */ /* 0x000fe40003f56200 */
[----:B------:R-:W-:Y:S02]  /*17e0*/  FSETP.GE.FTZ.AND P3, PT, |R5|, 1, PT ;  /* 0x3f8000000500780b */ /* 0x000fe40003f76200 */
[----:B-1----:R-:W-:Y:S02]  /*17f0*/  FSETP.GT.FTZ.AND P0, PT, |R13|, 126, PT ;  /* 0x42fc00000d00780b */ /* 0x002fe40003f14200 */
        /* <DEDUP_REMOVED lines=11> */
[----:B------:R-:W-:Y:S01]  /*18b0*/  FFMA.FTZ R19, R18, -0.69314718246459960938, |R11| ;  /* 0xbf31721812137823 */ /* 0x000fe2000001040b */
[----:B------:R-:W-:Y:S01]  /*18c0*/  FMUL.FTZ R2, R0, 1.4426950216293334961 ;  /* 0x3fb8aa3b00027820 */ /* 0x000fe20000410000 */
[----:B------:R-:W-:Y:S02]  /*18d0*/  SHF.L.U32 R16, R13, 0x17, RZ ;  /* 0x000000170d107819 */ /* 0x000fe400000006ff */
[C---:B------:R-:W-:Y:S01]  /*18e0*/  FFMA.FTZ R0, R18.reuse, 1.9046542121259335545e-09, R19 ;  /* 0x3102e30812007823 */ /* 0x040fe20000010013 */
[----:B------:R-:W-:Y:S01]  /*18f0*/  FADD.FTZ R18, R18, 12583037 ;  /* 0x4b40007d12127421 */ /* 0x000fe20000010000 */
[----:B------:R1:W2:Y:S01]  /*1900*/  MUFU.EX2 R19, R2 ;  /* 0x0000000200137308 */ /* 0x0002a20000000800 */
[----:B------:R-:W-:Y:S01]  /*1910*/  LOP3.LUT R24, R12, 0x80000000, R17, 0xb8, !PT ;  /* 0x800000000c187812 */ /* 0x000fe200078eb811 */
[----:B------:R-:W-:Y:S01]  /*1920*/  FMUL.FTZ R21, R0, 1.4426950216293334961 ;  /* 0x3fb8aa3b00157820 */ /* 0x000fe20000410000 */
[----:B------:R-:W-:-:S02]  /*1930*/  MOV R0, 0x363d0ada ;  /* 0x363d0ada00007802 */ /* 0x000fc40000000f00 */
[----:B------:R-:W-:Y:S02]  /*1940*/  FSEL R17, R24, R17, P0 ;  /* 0x0000001118117208 */ /* 0x000fe40000000000 */
[----:B0-----:R-:W-:Y:S01]  /*1950*/  FSETP.GT.FTZ.AND P0, PT, |R3|, 126, PT ;  /* 0x42fc00000300780b */ /* 0x001fe20003f14200 */
[----:B------:R-:W0:Y:S01]  /*1960*/  MUFU.EX2 R21, R21 ;  /* 0x0000001500157308 */ /* 0x000e220000000800 */
[----:B-1----:R-:W-:Y:S01]  /*1970*/  SHF.L.U32 R2, R18, 0x17, RZ ;  /* 0x0000001712027819 */ /* 0x002fe200000006ff */
[----:B------:R-:W-:-:S06]  /*1980*/  FFMA.FTZ R18, R23, R0, 0.00019836159481201320887 ;  /* 0x394fff4917127423 */ /* 0x000fcc0000010000 */
[----:B------:R1:W-:Y:S01]  /*1990*/  FRND.TRUNC R13, R22 ;  /* 0x00000016000d7307 */ /* 0x0003e2000020d000 */
[----:B--2---:R-:W-:Y:S01]  /*19a0*/  FMUL.FTZ R16, R16, R19 ;  /* 0x0000001310107220 */ /* 0x004fe20000410000 */
[----:B------:R-:W-:-:S06]  /*19b0*/  FMUL.FTZ R19, |R7|, 1.4426950216293334961 ;  /* 0x3fb8aa3b07137820 */ /* 0x000fcc0000410200 */
[----:B------:R-:W2:Y:S01]  /*19c0*/  MUFU.RCP R20, R16 ;  /* 0x0000001000147308 */ /* 0x000ea20000001000 */
[----:B0-----:R-:W-:Y:S01]  /*19d0*/  FMUL.FTZ R2, R2, R21 ;  /* 0x0000001502027220 */ /* 0x001fe20000410000 */
[----:B-1----:R-:W-:-:S04]  /*19e0*/  FFMA.FTZ R22, R23, R18, 0.0083333496004343032837 ;  /* 0x3c08889a17167423 */ /* 0x002fc80000010012 */
[C---:B------:R-:W-:Y:S02]  /*19f0*/  FFMA.FTZ R22, R23.reuse, R22, 0.16666667163372039795 ;  /* 0x3e2aaaab17167423 */ /* 0x040fe40000010016 */
[----:B------:R-:W0:Y:S02]  /*1a00*/  MUFU.RCP R18, R2 ;  /* 0x0000000200127308 */ /* 0x000e240000001000 */
[----:B------:R-:W-:Y:S01]  /*1a10*/  FMUL.FTZ R23, R23, R22 ;  /* 0x0000001617177220 */ /* 0x000fe20000410000 */
[----:B------:R-:W-:-:S04]  /*1a20*/  FFMA.FTZ R22, R17, -0.69314718246459960938, |R8| ;  /* 0xbf31721811167823 */ /* 0x000fc80000010408 */
[----:B------:R-:W-:Y:S01]  /*1a30*/  FFMA.FTZ R22, R17, 1.9046542121259335545e-09, R22 ;  /* 0x3102e30811167823 */ /* 0x000fe20000010016 */
[----:B------:R-:W-:Y:S01]  /*1a40*/  FRND.TRUNC R19, R19 ;  /* 0x0000001300137307 */ /* 0x000fe2000020d000 */
[----:B--2---:R-:W-:Y:S01]  /*1a50*/  FMUL.FTZ R21, R20, -0.125 ;  /* 0xbe00000014157820 */ /* 0x004fe20000410000 */
[----:B------:R-:W-:Y:S01]  /*1a60*/  LOP3.LUT R20, R12, 0x80000000, R3, 0xb8, !PT ;  /* 0x800000000c147812 */ /* 0x000fe200078eb803 */
[----:B------:R-:W-:Y:S01]  /*1a70*/  FMUL.FTZ R24, R22, 1.4426950216293334961 ;  /* 0x3fb8aa3b16187820 */ /* 0x000fe20000410000 */
[C---:B------:R-:W-:Y:S01]  /*1a80*/  FFMA.FTZ R22, R25.reuse, R0, 0.00019836159481201320887 ;  /* 0x394fff4919167423 */ /* 0x040fe20000010000 */
[----:B------:R-:W-:Y:S01]  /*1a90*/  FFMA.FTZ R21, R16, 2, R21 ;  /* 0x4000000010157823 */ /* 0x000fe20000010015 */
[----:B------:R-:W-:Y:S02]  /*1aa0*/  FSEL R16, R20, R3, P0 ;  /* 0x0000000314107208 */ /* 0x000fe40000000000 */
[----:B------:R-:W-:Y:S01]  /*1ab0*/  FSETP.GE.FTZ.AND P0, PT, |R10|, 1, PT ;  /* 0x3f8000000a00780b */ /* 0x000fe20003f16200 */
[----:B0-----:R-:W-:Y:S01]  /*1ac0*/  FMUL.FTZ R3, R18, -0.125 ;  /* 0xbe00000012037820 */ /* 0x001fe20000410000 */
[----:B------:R-:W-:Y:S01]  /*1ad0*/  FFMA.FTZ R22, R25, R22, 0.0083333496004343032837 ;  /* 0x3c08889a19167423 */ /* 0x000fe20000010016 */
[----:B------:R0:W1:Y:S02]  /*1ae0*/  MUFU.EX2 R18, R24 ;  /* 0x0000001800127308 */ /* 0x0000640000000800 */
[----:B------:R-:W-:Y:S01]  /*1af0*/  FFMA.FTZ R20, R2, 2, R3 ;  /* 0x4000000002147823 */ /* 0x000fe20000010003 */
[----:B------:R-:W-:Y:S01]  /*1b00*/  FFMA.FTZ R3, R16, -0.69314718246459960938, |R9| ;  /* 0xbf31721810037823 */ /* 0x000fe20000010409 */
[----:B------:R-:W-:Y:S01]  /*1b10*/  LOP3.LUT R2, R21, 0x80000000, R10, 0xb8, !PT ;  /* 0x8000000015027812 */ /* 0x000fe200078eb80a */
[----:B------:R-:W-:-:S02]  /*1b20*/  FFMA.FTZ R22, R25, R22, 0.16666667163372039795 ;  /* 0x3e2aaaab19167423 */ /* 0x000fc40000010016 */
[C---:B------:R-:W-:Y:S01]  /*1b30*/  FFMA.FTZ R3, R16.reuse, 1.9046542121259335545e-09, R3 ;  /* 0x3102e30810037823 */ /* 0x040fe20000010003 */
[----:B------:R-:W-:Y:S01]  /*1b40*/  FADD.FTZ R16, R16, 12583037 ;  /* 0x4b40007d10107421 */ /* 0x000fe20000010000 */
[----:B------:R-:W-:Y:S01]  /*1b50*/  FMUL.FTZ R22, R25, R22 ;  /* 0x0000001619167220 */ /* 0x000fe20000410000 */
[----:B------:R-:W-:Y:S01]  /*1b60*/  @!P0 FFMA.FTZ R2, R10, R23, R10 ;  /* 0x000000170a028223 */ /* 0x000fe2000001000a */
[----:B0-----:R-:W-:Y:S01]  /*1b70*/  FMUL.FTZ R24, R3, 1.4426950216293334961 ;  /* 0x3fb8aa3b03187820 */ /* 0x001fe20000410000 */
[--C-:B------:R-:W-:Y:S01]  /*1b80*/  LOP3.LUT R3, R20, 0x80000000, R11.reuse, 0xb8, !PT ;  /* 0x8000000014037812 */ /* 0x100fe200078eb80b */
[----:B------:R-:W-:Y:S01]  /*1b90*/  FADD.FTZ R10, R17, 12583037 ;  /* 0x4b40007d110a7421 */ /* 0x000fe20000010000 */
[----:B------:R-:W-:Y:S01]  /*1ba0*/  FMUL.FTZ R17, R8, R8 ;  /* 0x0000000808117220 */ /* 0x000fe20000410000 */
[----:B------:R-:W0:Y:S01]  /*1bb0*/  MUFU.EX2 R20, R24 ;  /* 0x0000001800147308 */ /* 0x000e220000000800 */
[----:B------:R-:W-:Y:S01]  /*1bc0*/  @!P1 FFMA.FTZ R3, R11, R22, R11 ;  /* 0x000000160b039223 */ /* 0x000fe2000001000b */
[----:B------:R-:W-:Y:S01]  /*1bd0*/  FMUL.FTZ R11, |R5|, 1.4426950216293334961 ;  /* 0x3fb8aa3b050b7820 */ /* 0x000fe20000410200 */
[----:B------:R-:W-:Y:S01]  /*1be0*/  SHF.L.U32 R25, R10, 0x17, RZ ;  /* 0x000000170a197819 */ /* 0x000fe200000006ff */
[----:B------:R-:W-:Y:S01]  /*1bf0*/  FMUL.FTZ R23, R9, R9 ;  /* 0x0000000909177220 */ /* 0x000fe20000410000 */
[----:B------:R-:W-:Y:S01]  /*1c00*/  FFMA.FTZ R22, R17, R0, 0.00019836159481201320887 ;  /* 0x394fff4911167423 */ /* 0x000fe20000010000 */
[----:B------:R-:W-:-:S02]  /*1c10*/  FSETP.GT.FTZ.AND P0, PT, |R13|, 126, PT ;  /* 0x42fc00000d00780b */ /* 0x000fc40003f14200 */
[----:B-1----:R-:W-:Y:S01]  /*1c20*/  FMUL.FTZ R10, R25, R18 ;  /* 0x00000012190a7220 */ /* 0x002fe20000410000 */
[----:B------:R1:W2:Y:S01]  /*1c30*/  FRND.TRUNC R21, R26 ;  /* 0x0000001a00157307 */ /* 0x0002a2000020d000 */
[----:B------:R-:W-:Y:S01]  /*1c40*/  LOP3.LUT R18, R12, 0x80000000, R13, 0xb8, !PT ;  /* 0x800000000c127812 */ /* 0x000fe200078eb80d */
[C---:B------:R-:W-:Y:S01]  /*1c50*/  FFMA.FTZ R22, R17.reuse, R22, 0.0083333496004343032837 ;  /* 0x3c08889a11167423 */ /* 0x040fe20000010016 */
[----:B------:R-:W-:Y:S02]  /*1c60*/  SHF.L.U32 R25, R16, 0x17, RZ ;  /* 0x0000001710197819 */ /* 0x000fe400000006ff */
[----:B------:R-:W-:Y:S01]  /*1c70*/  FSEL R13, R18, R13, P0 ;  /* 0x0000000d120d7208 */ /* 0x000fe20000000000 */
[----:B------:R-:W-:Y:S01]  /*1c80*/  FFMA.FTZ R22, R17, R22, 0.16666667163372039795 ;  /* 0x3e2aaaab11167423 */ /* 0x000fe20000010016 */
[----:B------:R-:W-:Y:S01]  /*1c90*/  FSETP.GT.FTZ.AND P0, PT, |R19|, 126, PT ;  /* 0x42fc00001300780b */ /* 0x000fe20003f14200 */
[----:B------:R-:W3:Y:S01]  /*1ca0*/  FRND.TRUNC R11, R11 ;  /* 0x0000000b000b7307 */ /* 0x000ee2000020d000 */
[----:B-1----:R-:W-:Y:S01]  /*1cb0*/  FFMA.FTZ R26, R23, R0, 0.00019836159481201320887 ;  /* 0x394fff49171a7423 */ /* 0x002fe20000010000 */
[----:B0-----:R-:W-:Y:S01]  /*1cc0*/  FMUL.FTZ R20, R25, R20 ;  /* 0x0000001419147220 */ /* 0x001fe20000410000 */
[----:B------:R-:W-:Y:S01]  /*1cd0*/  FMUL.FTZ R17, R17, R22 ;  /* 0x0000001611117220 */ /* 0x000fe20000410000 */
[----:B------:R-:W-:Y:S01]  /*1ce0*/  LOP3.LUT R24, R12, 0x80000000, R19, 0xb8, !PT ;  /* 0x800000000c187812 */ /* 0x000fe200078eb813 */
[----:B------:R-:W-:Y:S01]  /*1cf0*/  FFMA.FTZ R26, R23, R26, 0.0083333496004343032837 ;  /* 0x3c08889a171a7423 */ /* 0x000fe2000001001a */
[----:B------:R-:W-:Y:S01]  /*1d00*/  FFMA.FTZ R22, R13, -0.69314718246459960938, |R6| ;  /* 0xbf3172180d167823 */ /* 0x000fe20000010406 */
[----:B--2---:R-:W-:Y:S01]  /*1d10*/  FSETP.GT.FTZ.AND P1, PT, |R21|, 126, PT ;  /* 0x42fc00001500780b */ /* 0x004fe20003f34200 */
[----:B------:R-:W0:Y:S01]  /*1d20*/  MUFU.RCP R18, R10 ;  /* 0x0000000a00127308 */ /* 0x000e220000001000 */
[----:B------:R-:W-:Y:S01]  /*1d30*/  FFMA.FTZ R26, R23, R26, 0.16666667163372039795 ;  /* 0x3e2aaaab171a7423 */ /* 0x000fe2000001001a */
[----:B------:R-:W-:Y:S01]  /*1d40*/  FSEL R24, R24, R19, P0 ;  /* 0x0000001318187208 */ /* 0x000fe20000000000 */
[C---:B------:R-:W-:Y:S01]  /*1d50*/  FFMA.FTZ R22, R13.reuse, 1.9046542121259335545e-09, R22 ;  /* 0x3102e3080d167823 */ /* 0x040fe20000010016 */
[----:B------:R-:W-:Y:S01]  /*1d60*/  FADD.FTZ R13, R13, 12583037 ;  /* 0x4b40007d0d0d7421 */ /* 0x000fe20000010000 */
[----:B------:R-:W-:Y:S01]  /*1d70*/  FMUL.FTZ R16, R23, R26 ;  /* 0x0000001a17107220 */ /* 0x000fe20000410000 */
[----:B------:R-:W-:Y:S01]  /*1d80*/  LOP3.LUT R26, R12, 0x80000000, R21, 0xb8, !PT ;  /* 0x800000000c1a7812 */ /* 0x000fe200078eb815 */
[----:B------:R-:W-:Y:S01]  /*1d90*/  FFMA.FTZ R23, R24, -0.69314718246459960938, |R7| ;  /* 0xbf31721818177823 */ /* 0x000fe20000010407 */
[----:B------:R-:W1:Y:S01]  /*1da0*/  MUFU.RCP R25, R20 ;  /* 0x0000001400197308 */ /* 0x000e620000001000 */
[----:B---3--:R-:W-:-:S02]  /*1db0*/  LOP3.LUT R12, R12, 0x80000000, R11, 0xb8, !PT ;  /* 0x800000000c0c7812 */ /* 0x008fc400078eb80b */
[----:B------:R-:W-:Y:S01]  /*1dc0*/  FSETP.GT.FTZ.AND P0, PT, |R11|, 126, PT ;  /* 0x42fc00000b00780b */ /* 0x000fe20003f14200 */
[----:B------:R-:W-:Y:S01]  /*1dd0*/  FFMA.FTZ R23, R24, 1.9046542121259335545e-09, R23 ;  /* 0x3102e30818177823 */ /* 0x000fe20000010017 */
[----:B------:R-:W-:Y:S01]  /*1de0*/  FSEL R19, R26, R21, P1 ;  /* 0x000000151a137208 */ /* 0x000fe20000800000 */
[----:B------:R-:W-:Y:S01]  /*1df0*/  FMUL.FTZ R21, R22, 1.4426950216293334961 ;  /* 0x3fb8aa3b16157820 */ /* 0x000fe20000410000 */
[----:B------:R-:W-:Y:S01]  /*1e00*/  FSEL R22, R12, R11, P0 ;  /* 0x0000000b0c167208 */ /* 0x000fe20000000000 */
[----:B------:R-:W-:Y:S01]  /*1e10*/  FMUL.FTZ R23, R23, 1.4426950216293334961 ;  /* 0x3fb8aa3b17177820 */ /* 0x000fe20000410000 */
[----:B0-----:R-:W-:Y:S01]  /*1e20*/  FMUL.FTZ R11, R18, -0.125 ;  /* 0xbe000000120b7820 */ /* 0x001fe20000410000 */
[----:B------:R-:W-:Y:S01]  /*1e30*/  FFMA.FTZ R12, R19, -0.69314718246459960938, |R4| ;  /* 0xbf317218130c7823 */ /* 0x000fe20000010404 */
[----:B------:R-:W-:Y:S01]  /*1e40*/  FSETP.GE.FTZ.AND P1, PT, |R9|, 1, PT ;  /* 0x3f8000000900780b */ /* 0x000fe20003f36200 */
[----:B------:R-:W0:Y:S01]  /*1e50*/  MUFU.EX2 R21, R21 ;  /* 0x0000001500157308 */ /* 0x000e220000000800 */
[----:B------:R-:W-:Y:S01]  /*1e60*/  FSETP.GE.FTZ.AND P0, PT, |R8|, 1, PT ;  /* 0x3f8000000800780b */ /* 0x000fe20003f16200 */
[----:B------:R-:W-:Y:S01]  /*1e70*/  FFMA.FTZ R12, R19, 1.9046542121259335545e-09, R12 ;  /* 0x3102e308130c7823 */ /* 0x000fe2000001000c */
[----:B------:R-:W-:Y:S01]  /*1e80*/  SHF.L.U32 R28, R13, 0x17, RZ ;  /* 0x000000170d1c7819 */ /* 0x000fe200000006ff */
[----:B------:R-:W-:Y:S01]  /*1e90*/  FADD.FTZ R24, R24, 12583037 ;  /* 0x4b40007d18187421 */ /* 0x000fe20000010000 */
[----:B-1----:R-:W-:Y:S01]  /*1ea0*/  FMUL.FTZ R27, R25, -0.125 ;  /* 0xbe000000191b7820 */ /* 0x002fe20000410000 */
[----:B------:R-:W-:Y:S01]  /*1eb0*/  FFMA.FTZ R25, R10, 2, R11 ;  /* 0x400000000a197823 */ /* 0x000fe2000001000b */
[----:B------:R-:W-:Y:S01]  /*1ec0*/  FFMA.FTZ R11, R22, -0.69314718246459960938, |R5| ;  /* 0xbf317218160b7823 */ /* 0x000fe20000010405 */
[----:B------:R-:W-:Y:S01]  /*1ed0*/  FMUL.FTZ R18, R12, 1.4426950216293334961 ;  /* 0x3fb8aa3b0c127820 */ /* 0x000fe20000410000 */
[----:B------:R-:W1:Y:S01]  /*1ee0*/  MUFU.EX2 R23, R23 ;  /* 0x0000001700177308 */ /* 0x000e620000000800 */
[----:B------:R-:W-:Y:S01]  /*1ef0*/  FFMA.FTZ R26, R20, 2, R27 ;  /* 0x40000000141a7823 */ /* 0x000fe2000001001b */
[----:B------:R-:W-:Y:S01]  /*1f00*/  FFMA.FTZ R12, R22, 1.9046542121259335545e-09, R11 ;  /* 0x3102e308160c7823 */ /* 0x000fe2000001000b */
[----:B------:R-:W-:Y:S01]  /*1f10*/  SHF.L.U32 R24, R24, 0x17, RZ ;  /* 0x0000001718187819 */ /* 0x000fe200000006ff */
[----:B------:R-:W2:Y:S01]  /*1f20*/  LDC.64 R10, c[0x0][0x388] ;  /* 0x0000e200ff0a7b82 */ /* 0x000ea20000000a00 */
[----:B------:R-:W-:Y:S01]  /*1f30*/  FADD.FTZ R19, R19, 12583037 ;  /* 0x4b40007d13137421 */ /* 0x000fe20000010000 */
[----:B------:R-:W-:Y:S01]  /*1f40*/  FMUL.FTZ R20, R12, 1.4426950216293334961 ;  /* 0x3fb8aa3b0c147820 */ /* 0x000fe20000410000 */
[--C-:B------:R-:W-:Y:S01]  /*1f50*/  LOP3.LUT R13, R26, 0x80000000, R9.reuse, 0xb8, !PT ;  /* 0x800000001a0d7812 */ /* 0x100fe200078eb809 */
[----:B------:R-:W3:Y:S01]  /*1f60*/  MUFU.EX2 R18, R18 ;  /* 0x0000001200127308 */ /* 0x000ee20000000800 */
[----:B0-----:R-:W-:Y:S01]  /*1f70*/  FMUL.FTZ R21, R28, R21 ;  /* 0x000000151c157220 */ /* 0x001fe20000410000 */
[--C-:B------:R-:W-:Y:S01]  /*1f80*/  LOP3.LUT R12, R25, 0x80000000, R8.reuse, 0xb8, !PT ;  /* 0x80000000190c7812 */ /* 0x100fe200078eb808 */
[----:B------:R-:W-:Y:S01]  /*1f90*/  @!P1 FFMA.FTZ R13, R9, R16, R9 ;  /* 0x00000010090d9223 */ /* 0x000fe20000010009 */
[----:B------:R-:W-:Y:S01]  /*1fa0*/  @!P0 FFMA.FTZ R12, R8, R17, R8 ;  /* 0x00000011080c8223 */ /* 0x000fe20000010008 */
[----:B------:R-:W-:Y:S01]  /*1fb0*/  FMUL.FTZ R9, R6, R6 ;  /* 0x0000000606097220 */ /* 0x000fe20000410000 */
[----:B------:R-:W-:Y:S01]  /*1fc0*/  FADD.FTZ R25, R22, 12583037 ;  /* 0x4b40007d16197421 */ /* 0x000fe20000010000 */
[----:B------:R-:W-:Y:S01]  /*1fd0*/  FMUL.FTZ R17, R7, R7 ;  /* 0x0000000707117220 */ /* 0x000fe20000410000 */
[----:B------:R-:W0:Y:S01]  /*1fe0*/  MUFU.EX2 R20, R20 ;  /* 0x0000001400147308 */ /* 0x000e220000000800 */
[----:B-1----:R-:W-:Y:S01]  /*1ff0*/  FMUL.FTZ R23, R24, R23 ;  /* 0x0000001718177220 */ /* 0x002fe20000410000 */
[-C--:B------:R-:W-:Y:S01]  /*2000*/  FFMA.FTZ R24, R9, R0.reuse, 0.00019836159481201320887 ;  /* 0x394fff4909187423 */ /* 0x080fe20000010000 */
[----:B------:R-:W-:Y:S01]  /*2010*/  SHF.L.U32 R19, R19, 0x17, RZ ;  /* 0x0000001713137819 */ /* 0x000fe200000006ff */
[----:B------:R-:W-:Y:S01]  /*2020*/  FFMA.FTZ R22, R17, R0, 0.00019836159481201320887 ;  /* 0x394fff4911167423 */ /* 0x000fe20000010000 */
[----:B------:R-:W-:Y:S01]  /*2030*/  SHF.L.U32 R25, R25, 0x17, RZ ;  /* 0x0000001719197819 */ /* 0x000fe200000006ff */
[----:B------:R-:W-:Y:S01]  /*2040*/  FFMA.FTZ R24, R9, R24, 0.0083333496004343032837 ;  /* 0x3c08889a09187423 */ /* 0x000fe20000010018 */
[----:B------:R-:W-:Y:S01]  /*2050*/  FSETP.GE.FTZ.AND P0, PT, |R6|, 1, PT ;  /* 0x3f8000000600780b */ /* 0x000fe20003f16200 */
[----:B------:R-:W1:Y:S01]  /*2060*/  MUFU.RCP R8, R21 ;  /* 0x0000001500087308 */ /* 0x000e620000001000 */
[----:B---3--:R-:W-:Y:S01]  /*2070*/  FMUL.FTZ R18, R19, R18 ;  /* 0x0000001213127220 */ /* 0x008fe20000410000 */
[----:B------:R-:W-:Y:S01]  /*2080*/  FFMA.FTZ R24, R9, R24, 0.16666667163372039795 ;  /* 0x3e2aaaab09187423 */ /* 0x000fe20000010018 */
[----:B------:R-:W-:Y:S01]  /*2090*/  FFMA.FTZ R22, R17, R22, 0.0083333496004343032837 ;  /* 0x3c08889a11167423 */ /* 0x000fe20000010016 */
[----:B--2---:R-:W-:-:S04]  /*20a0*/  IMAD.WIDE.U32 R10, R15, 0x4, R10 ;  /* 0x000000040f0a7825 */ /* 0x004fc800078e000a */
[----:B------:R-:W-:Y:S01]  /*20b0*/  FMUL.FTZ R19, R4, R4 ;  /* 0x0000000404137220 */ /* 0x000fe20000410000 */
[----:B------:R-:W-:Y:S01]  /*20c0*/  FMUL.FTZ R9, R9, R24 ;  /* 0x0000001809097220 */ /* 0x000fe20000410000 */
[----:B------:R-:W-:Y:S01]  /*20d0*/  FFMA.FTZ R24, R17, R22, 0.16666667163372039795 ;  /* 0x3e2aaaab11187423 */ /* 0x000fe20000010016 */
[----:B------:R-:W2:Y:S01]  /*20e0*/  MUFU.RCP R16, R23 ;  /* 0x0000001700107308 */ /* 0x000ea20000001000 */
[----:B0-----:R-:W-:Y:S01]  /*20f0*/  FMUL.FTZ R20, R25, R20 ;  /* 0x0000001419147220 */ /* 0x001fe20000410000 */
[----:B------:R-:W-:Y:S01]  /*2100*/  IMAD.WIDE.U32 R10, R14, 0x8, R10 ;  /* 0x000000080e0a7825 */ /* 0x000fe200078e000a */
[----:B------:R-:W-:-:S04]  /*2110*/  FSETP.GE.FTZ.AND P1, PT, |R7|, 1, PT ;  /* 0x3f8000000700780b */ /* 0x000fc80003f36200 */
[----:B------:R-:W-:Y:S01]  /*2120*/  STG.E.64 desc[UR4][R10.64], R2 ;  /* 0x000000020a007986 */ /* 0x000fe2000c101b04 */
[----:B------:R-:W0:Y:S01]  /*2130*/  MUFU.RCP R15, R18 ;  /* 0x00000012000f7308 */ /* 0x000e220000001000 */
[----:B-1----:R-:W-:Y:S01]  /*2140*/  FMUL.FTZ R22, R8, -0.125 ;  /* 0xbe00000008167820 */ /* 0x002fe20000410000 */
[----:B------:R-:W-:Y:S01]  /*2150*/  FMUL.FTZ R8, R17, R24 ;  /* 0x0000001811087220 */ /* 0x000fe20000410000 */
[----:B------:R-:W-:Y:S01]  /*2160*/  FMUL.FTZ R17, R5, R5 ;  /* 0x0000000505117220 */ /* 0x000fe20000410000 */
[----:B------:R-:W-:Y:S01]  /*2170*/  STG.E.64 desc[UR4][R10.64+0x400], R12 ;  /* 0x0004000c0a007986 */ /* 0x000fe2000c101b04 */
[----:B------:R-:W-:Y:S01]  /*2180*/  FFMA.FTZ R21, R21, 2, R22 ;  /* 0x4000000015157823 */ /* 0x000fe20000010016 */
[-C--:B------:R-:W-:Y:S01]  /*2190*/  FFMA.FTZ R22, R19, R0.reuse, 0.00019836159481201320887 ;  /* 0x394fff4913167423 */ /* 0x080fe20000010000 */
[----:B------:R-:W-:Y:S01]  /*21a0*/  FFMA.FTZ R0, R17, R0, 0.00019836159481201320887 ;  /* 0x394fff4911007423 */ /* 0x000fe20000010000 */
[----:B------:R-:W1:Y:S01]  /*21b0*/  MUFU.RCP R14, R20 ;  /* 0x00000014000e7308 */ /* 0x000e620000001000 */
[----:B--2---:R-:W-:Y:S01]  /*21c0*/  FMUL.FTZ R16, R16, -0.125 ;  /* 0xbe00000010107820 */ /* 0x004fe20000410000 */
[----:B------:R-:W-:Y:S01]  /*21d0*/  FFMA.FTZ R22, R19, R22, 0.0083333496004343032837 ;  /* 0x3c08889a13167423 */ /* 0x000fe20000010016 */
[----:B------:R-:W-:-:S02]  /*21e0*/  FFMA.FTZ R0, R17, R0, 0.0083333496004343032837 ;  /* 0x3c08889a11007423 */ /* 0x000fc40000010000 */
[----:B------:R-:W-:Y:S01]  /*21f0*/  FFMA.FTZ R16, R23, 2, R16 ;  /* 0x4000000017107823 */ /* 0x000fe20000010010 */
[----:B------:R-:W-:Y:S01]  /*2200*/  FFMA.FTZ R22, R19, R22, 0.16666667163372039795 ;  /* 0x3e2aaaab13167423 */ /* 0x000fe20000010016 */
[----:B------:R-:W-:Y:S01]  /*2210*/  FFMA.FTZ R0, R17, R0, 0.16666667163372039795 ;  /* 0x3e2aaaab11007423 */ /* 0x000fe20000010000 */
[----:B0-----:R-:W-:Y:S02]  /*2220*/  FMUL.FTZ R15, R15, -0.125 ;  /* 0xbe0000000f0f7820 */ /* 0x001fe40000410000 */
[----:B------:R-:W-:Y:S01]  /*2230*/  FMUL.FTZ R23, R19, R22 ;  /* 0x0000001613177220 */ /* 0x000fe20000410000 */
[----:B------:R-:W-:Y:S01]  /*2240*/  FMUL.FTZ R0, R17, R0 ;  /* 0x0000000011007220 */ /* 0x000fe20000410000 */
[----:B------:R-:W-:Y:S01]  /*2250*/  FFMA.FTZ R19, R18, 2, R15 ;  /* 0x4000000012137823 */ /* 0x000fe2000001000f */
[--C-:B------:R-:W-:Y:S01]  /*2260*/  LOP3.LUT R15, R16, 0x80000000, R7.reuse, 0xb8, !PT ;  /* 0x80000000100f7812 */ /* 0x100fe200078eb807 */
[----:B------:R-:W-:Y:S01]  /*2270*/  @!P1 FFMA.FTZ R15, R7, R8, R7 ;  /* 0x00000008070f9223 */ /* 0x000fe20000010007 */
[----:B-1----:R-:W-:-:S02]  /*2280*/  FMUL.FTZ R25, R14, -0.125 ;  /* 0xbe0000000e197820 */ /* 0x002fc40000410000 */
[--C-:B------:R-:W-:Y:S01]  /*2290*/  LOP3.LUT R18, R19, 0x80000000, R4.reuse, 0xb8, !PT ;  /* 0x8000000013127812 */ /* 0x100fe200078eb804 */
[----:B------:R-:W-:Y:S01]  /*22a0*/  @!P2 FFMA.FTZ R18, R4, R23, R4 ;  /* 0x000000170412a223 */ /* 0x000fe20000010004 */
[--C-:B------:R-:W-:Y:S01]  /*22b0*/  LOP3.LUT R14, R21, 0x80000000, R6.reuse, 0xb8, !PT ;  /* 0x80000000150e7812 */ /* 0x100fe200078eb806 */
[----:B------:R-:W-:Y:S01]  /*22c0*/  FFMA.FTZ R20, R20, 2, R25 ;  /* 0x4000000014147823 */ /* 0x000fe20000010019 */
[----:B------:R-:W-:-:S04]  /*22d0*/  @!P0 FFMA.FTZ R14, R6, R9, R6 ;  /* 0x00000009060e8223 */ /* 0x000fc80000010006 */
[--C-:B------:R-:W-:Y:S01]  /*22e0*/  LOP3.LUT R19, R20, 0x80000000, R5.reuse, 0xb8, !PT ;  /* 0x8000000014137812 */ /* 0x100fe200078eb805 */
[----:B------:R-:W-:Y:S01]  /*22f0*/  @!P3 FFMA.FTZ R19, R5, R0, R5 ;  /* 0x000000000513b223 */ /* 0x000fe20000010005 */
[----:B------:R-:W-:Y:S04]  /*2300*/  STG.E.64 desc[UR4][R10.64+0x800], R14 ;  /* 0x0008000e0a007986 */ /* 0x000fe8000c101b04 */
[----:B------:R-:W-:Y:S01]  /*2310*/  STG.E.64 desc[UR4][R10.64+0xc00], R18 ;  /* 0x000c00120a007986 */ /* 0x000fe2000c101b04 */
[----:B------:R-:W-:Y:S05]  /*2320*/  EXIT ;  /* 0x000000000000794d */ /* 0x000fea0003800000 */
.L_x_1930:
        /* <DEDUP_REMOVED lines=13> */
.L_x_2992:


//--------------------- .text._ZN2at6native29vectorized_elementwise_kernelILi4EZZZNS0_16sinh_kernel_cudaERNS_18TensorIteratorBaseEENKUlvE0_clEvENKUlvE0_clEvEUlfE_St5arrayIPcLm2EEEEviT0_T1_ --------------------------
	.section	.text._ZN2at6native29vectorized_elementwise_kernelILi4EZZZNS0_16sinh_kernel_cudaERNS_18TensorIteratorBaseEENKUlvE0_clEvENKUlvE0_clEvEUlfE_St5arrayIPcLm2EEEEviT0_T1_,"ax",@progbits
	.align	128
        .global         _ZN2at6native29vectorized_elementwise_kernelILi4EZZZNS0_16sinh_kernel_cudaERNS_18TensorIteratorBaseEENKUlvE0_clEvENKUlvE0_clEvEUlfE_St5arrayIPcLm2EEEEviT0_T1_
        .type           _ZN2at6native29vectorized_elementwise_kernelILi4EZZZNS0_16sinh_kernel_cudaERNS_18TensorIteratorBaseEENKUlvE0_clEvENKUlvE0_clEvEUlfE_St5arrayIPcLm2EEEEviT0_T1_,@function
        .size           _ZN2at6native29vectorized_elementwise_kernelILi4EZZZNS0_16sinh_kernel_cudaERNS_18TensorIteratorBaseEENKUlvE0_clEvENKUlvE0_clEvEUlfE_St5arrayIPcLm2EEEEviT0_T1_,(.L_x_2993 - _ZN2at6native29vectorized_elementwise_kernelILi4EZZZNS0_16sinh_kernel_cudaERNS_18TensorIteratorBaseEENKUlvE0_clEvENKUlvE0_clEvEUlfE_St5arrayIPcLm2EEEEviT0_T1_)
        .other          _ZN2at6native29vectorized_elementwise_kernelILi4EZZZNS0_16sinh_kernel_cudaERNS_18TensorIteratorBaseEENKUlvE0_clEvENKUlvE0_clEvEUlfE_St5arrayIPcLm2EEEEviT0_T1_,@"STO_CUDA_ENTRY STV_DEFAULT"
_ZN2at6native29vectorized_elementwise_kernelILi4EZZZNS0_16sinh_kernel_cudaERNS_18TensorIteratorBaseEENKUlvE0_clEvENKUlvE0_clEvEUlfE_St5arrayIPcLm2EEEEviT0_T1_:
.text._ZN2at6native29vectorized_elementwise_kernelILi4EZZZNS0_16sinh_kernel_cudaERNS_18TensorIteratorBaseEENKUlvE0_clEvENKUlvE0_clEvEUlfE_St5arrayIPcLm2EEEEviT0_T1_:
        /* <DEDUP_REMOVED lines=100> */
.L_x_1933:
[----:B------:R-:W-:Y:S05]  /*0640*/  BSYNC.RECONVERGENT B0 ;  /* 0x0000000000007941 */ /* 0x000fea0003800200 */
.L_x_1932:
        /* <DEDUP_REMOVED lines=30> */
.L_x_1935:
[----:B------:R-:W-:Y:S05]  /*0830*/  BSYNC.RECONVERGENT B0 ;  /* 0x0000000000007941 */ /* 0x000fea0003800200 */
.L_x_1934:
        /* <DEDUP_REMOVED lines=29> */
.L_x_1937:
[----:B------:R-:W-:Y:S05]  /*0a10*/  BSYNC.RECONVERGENT B0 ;  /* 0x0000000000007941 */ /* 0x000fea0003800200 */
.L_x_1936:
        /* <DEDUP_REMOVED lines=30> */
.L_x_1939:
[----:B------:R-:W-:Y:S05]  /*0c00*/  BSYNC.RECONVERGENT B0 ;  /* 0x0000000000007941 */ /* 0x000fea0003800200 */
.L_x_1938:
        /* <DEDUP_REMOVED lines=27> */
.L_x_1941:
[----:B------:R-:W-:Y:S05]  /*0dc0*/  BSYNC.RECONVERGENT B0 ;  /* 0x0000000000007941 */ /* 0x000fea0003800200 */
.L_x_1940:
        /* <DEDUP_REMOVED lines=27> */
.L_x_1943:
[----:B------:R-:W-:Y:S05]  /*0f80*/  BSYNC.RECONVERGENT B0 ;  /* 0x0000000000007941 */ /* 0x000fea0003800200 */
.L_x_1942:
        /* <DEDUP_REMOVED lines=27> */
.L_x_1945:
[----:B------:R-:W-:Y:S05]  /*1140*/  BSYNC.RECONVERGENT B0 ;  /* 0x0000000000007941 */ /* 0x000fea0003800200 */
.L_x_1944:
        /* <DEDUP_REMOVED lines=27> */
.L_x_1947:
[----:B------:R-:W-:Y:S05]  /*1300*/  BSYNC.RECONVERGENT B0 ;  /* 0x0000000000007941 */ /* 0x000fea0003800200 */
.L_x_1946:
        /* <DEDUP_REMOVED lines=18> */
.L_x_1950:
[----:B------:R-:W-:-:S13]  /*1430*/  ISETP.GE.U32.AND P0, PT, R0, R9, PT ;  /* 0x000000090000720c */ /* 0x000fda0003f06070 */
[----:B------:R-:W-:Y:S05]  /*1440*/  @P0 BRA `(.L_x_1952) ;  /* 0x0000000000300947 */ /* 0x000fea0003800000 */
[----:B0-----:R-:W0:Y:S01]  /*1450*/  LDC.64 R2, c[0x0][0x388] ;  /* 0x0000e200ff027b82 */ /* 0x001e220000000a00 */
[----:B------:R-:W-:Y:S02]  /*1460*/  IADD3 R11, PT, PT, R19, R0, RZ ;  /* 0x00000000130b7210 */ /* 0x000fe40007ffe0ff */
[----:B------:R-:W-:-:S03]  /*1470*/  IADD3 R0, PT, PT, R0, 0x80, RZ ;  /* 0x0000008000007810 */ /* 0x000fc60007ffe0ff */
[----:B0-----:R-:W-:-:S05]  /*1480*/  IMAD.WIDE.U32 R2, R11, 0x4, R2 ;  /* 0x000000040b027825 */ /* 0x001fca00078e0002 */
[----:B------:R1:W-:Y:S02]  /*1490*/  STG.E desc[UR4][R2.64], R12 ;  /* 0x0000000c02007986 */ /* 0x0003e4000c101904 */
.L_x_1951:
[----:B------:R-:W-:-:S13]  /*14a0*/  ISETP.GE.U32.AND P0, PT, R0, R9, PT ;  /* 0x000000090000720c */ /* 0x000fda0003f06070 */
[----:B------:R-:W-:Y:S05]  /*14b0*/  @P0 BRA `(.L_x_1953) ;  /* 0x0000000000340947 */ /* 0x000fea0003800000 */
[----:B01----:R-:W0:Y:S01]  /*14c0*/  LDC.64 R2, c[0x0][0x388] ;  /* 0x0000e200ff027b82 */ /* 0x003e220000000a00 */
[----:B------:R-:W-:Y:S02]  /*14d0*/  IADD3 R11, PT, PT, R19, R0, RZ ;  /* 0x00000000130b7210 */ /* 0x000fe40007ffe0ff */
[----:B------:R-:W-:-:S03]  /*14e0*/  IADD3 R0, PT, PT, R0, 0x80, RZ ;  /* 0x0000008000007810 */ /* 0x000fc60007ffe0ff */
[----:B0-----:R-:W-:-:S05]  /*14f0*/  IMAD.WIDE.U32 R2, R11, 0x4, R2 ;  /* 0x000000040b027825 */ /* 0x001fca00078e0002 */
[----:B------:R1:W-:Y:S02]  /*1500*/  STG.E desc[UR4][R2.64], R7 ;  /* 0x0000000702007986 */ /* 0x0003e4000c101904 */
.L_x_1952:
        /* <DEDUP_REMOVED lines=8> */
.L_x_1953:
[----:B------:R-:W-:Y:S05]  /*1590*/  BSYNC.RELIABLE B1 ;  /* 0x0000000000017941 */ /* 0x000fea0003800100 */
.L_x_1949:
[----:B------:R-:W-:-:S13]  /*15a0*/  ISETP.GE.U32.AND P0, PT, R0, R9, PT ;  /* 0x000000090000720c */ /* 0x000fda0003f06070 */
[----:B012---:R-:W0:Y:S01]  /*15b0*/  @!P0 LDC.64 R2, c[0x0][0x388] ;  /* 0x0000e200ff028b82 */ /* 0x007e220000000a00 */
[----:B------:R-:W-:Y:S02]  /*15c0*/  @!P0 IADD3 R7, PT, PT, R19, R0, RZ ;  /* 0x0000000013078210 */ /* 0x000fe40007ffe0ff */
[----:B------:R-:W-:-:S03]  /*15d0*/  @!P0 IADD3 R0, PT, PT, R0, 0x80, RZ ;  /* 0x0000008000008810 */ /* 0x000fc60007ffe0ff */
[----:B0-----:R-:W-:-:S05]  /*15e0*/  @!P0 IMAD.WIDE.U32 R2, R7, 0x4, R2 ;  /* 0x0000000407028825 */ /* 0x001fca00078e0002 */
[----:B------:R2:W-:Y:S02]  /*15f0*/  @!P0 STG.E desc[UR4][R2.64], R10 ;  /* 0x0000000a02008986 */ /* 0x0005e4000c101904 */
.L_x_1954:
[----:B------:R-:W-:Y:S05]  /*1600*/  BSYNC.RECONVERGENT B0 ;  /* 0x0000000000007941 */ /* 0x000fea0003800200 */
.L_x_1948:
        /* <DEDUP_REMOVED lines=8> */
.L_x_1931:
[----:B------:R-:W0:Y:S01]  /*1690*/  S2R R0, SR_TID.X ;  /* 0x0000000000007919 */ /* 0x000e220000002100 */
[----:B------:R-:W1:Y:S02]  /*16a0*/  LDC.64 R2, c[0x0][0x390] ;  /* 0x0000e400ff027b82 */ /* 0x000e640000000a00 */
[----:B-1----:R-:W-:-:S04]  /*16b0*/  IMAD.WIDE.U32 R2, R19, 0x4, R2 ;  /* 0x0000000413027825 */ /* 0x002fc800078e0002 */
[----:B0-----:R-:W-:-:S05]  /*16c0*/  IMAD.WIDE.U32 R2, R0, 0x10, R2 ;  /* 0x0000001000027825 */ /* 0x001fca00078e0002 */
[----:B------:R-:W2:Y:S04]  /*16d0*/  LDG.E.128 R4, desc[UR4][R2.64] ;  /* 0x0000000402047981 */ /* 0x000ea8000c1e1d00 */
[----:B------:R-:W3:Y:S01]  /*16e0*/  LDG.E.128 R8, desc[UR4][R2.64+0x800] ;  /* 0x0008000402087981 */ /* 0x000ee2000c1e1d00 */
[----:B------:R-:W-:Y:S02]  /*16f0*/  HFMA2 R13, -RZ, RZ, 3.4921875, 0 ;  /* 0x42fc0000ff0d7431 */ /* 0x000fe400000001ff */
[----:B--2---:R-:W-:Y:S01]  /*1700*/  FMUL.FTZ R12, |R4|, 1.4426950216293334961 ;  /* 0x3fb8aa3b040c7820 */ /* 0x004fe20000410200 */
[----:B------:R-:W-:Y:S01]  /*1710*/  FMUL.FTZ R14, |R5|, 1.4426950216293334961 ;  /* 0x3fb8aa3b050e7820 */ /* 0x000fe20000410200 */
[----:B------:R-:W-:Y:S01]  /*1720*/  FMUL.FTZ R16, |R6|, 1.4426950216293334961 ;  /* 0x3fb8aa3b06107820 */ /* 0x000fe20000410200 */
[----:B------:R-:W-:Y:S01]  /*1730*/  FMUL.FTZ R17, |R7|, 1.4426950216293334961 ;  /* 0x3fb8aa3b07117820 */ /* 0x000fe20000410200 */
[----:B---3--:R-:W-:Y:S01]  /*1740*/  FMUL.FTZ R27, |R9|, 1.4426950216293334961 ;  /* 0x3fb8aa3b091b7820 */ /* 0x008fe20000410200 */
[----:B------:R-:W-:Y:S01]  /*1750*/  FSETP.GE.FTZ.AND P2, PT, |R10|, 1, PT ;  /* 0x3f8000000a00780b */ /* 0x000fe20003f56200 */
[----:B------:R-:W0:Y:S01]  /*1760*/  FRND.TRUNC R12, R12 ;  /* 0x0000000c000c7307 */ /* 0x000e22000020d000 */
[----:B------:R-:W-:-:S07]  /*1770*/  FSETP.GE.FTZ.AND P3, PT, |R11|, 1, PT ;  /* 0x3f8000000b00780b */ /* 0x000fce0003f76200 */
[----:B------:R-:W1:Y:S01]  /*1780*/  FRND.TRUNC R14, R14 ;  /* 0x0000000e000e7307 */ /* 0x000e62000020d000 */
[----:B0-----:R-:W-:-:S07]  /*1790*/  FSETP.GT.FTZ.AND P0, PT, |R12|, 126, PT ;  /* 0x42fc00000c00780b */ /* 0x001fce0003f14200 */
[----:B------:R-:W0:Y:S01]  /*17a0*/  FRND.TRUNC R16, R16 ;  /* 0x0000001000107307 */ /* 0x000e22000020d000 */
[----:B------:R-:W-:-:S04]  /*17b0*/  LOP3.LUT R3, R13, 0x80000000, R12, 0xb8, !PT ;  /* 0x800000000d037812 */ /* 0x000fc800078eb80c */
[----:B------:R-:W-:Y:S02]  /*17c0*/  FSEL R3, R3, R12, P0 ;  /* 0x0000000c03037208 */ /* 0x000fe40000000000 */
[----:B-1----:R-:W-:Y:S01]  /*17d0*/  FSETP.GT.FTZ.AND P0, PT, |R14|, 126, PT ;  /* 0x42fc00000e00780b */ /* 0x002fe20003f14200 */
[----:B------:R1:W2:Y:S01]  /*17e0*/  FRND.TRUNC R18, R17 ;  /* 0x0000001100127307 */ /* 0x0002a2000020d000 */
[----:B------:R-:W-:Y:S01]  /*17f0*/  LOP3.LUT R15, R13, 0x80000000, R14, 0xb8, !PT ;  /* 0x800000000d0f7812 */ /* 0x000fe200078eb80e */
[----:B------:R-:W-:-:S03]  /*1800*/  FFMA.FTZ R12, R3, -0.69314718246459960938, |R4| ;  /* 0xbf317218030c7823 */ /* 0x000fc60000010404 */
[----:B------:R-:W-:Y:S01]  /*1810*/  FSEL R2, R15, R14, P0 ;  /* 0x0000000e0f027208 */ /* 0x000fe20000000000 */
[C---:B------:R-:W-:Y:S01]  /*1820*/  FFMA.FTZ R12, R3.reuse, 1.9046542121259335545e-09, R12 ;  /* 0x3102e308030c7823 */ /* 0x040fe2000001000c */
[----:B0-----:R-:W-:Y:S01]  /*1830*/  FSETP.GT.FTZ.AND P0, PT, |R16|, 126, PT ;  /* 0x42fc00001000780b */ /* 0x001fe20003f14200 */
[----:B------:R-:W-:Y:S01]  /*1840*/  FADD.FTZ R3, R3, 12583037 ;  /* 0x4b40007d03037421 */ /* 0x000fe20000010000 */
[----:B------:R-:W-:Y:S01]  /*1850*/  LOP3.LUT R15, R13, 0x80000000, R16, 0xb8, !PT ;  /* 0x800000000d0f7812 */ /* 0x000fe200078eb810 */
[----:B------:R-:W-:Y:S01]  /*1860*/  FFMA.FTZ R21, R2, -0.69314718246459960938, |R5| ;  /* 0xbf31721802157823 */ /* 0x000fe20000010405 */
[----:B-1----:R-:W-:Y:S02]  /*1870*/  FMUL.FTZ R17, R12, 1.4426950216293334961 ;  /* 0x3fb8aa3b0c117820 */ /* 0x002fe40000410000 */
[----:B------:R-:W-:Y:S01]  /*1880*/  FSEL R15, R15, R16, P0 ;  /* 0x000000100f0f7208 */ /* 0x000fe20000000000 */
[----:B------:R-:W-:Y:S01]  /*1890*/  FFMA.FTZ R12, R2, 1.9046542121259335545e-09, R21 ;  /* 0x3102e308020c7823 */ /* 0x000fe20000010015 */
[----:B--2---:R-:W-:Y:S01]  /*18a0*/  FSETP.GT.FTZ.AND P1, PT, |R18|, 126, PT ;  /* 0x42fc00001200780b */ /* 0x004fe20003f34200 */
[----:B------:R-:W-:Y:S01]  /*18b0*/  FMUL.FTZ R21, R4, R4 ;  /* 0x0000000404157220 */ /* 0x000fe20000410000 */
[----:B------:R-:W-:Y:S01]  /*18c0*/  LOP3.LUT R23, R13, 0x80000000, R18, 0xb8, !PT ;  /* 0x800000000d177812 */ /* 0x000fe200078eb812 */
[----:B------:R-:W-:Y:S01]  /*18d0*/  FMUL.FTZ R12, R12, 1.4426950216293334961 ;  /* 0x3fb8aa3b0c0c7820 */ /* 0x000fe20000410000 */
[----:B------:R-:W-:Y:S01]  /*18e0*/  MOV R16, 0x363d0ada ;  /* 0x363d0ada00107802 */ /* 0x000fe20000000f00 */
[----:B------:R-:W-:Y:S01]  /*18f0*/  FFMA.FTZ R20, R15, -0.69314718246459960938, |R6| ;  /* 0xbf3172180f147823 */ /* 0x000fe20000010406 */
[----:B------:R-:W-:Y:S01]  /*1900*/  FSEL R14, R23, R18, P1 ;  /* 0x00000012170e7208 */ /* 0x000fe20000800000 */
[----:B------:R-:W-:Y:S01]  /*1910*/  FMUL.FTZ R23, R5, R5 ;  /* 0x0000000505177220 */ /* 0x000fe20000410000 */
[----:B------:R-:W0:Y:S01]  /*1920*/  MUFU.EX2 R17, R17 ;  /* 0x0000001100117308 */ /* 0x000e220000000800 */
[-C--:B------:R-:W-:Y:S01]  /*1930*/  FFMA.FTZ R18, R21, R16.reuse, 0.00019836159481201320887 ;  /* 0x394fff4915127423 */ /* 0x080fe20000010010 */
[----:B------:R-:W-:Y:S01]  /*1940*/  FFMA.FTZ R24, R15, 1.9046542121259335545e-09, R20 ;  /* 0x3102e3080f187823 */ /* 0x000fe20000010014 */
[----:B------:R-:W-:Y:S01]  /*1950*/  FFMA.FTZ R22, R23, R16, 0.00019836159481201320887 ;  /* 0x394fff4917167423 */ /* 0x000fe20000010010 */
[----:B------:R-:W-:Y:S01]  /*1960*/  FFMA.FTZ R25, R14, -0.69314718246459960938, |R7| ;  /* 0xbf3172180e197823 */ /* 0x000fe20000010407 */
[----:B------:R-:W-:Y:S01]  /*1970*/  FFMA.FTZ R20, R21, R18, 0.0083333496004343032837 ;  /* 0x3c08889a15147423 */ /* 0x000fe20000010012 */
[----:B------:R-:W-:Y:S01]  /*1980*/  FMUL.FTZ R24, R24, 1.4426950216293334961 ;  /* 0x3fb8aa3b18187820 */ /* 0x000fe20000410000 */
[----:B------:R-:W-:Y:S01]  /*1990*/  FFMA.FTZ R18, R23, R22, 0.0083333496004343032837 ;  /* 0x3c08889a17127423 */ /* 0x000fe20000010016 */
[----:B------:R-:W1:Y:S01]  /*19a0*/  MUFU.EX2 R12, R12 ;  /* 0x0000000c000c7308 */ /* 0x000e620000000800 */
[C---:B------:R-:W-:Y:S01]  /*19b0*/  FFMA.FTZ R22, R21.reuse, R20, 0.16666667163372039795 ;  /* 0x3e2aaaab15167423 */ /* 0x040fe20000010014 */
[----:B------:R-:W-:Y:S01]  /*19c0*/  FFMA.FTZ R25, R14, 1.9046542121259335545e-09, R25 ;  /* 0x3102e3080e197823 */ /* 0x000fe20000010019 */
[----:B------:R-:W-:Y:S01]  /*19d0*/  FADD.FTZ R2, R2, 12583037 ;  /* 0x4b40007d02027421 */ /* 0x000fe20000010000 */
[----:B------:R-:W-:Y:S01]  /*19e0*/  FADD.FTZ R14, R14, 12583037 ;  /* 0x4b40007d0e0e7421 */ /* 0x000fe20000010000 */
[----:B------:R-:W-:Y:S01]  /*19f0*/  FMUL.FTZ R21, R21, R22 ;  /* 0x0000001615157220 */ /* 0x000fe20000410000 */
[----:B------:R-:W-:Y:S01]  /*1a00*/  FMUL.FTZ R26, R25, 1.4426950216293334961 ;  /* 0x3fb8aa3b191a7820 */ /* 0x000fe20000410000 */
[----:B------:R-:W-:Y:S01]  /*1a10*/  FFMA.FTZ R22, R23, R18, 0.16666667163372039795 ;  /* 0x3e2aaaab17167423 */ /* 0x000fe20000010012 */
[----:B------:R2:W3:Y:S01]  /*1a20*/  MUFU.EX2 R20, R24 ;  /* 0x0000001800147308 */ /* 0x0004e20000000800 */
[----:B------:R-:W-:-:S02]  /*1a30*/  SHF.L.U32 R18, R3, 0x17, RZ ;  /* 0x0000001703127819 */ /* 0x000fc400000006ff */
[----:B------:R-:W-:Y:S01]  /*1a40*/  SHF.L.U32 R25, R2, 0x17, RZ ;  /* 0x0000001702197819 */ /* 0x000fe200000006ff */
[----:B------:R-:W-:Y:S01]  /*1a50*/  FMUL.FTZ R2, R23, R22 ;  /* 0x0000001617027220 */ /* 0x000fe20000410000 */
[----:B------:R-:W-:Y:S01]  /*1a60*/  FADD.FTZ R22, R15, 12583037 ;  /* 0x4b40007d0f167421 */ /* 0x000fe20000010000 */
[----:B0-----:R-:W-:Y:S01]  /*1a70*/  FMUL.FTZ R15, R18, R17 ;  /* 0x00000011120f7220 */ /* 0x001fe20000410000 */
[----:B------:R-:W-:Y:S01]  /*1a80*/  FMUL.FTZ R17, R6, R6 ;  /* 0x0000000606117220 */ /* 0x000fe20000410000 */
[----:B------:R0:W4:Y:S01]  /*1a90*/  MUFU.EX2 R3, R26 ;  /* 0x0000001a00037308 */ /* 0x0001220000000800 */
[----:B-1----:R-:W-:Y:S01]  /*1aa0*/  FMUL.FTZ R12, R25, R12 ;  /* 0x0000000c190c7220 */ /* 0x002fe20000410000 */
[----:B------:R-:W-:Y:S01]  /*1ab0*/  FMUL.FTZ R25, R7, R7 ;  /* 0x0000000707197220 */ /* 0x000fe20000410000 */
[-C--:B------:R-:W-:Y:S01]  /*1ac0*/  FFMA.FTZ R18, R17, R16.reuse, 0.00019836159481201320887 ;  /* 0x394fff4911127423 */ /* 0x080fe20000010010 */
[----:B------:R-:W-:Y:S02]  /*1ad0*/  SHF.L.U32 R23, R22, 0x17, RZ ;  /* 0x0000001716177819 */ /* 0x000fe400000006ff */
[----:B--2---:R-:W-:Y:S01]  /*1ae0*/  FFMA.FTZ R24, R25, R16, 0.00019836159481201320887 ;  /* 0x394fff4919187423 */ /* 0x004fe20000010010 */
[----:B------:R-:W-:Y:S01]  /*1af0*/  FFMA.FTZ R18, R17, R18, 0.0083333496004343032837 ;  /* 0x3c08889a11127423 */ /* 0x000fe20000010012 */
[----:B------:R-:W1:Y:S01]  /*1b00*/  MUFU.RCP R22, R15 ;  /* 0x0000000f00167308 */ /* 0x000e620000001000 */
[----:B---3--:R-:W-:Y:S01]  /*1b10*/  FMUL.FTZ R20, R23, R20 ;  /* 0x0000001417147220 */ /* 0x008fe20000410000 */
[----:B------:R-:W-:Y:S01]  /*1b20*/  FFMA.FTZ R24, R25, R24, 0.0083333496004343032837 ;  /* 0x3c08889a19187423 */ /* 0x000fe20000010018 */
[----:B------:R-:W-:Y:S01]  /*1b30*/  FFMA.FTZ R18, R17, R18, 0.16666667163372039795 ;  /* 0x3e2aaaab11127423 */ /* 0x000fe20000010012 */
[----:B------:R-:W-:-:S02]  /*1b40*/  FSETP.GE.FTZ.AND P0, PT, |R4|, 1, PT ;  /* 0x3f8000000400780b */ /* 0x000fc40003f16200 */
[----:B0-----:R-:W-:Y:S01]  /*1b50*/  FFMA.FTZ R26, R25, R24, 0.16666667163372039795 ;  /* 0x3e2aaaab191a7423 */ /* 0x001fe20000010018 */
[----:B------:R-:W-:Y:S01]  /*1b60*/  FMUL.FTZ R17, R17, R18 ;  /* 0x0000001211117220 */ /* 0x000fe20000410000 */
[----:B------:R-:W0:Y:S02]  /*1b70*/  MUFU.RCP R24, R20 ;  /* 0x0000001400187308 */ /* 0x000e240000001000 */
[----:B------:R-:W-:Y:S01]  /*1b80*/  FMUL.FTZ R18, R25, R26 ;  /* 0x0000001a19127220 */ /* 0x000fe20000410000 */
[----:B------:R-:W-:Y:S01]  /*1b90*/  SHF.L.U32 R26, R14, 0x17, RZ ;  /* 0x000000170e1a7819 */ /* 0x000fe200000006ff */
[----:B------:R-:W-:-:S04]  /*1ba0*/  FMUL.FTZ R14, |R8|, 1.4426950216293334961 ;  /* 0x3fb8aa3b080e7820 */ /* 0x000fc80000410200 */
[----:B------:R-:W2:Y:S01]  /*1bb0*/  MUFU.RCP R23, R12 ;  /* 0x0000000c00177308 */ /* 0x000ea20000001000 */
[----:B----4-:R-:W-:Y:S01]  /*1bc0*/  FMUL.FTZ R3, R26, R3 ;  /* 0x000000031a037220 */ /* 0x010fe20000410000 */
[----:B-1----:R-:W-:-:S04]  /*1bd0*/  FMUL.FTZ R26, R22, -0.125 ;  /* 0xbe000000161a7820 */ /* 0x002fc80000410000 */
[----:B------:R-:W-:Y:S01]  /*1be0*/  FFMA.FTZ R25, R15, 2, R26 ;  /* 0x400000000f197823 */ /* 0x000fe2000001001a */
[----:B------:R-:W-:Y:S01]  /*1bf0*/  FMUL.FTZ R26, |R10|, 1.4426950216293334961 ;  /* 0x3fb8aa3b0a1a7820 */ /* 0x000fe20000410200 */
[----:B------:R-:W1:Y:S01]  /*1c00*/  FRND.TRUNC R14, R14 ;  /* 0x0000000e000e7307 */ /* 0x000e62000020d000 */
[----:B0-----:R-:W-:-:S04]  /*1c10*/  FMUL.FTZ R15, R24, -0.125 ;  /* 0xbe000000180f7820 */ /* 0x001fc80000410000 */
[----:B------:R-:W-:Y:S01]  /*1c20*/  FFMA.FTZ R15, R20, 2, R15 ;  /* 0x40000000140f7823 */ /* 0x000fe2000001000f */
[----:B------:R-:W-:Y:S02]  /*1c30*/  FMUL.FTZ R20, |R11|, 1.4426950216293334961 ;  /* 0x3fb8aa3b0b147820 */ /* 0x000fe40000410200 */
[----:B------:R-:W0:Y:S01]  /*1c40*/  FRND.TRUNC R22, R27 ;  /* 0x0000001b00167307 */ /* 0x000e22000020d000 */
[----:B--2---:R-:W-:-:S04]  /*1c50*/  FMUL.FTZ R23, R23, -0.125 ;  /* 0xbe00000017177820 */ /* 0x004fc80000410000 */
[----:B------:R-:W-:Y:S01]  /*1c60*/  FFMA.FTZ R24, R12, 2, R23 ;  /* 0x400000000c187823 */ /* 0x000fe20000010017 */
[--C-:B------:R-:W-:Y:S01]  /*1c70*/  LOP3.LUT R12, R25, 0x80000000, R4.reuse, 0xb8, !PT ;  /* 0x80000000190c7812 */ /* 0x100fe200078eb804 */
[----:B------:R-:W-:Y:S01]  /*1c80*/  @!P0 FFMA.FTZ R12, R4, R21, R4 ;  /* 0x00000015040c8223 */ /* 0x000fe20000010004 */
[----:B------:R-:W2:Y:S01]  /*1c90*/  FRND.TRUNC R26, R26 ;  /* 0x0000001a001a7307 */ /* 0x000ea2000020d000 */
[----:B-1----:R-:W-:Y:S02]  /*1ca0*/  FSETP.GT.FTZ.AND P1, PT, |R14|, 126, PT ;  /* 0x42fc00000e00780b */ /* 0x002fe40003f34200 */
[----:B------:R-:W-:-:S04]  /*1cb0*/  LOP3.LUT R23, R13, 0x80000000, R14, 0xb8, !PT ;  /* 0x800000000d177812 */ /* 0x000fc800078eb80e */
[----:B------:R-:W-:Y:S01]  /*1cc0*/  FSEL R23, R23, R14, P1 ;  /* 0x0000000e17177208 */ /* 0x000fe20000800000 */
[----:B------:R-:W1:Y:S01]  /*1cd0*/  FRND.TRUNC R20, R20 ;  /* 0x0000001400147307 */ /* 0x000e62000020d000 */
[----:B0-----:R-:W-:Y:S02]  /*1ce0*/  FSETP.GT.FTZ.AND P0, PT, |R22|, 126, PT ;  /* 0x42fc00001600780b */ /* 0x001fe40003f14200 */
[----:B------:R-:W-:Y:S02]  /*1cf0*/  LOP3.LUT R21, R13, 0x80000000, R22, 0xb8, !PT ;  /* 0x800000000d157812 */ /* 0x000fe400078eb816 */
[----:B--2---:R-:W-:-:S03]  /*1d00*/  FSETP.GT.FTZ.AND P1, PT, |R26|, 126, PT ;  /* 0x42fc00001a00780b */ /* 0x004fc60003f34200 */
[----:B------:R-:W0:Y:S01]  /*1d10*/  MUFU.RCP R14, R3 ;  /* 0x00000003000e7308 */ /* 0x000e220000001000 */
[----:B------:R-:W-:Y:S02]  /*1d20*/  LOP3.LUT R25, R13, 0x80000000, R26, 0xb8, !PT ;  /* 0x800000000d197812 */ /* 0x000fe400078eb81a */
[----:B------:R-:W-:Y:S01]  /*1d30*/  FSEL R4, R21, R22, P0 ;  /* 0x0000001615047208 */ /* 0x000fe20000000000 */
[----:B------:R-:W-:Y:S01]  /*1d40*/  FFMA.FTZ R22, R23, -0.69314718246459960938, |R8| ;  /* 0xbf31721817167823 */ /* 0x000fe20000010408 */
[----:B------:R-:W-:Y:S02]  /*1d50*/  FSETP.GE.FTZ.AND P0, PT, |R5|, 1, PT ;  /* 0x3f8000000500780b */ /* 0x000fe40003f16200 */
[----:B------:R-:W-:Y:S01]  /*1d60*/  FSEL R21, R25, R26, P1 ;  /* 0x0000001a19157208 */ /* 0x000fe20000800000 */
[----:B------:R-:W-:Y:S01]  /*1d70*/  FFMA.FTZ R25, R4, -0.69314718246459960938, |R9| ;  /* 0xbf31721804197823 */ /* 0x000fe20000010409 */
[----:B-1----:R-:W-:Y:S01]  /*1d80*/  LOP3.LUT R13, R13, 0x80000000, R20, 0xb8, !PT ;  /* 0x800000000d0d7812 */ /* 0x002fe200078eb814 */
[----:B------:R-:W-:Y:S01]  /*1d90*/  FFMA.FTZ R22, R23, 1.9046542121259335545e-09, R22 ;  /* 0x3102e30817167823 */ /* 0x000fe20000010016 */
[----:B------:R-:W-:Y:S01]  /*1da0*/  FSETP.GT.FTZ.AND P1, PT, |R20|, 126, PT ;  /* 0x42fc00001400780b */ /* 0x000fe20003f34200 */
[----:B------:R-:W-:Y:S01]  /*1db0*/  FFMA.FTZ R28, R21, -0.69314718246459960938, |R10| ;  /* 0xbf317218151c7823 */ /* 0x000fe2000001040a */
[----:B------:R-:W-:Y:S01]  /*1dc0*/  FFMA.FTZ R25, R4, 1.9046542121259335545e-09, R25 ;  /* 0x3102e30804197823 */ /* 0x000fe20000010019 */
[----:B------:R-:W-:Y:S01]  /*1dd0*/  FMUL.FTZ R22, R22, 1.4426950216293334961 ;  /* 0x3fb8aa3b16167820 */ /* 0x000fe20000410000 */
[----:B------:R-:W-:Y:S01]  /*1de0*/  FSEL R20, R13, R20, P1 ;  /* 0x000000140d147208 */ /* 0x000fe20000800000 */
[----:B------:R-:W-:Y:S01]  /*1df0*/  FFMA.FTZ R28, R21, 1.9046542121259335545e-09, R28 ;  /* 0x3102e308151c7823 */ /* 0x000fe2000001001c */
[----:B0-----:R-:W-:Y:S01]  /*1e00*/  FMUL.FTZ R14, R14, -0.125 ;  /* 0xbe0000000e0e7820 */ /* 0x001fe20000410000 */
[--C-:B------:R-:W-:Y:S01]  /*1e10*/  LOP3.LUT R13, R24, 0x80000000, R5.reuse, 0xb8, !PT ;  /* 0x80000000180d7812 */ /* 0x100fe200078eb805 */
[----:B------:R-:W-:Y:S01]  /*1e20*/  @!P0 FFMA.FTZ R13, R5, R2, R5 ;  /* 0x00000002050d8223 */ /* 0x000fe20000010005 */
[----:B------:R-:W-:Y:S01]  /*1e30*/  FFMA.FTZ R27, R20, -0.69314718246459960938, |R11| ;  /* 0xbf317218141b7823 */ /* 0x000fe2000001040b */
[----:B------:R-:W-:Y:S01]  /*1e40*/  FFMA.FTZ R26, R3, 2, R14 ;  /* 0x40000000031a7823 */ /* 0x000fe2000001000e */
[----:B------:R-:W-:Y:S01]  /*1e50*/  FMUL.FTZ R5, R28, 1.4426950216293334961 ;  /* 0x3fb8aa3b1c057820 */ /* 0x000fe20000410000 */
[----:B------:R-:W0:Y:S01]  /*1e60*/  LDC.64 R2, c[0x0][0x388] ;  /* 0x0000e200ff027b82 */ /* 0x000e220000000a00 */
[----:B------:R-:W-:Y:S01]  /*1e70*/  FSETP.GE.FTZ.AND P0, PT, |R6|, 1, PT ;  /* 0x3f8000000600780b */ /* 0x000fe20003f16200 */
[----:B------:R-:W-:Y:S01]  /*1e80*/  FFMA.FTZ R27, R20, 1.9046542121259335545e-09, R27 ;  /* 0x3102e308141b7823 */ /* 0x000fe2000001001b */
[----:B------:R-:W-:Y:S01]  /*1e90*/  FMUL.FTZ R25, R25, 1.4426950216293334961 ;  /* 0x3fb8aa3b19197820 */ /* 0x000fe20000410000 */
[----:B------:R-:W-:Y:S01]  /*1ea0*/  FADD.FTZ R23, R23, 12583037 ;  /* 0x4b40007d17177421 */ /* 0x000fe20000010000 */
[----:B------:R-:W-:Y:S01]  /*1eb0*/  FSETP.GE.FTZ.AND P1, PT, |R7|, 1, PT ;  /* 0x3f8000000700780b */ /* 0x000fe20003f36200 */
[----:B------:R-:W-:Y:S01]  /*1ec0*/  FMUL.FTZ R27, R27, 1.4426950216293334961 ;  /* 0x3fb8aa3b1b1b7820 */ /* 0x000fe20000410000 */
[----:B------:R-:W1:Y:S01]  /*1ed0*/  MUFU.EX2 R5, R5 ;  /* 0x0000000500057308 */ /* 0x000e620000000800 */
[----:B------:R-:W-:Y:S01]  /*1ee0*/  LOP3.LUT R14, R15, 0x80000000, R6, 0xb8, !PT ;  /* 0x800000000f0e7812 */ /* 0x000fe200078eb806 */
[----:B------:R-:W-:Y:S01]  /*1ef0*/  FADD.FTZ R21, R21, 12583037 ;  /* 0x4b40007d15157421 */ /* 0x000fe20000010000 */
[----:B------:R-:W-:Y:S01]  /*1f00*/  FADD.FTZ R4, R4, 12583037 ;  /* 0x4b40007d04047421 */ /* 0x000fe20000010000 */
[----:B------:R-:W-:-:S03]  /*1f10*/  LOP3.LUT R15, R26, 0x80000000, R7, 0xb8, !PT ;  /* 0x800000001a0f7812 */ /* 0x000fc600078eb807 */
[----:B------:R-:W-:Y:S01]  /*1f20*/  @!P0 FFMA.FTZ R14, R6, R17, R6 ;  /* 0x00000011060e8223 */ /* 0x000fe20000010006 */
[----:B------:R2:W3:Y:S01]  /*1f30*/  MUFU.EX2 R24, R25 ;  /* 0x0000001900187308 */ /* 0x0004e20000000800 */
[----:B------:R-:W-:Y:S01]  /*1f40*/  FMUL.FTZ R17, R8, R8 ;  /* 0x0000000808117220 */ /* 0x000fe20000410000 */
[----:B------:R-:W-:Y:S01]  /*1f50*/  FADD.FTZ R6, R20, 12583037 ;  /* 0x4b40007d14067421 */ /* 0x000fe20000010000 */
[----:B------:R-:W-:Y:S01]  /*1f60*/  @!P1 FFMA.FTZ R15, R7, R18, R7 ;  /* 0x00000012070f9223 */ /* 0x000fe20000010007 */
[----:B------:R-:W-:Y:S01]  /*1f70*/  SHF.L.U32 R20, R21, 0x17, RZ ;  /* 0x0000001715147819 */ /* 0x000fe200000006ff */
[----:B------:R-:W-:Y:S01]  /*1f80*/  FFMA.FTZ R18, R17, R16, 0.00019836159481201320887 ;  /* 0x394fff4911127423 */ /* 0x000fe20000010010 */
[----:B------:R-:W-:Y:S01]  /*1f90*/  FMUL.FTZ R21, R9, R9 ;  /* 0x0000000909157220 */ /* 0x000fe20000410000 */
[----:B------:R-:W-:Y:S01]  /*1fa0*/  SHF.L.U32 R7, R4, 0x17, RZ ;  /* 0x0000001704077819 */ /* 0x000fe200000006ff */
[----:B------:R-:W4:Y:S01]  /*1fb0*/  MUFU.EX2 R22, R22 ;  /* 0x0000001600167308 */ /* 0x000f220000000800 */
[----:B--2---:R-:W-:Y:S01]  /*1fc0*/  SHF.L.U32 R25, R23, 0x17, RZ ;  /* 0x0000001717197819 */ /* 0x004fe200000006ff */
[----:B0-----:R-:W-:Y:S01]  /*1fd0*/  IMAD.WIDE.U32 R2, R19, 0x4, R2 ;  /* 0x0000000413027825 */ /* 0x001fe200078e0002 */
[----:B------:R-:W-:-:S03]  /*1fe0*/  SHF.L.U32 R26, R6, 0x17, RZ ;  /* 0x00000017061a7819 */ /* 0x000fc600000006ff */
[----:B-1----:R-:W-:Y:S01]  /*1ff0*/  FMUL.FTZ R5, R20, R5 ;  /* 0x0000000514057220 */ /* 0x002fe20000410000 */
[----:B------:R-:W-:Y:S01]  /*2000*/  FFMA.FTZ R18, R17, R18, 0.0083333496004343032837 ;  /* 0x3c08889a11127423 */ /* 0x000fe20000010012 */
[----:B------:R-:W-:Y:S01]  /*2010*/  FFMA.FTZ R20, R21, R16, 0.00019836159481201320887 ;  /* 0x394fff4915147423 */ /* 0x000fe20000010010 */
[----:B------:R-:W-:Y:S01]  /*2020*/  FMUL.FTZ R19, R10, R10 ;  /* 0x0000000a0a137220 */ /* 0x000fe20000410000 */
[----:B------:R-:W0:Y:S01]  /*2030*/  MUFU.EX2 R23, R27 ;  /* 0x0000001b00177308 */ /* 0x000e220000000800 */
[----:B---3--:R-:W-:Y:S01]  /*2040*/  FMUL.FTZ R24, R7, R24 ;  /* 0x0000001807187220 */ /* 0x008fe20000410000 */
[----:B------:R-:W-:Y:S01]  /*2050*/  FFMA.FTZ R18, R17, R18, 0.16666667163372039795 ;  /* 0x3e2aaaab11127423 */ /* 0x000fe20000010012 */
[----:B------:R-:W-:-:S04]  /*2060*/  IMAD.WIDE.U32 R2, R0, 0x10, R2 ;  /* 0x0000001000027825 */ /* 0x000fc800078e0002 */
[----:B------:R-:W-:Y:S01]  /*2070*/  FFMA.FTZ R20, R21, R20, 0.0083333496004343032837 ;  /* 0x3c08889a15147423 */ /* 0x000fe20000010014 */
[----:B------:R-:W-:Y:S01]  /*2080*/  FSETP.GE.FTZ.AND P0, PT, |R8|, 1, PT ;  /* 0x3f8000000800780b */ /* 0x000fe20003f16200 */
[----:B------:R-:W-:Y:S01]  /*2090*/  FMUL.FTZ R17, R17, R18 ;  /* 0x0000001211117220 */ /* 0x000fe20000410000 */
[----:B------:R-:W-:Y:S01]  /*20a0*/  FSETP.GE.FTZ.AND P1, PT, |R9|, 1, PT ;  /* 0x3f8000000900780b */ /* 0x000fe20003f36200 */
[----:B------:R-:W1:Y:S01]  /*20b0*/  MUFU.RCP R0, R5 ;  /* 0x0000000500007308 */ /* 0x000e620000001000 */
[----:B----4-:R-:W-:Y:S01]  /*20c0*/  FMUL.FTZ R22, R25, R22 ;  /* 0x0000001619167220 */ /* 0x010fe20000410000 */
[C---:B------:R-:W-:Y:S01]  /*20d0*/  FFMA.FTZ R18, R21.reuse, R20, 0.16666667163372039795 ;  /* 0x3e2aaaab15127423 */ /* 0x040fe20000010014 */
[----:B------:R-:W-:Y:S03]  /*20e0*/  STG.E.128 desc[UR4][R2.64], R12 ;  /* 0x0000000c02007986 */ /* 0x000fe6000c101d04 */
[----:B------:R-:W-:Y:S01]  /*20f0*/  FMUL.FTZ R18, R21, R18 ;  /* 0x0000001215127220 */ /* 0x000fe20000410000 */
[----:B------:R-:W-:Y:S01]  /*2100*/  FMUL.FTZ R21, R11, R11 ;  /* 0x0000000b0b157220 */ /* 0x000fe20000410000 */
[----:B------:R-:W2:Y:S01]  /*2110*/  MUFU.RCP R4, R22 ;  /* 0x0000001600047308 */ /* 0x000ea20000001000 */
[----:B0-----:R-:W-:Y:S01]  /*2120*/  FMUL.FTZ R23, R26, R23 ;  /* 0x000000171a177220 */ /* 0x001fe20000410000 */
[-C--:B------:R-:W-:Y:S01]  /*2130*/  FFMA.FTZ R26, R19, R16.reuse, 0.00019836159481201320887 ;  /* 0x394fff49131a7423 */ /* 0x080fe20000010010 */
[----:B------:R-:W-:-:S03]  /*2140*/  FFMA.FTZ R16, R21, R16, 0.00019836159481201320887 ;  /* 0x394fff4915107423 */ /* 0x000fc60000010010 */
[----:B------:R-:W-:Y:S01]  /*2150*/  FFMA.FTZ R26, R19, R26, 0.0083333496004343032837 ;  /* 0x3c08889a131a7423 */ /* 0x000fe2000001001a */
[----:B------:R-:W-:Y:S01]  /*2160*/  FFMA.FTZ R16, R21, R16, 0.0083333496004343032837 ;  /* 0x3c08889a15107423 */ /* 0x000fe20000010010 */
[----:B------:R-:W0:Y:S01]  /*2170*/  MUFU.RCP R6, R24 ;  /* 0x0000001800067308 */ /* 0x000e220000001000 */
[----:B-1----:R-:W-:Y:S01]  /*2180*/  FMUL.FTZ R0, R0, -0.125 ;  /* 0xbe00000000007820 */ /* 0x002fe20000410000 */
[----:B------:R-:W-:Y:S01]  /*2190*/  FFMA.FTZ R26, R19, R26, 0.16666667163372039795 ;  /* 0x3e2aaaab131a7423 */ /* 0x000fe2000001001a */
[----:B------:R-:W-:-:S03]  /*21a0*/  FFMA.FTZ R16, R21, R16, 0.16666667163372039795 ;  /* 0x3e2aaaab15107423 */ /* 0x000fc60000010010 */
[----:B------:R-:W-:Y:S01]  /*21b0*/  FMUL.FTZ R19, R19, R26 ;  /* 0x0000001a13137220 */ /* 0x000fe20000410000 */
[----:B------:R-:W-:Y:S01]  /*21c0*/  FMUL.FTZ R16, R21, R16 ;  /* 0x0000001015107220 */ /* 0x000fe20000410000 */
[----:B------:R-:W1:Y:S01]  /*21d0*/  MUFU.RCP R7, R23 ;  /* 0x0000001700077308 */ /* 0x000e620000001000 */
[----:B--2---:R-:W-:-:S04]  /*21e0*/  FMUL.FTZ R25, R4, -0.125 ;  /* 0xbe00000004197820 */ /* 0x004fc80000410000 */
[----:B------:R-:W-:Y:S01]  /*21f0*/  FFMA.FTZ R25, R22, 2, R25 ;  /* 0x4000000016197823 */ /* 0x000fe20000010019 */
[----:B0-----:R-:W-:-:S04]  /*2200*/  FMUL.FTZ R27, R6, -0.125 ;  /* 0xbe000000061b7820 */ /* 0x001fc80000410000 */
[----:B------:R-:W-:Y:S01]  /*2210*/  FFMA.FTZ R24, R24, 2, R27 ;  /* 0x4000000018187823 */ /* 0x000fe2000001001b */
[----:B-1----:R-:W-:Y:S01]  /*2220*/  FMUL.FTZ R4, R7, -0.125 ;  /* 0xbe00000007047820 */ /* 0x002fe20000410000 */
[----:B------:R-:W-:-:S03]  /*2230*/  FFMA.FTZ R7, R5, 2, R0 ;  /* 0x4000000005077823 */ /* 0x000fc60000010000 */
[--C-:B------:R-:W-:Y:S01]  /*2240*/  LOP3.LUT R5, R24, 0x80000000, R9.reuse, 0xb8, !PT ;  /* 0x8000000018057812 */ /* 0x100fe200078eb809 */
[----:B------:R-:W-:Y:S01]  /*2250*/  @!P1 FFMA.FTZ R5, R9, R18, R9 ;  /* 0x0000001209059223 */ /* 0x000fe20000010009 */
[----:B------:R-:W-:Y:S01]  /*2260*/  FFMA.FTZ R0, R23, 2, R4 ;  /* 0x4000000017007823 */ /* 0x000fe20000010004 */
[--C-:B------:R-:W-:Y:S01]  /*2270*/  LOP3.LUT R4, R25, 0x80000000, R8.reuse, 0xb8, !PT ;  /* 0x8000000019047812 */ /* 0x100fe200078eb808 */
[----:B------:R-:W-:Y:S01]  /*2280*/  @!P0 FFMA.FTZ R4, R8, R17, R8 ;  /* 0x0000001108048223 */ /* 0x000fe20000010008 */
[--C-:B------:R-:W-:Y:S01]  /*2290*/  LOP3.LUT R6, R7, 0x80000000, R10.reuse, 0xb8, !PT ;  /* 0x8000000007067812 */ /* 0x100fe200078eb80a */
[----:B------:R-:W-:Y:S01]  /*22a0*/  @!P2 FFMA.FTZ R6, R10, R19, R10 ;  /* 0x000000130a06a223 */ /* 0x000fe2000001000a */
[--C-:B------:R-:W-:Y:S01]  /*22b0*/  LOP3.LUT R7, R0, 0x80000000, R11.reuse, 0xb8, !PT ;  /* 0x8000000000077812 */ /* 0x100fe200078eb80b */
[----:B------:R-:W-:-:S05]  /*22c0*/  @!P3 FFMA.FTZ R7, R11, R16, R11 ;  /* 0x000000100b07b223 */ /* 0x000fca000001000b */
[----:B------:R-:W-:Y:S01]  /*22d0*/  STG.E.128 desc[UR4][R2.64+0x800], R4 ;  /* 0x0008000402007986 */ /* 0x000fe2000c101d04 */
[----:B------:R-:W-:Y:S05]  /*22e0*/  EXIT ;  /* 0x000000000000794d */ /* 0x000fea0003800000 */
.L_x_1955:
        /* <DEDUP_REMOVED lines=9> */
.L_x_2993:


//--------------------- .text._ZN2at6native29vectorized_elementwise_kernelILi8EZZZNS0_16sinh_kernel_cudaERNS_18TensorIteratorBaseEENKUlvE0_clEvENKUlvE0_clEvEUlfE_St5arrayIPcLm2EEEEviT0_T1_ --------------------------
	.section	.text._ZN2at6native29vectorized_elementwise_kernelILi8EZZZNS0_16sinh_kernel_cudaERNS_18TensorIteratorBaseEENKUlvE0_clEvENKUlvE0_clEvEUlfE_St5arrayIPcLm2EEEEviT0_T1_,"ax",@progbits
	.align	128
        .global         _ZN2at6native29vectorized_elementwise_kernelILi8EZZZNS0_16sinh_kernel_cudaERNS_18TensorIteratorBaseEENKUlvE0_clEvENKUlvE0_clEvEUlfE_St5arrayIPcLm2EEEEviT0_T1_
        .type           _ZN2at6native29vectorized_elementwise_kernelILi8EZZZNS0_16sinh_kernel_cudaERNS_18TensorIteratorBaseEENKUlvE0_clEvENKUlvE0_clEvEUlfE_St5arrayIPcLm2EEEEviT0_T1_,@function
        .size           _ZN2at6native29vectorized_elementwise_kernelILi8EZZZNS0_16sinh_kernel_cudaERNS_18TensorIteratorBaseEENKUlvE0_clEvENKUlvE0_clEvEUlfE_St5arrayIPcLm2EEEEviT0_T1_,(.L_x_2994 - _ZN2at6native29vectorized_elementwise_kernelILi8EZZZNS0_16sinh_kernel_cudaERNS_18TensorIteratorBaseEENKUlvE0_clEvENKUlvE0_clEvEUlfE_St5arrayIPcLm2EEEEviT0_T1_)
        .other          _ZN2at6native29vectorized_elementwise_kernelILi8EZZZNS0_16sinh_kernel_cudaERNS_18TensorIteratorBaseEENKUlvE0_clEvENKUlvE0_clEvEUlfE_St5arrayIPcLm2EEEEviT0_T1_,@"STO_CUDA_ENTRY STV_DEFAULT"
_ZN2at6native29vectorized_elementwise_kernelILi8EZZZNS0_16sinh_kernel_cudaERNS_18TensorIteratorBaseEENKUlvE0_clEvENKUlvE0_clEvEUlfE_St5arrayIPcLm2EEEEviT0_T1_:
.text._ZN2at6native29vectorized_elementwise_kernelILi8EZZZNS0_16sinh_kernel_cudaERNS_18TensorIteratorBaseEENKUlvE0_clEvENKUlvE0_clEvEUlfE_St5arrayIPcLm2EEEEviT0_T1_:
        /* <DEDUP_REMOVED lines=33> */
[----:B--2---:R-:W-:Y:S01]  /*0210*/  @!P4 IMAD.WIDE.U32 R26, R27, 0x4, R2 ;  /* 0x000000041b1ac825 */ /* 0x004fe200078e0002 */
[----:B------:R-:W-:-:S03]  /*0220*/  @!P2 IADD3 R14, PT, PT, R14, 0x80, RZ ;  /* 0x000000800e0ea810 */ /* 0x000fc60007ffe0ff */
[----:B------:R-:W-:Y:S01]  /*0230*/  HFMA2 R8, -RZ, RZ, 0, 0 ;  /* 0x00000000ff087431 */ /* 0x000fe200000001ff */
[----:B------:R-:W2:Y:S01]  /*0240*/  @!P2 LDC.64 R6, c[0x0][0x390] ;  /* 0x0000e400ff06ab82 */ /* 0x000ea20000000a00 */
[----:B------:R-:W-:Y:S01]  /*0250*/  ISETP.GE.U32.AND P1, PT, R14, R9, PT ;  /* 0x000000090e00720c */ /* 0x000fe20003f26070 */
[----:B-1----:R-:W-:-:S04]  /*0260*/  @!P5 IMAD.WIDE.U32 R22, R23, 0x4, R4 ;  /* 0x000000041716d825 */ /* 0x002fc800078e0004 */
[----:B0-----:R-:W-:Y:S01]  /*0270*/  @!P3 IMAD.WIDE.U32 R24, R15, 0x4, R10 ;  /* 0x000000040f18b825 */ /* 0x001fe200078e000a */
[----:B------:R-:W5:Y:S07]  /*0280*/  @!P4 LDG.E R8, desc[UR4][R26.64] ;  /* 0x000000041a08c981 */ /* 0x000f6e000c1e1900 */
[----:B------:R-:W-:Y:S01]  /*0290*/  @!P1 IADD3 R21, PT, PT, R17, R14, RZ ;  /* 0x0000000e11159210 */ /* 0x000fe20007ffe0ff */
[----:B------:R-:W0:Y:S01]  /*02a0*/  @!P1 LDC.64 R2, c[0x0][0x390] ;  /* 0x0000e400ff029b82 */ /* 0x000e220000000a00 */
[----:B------:R-:W-:Y:S01]  /*02b0*/  @!P1 IADD3 R14, PT, PT, R14, 0x80, RZ ;  /* 0x000000800e0e9810 */ /* 0x000fe20007ffe0ff */
[----:B------:R1:W5:Y:S03]  /*02c0*/  @!P5 LDG.E R13, desc[UR4][R22.64] ;  /* 0x00000004160dd981 */ /* 0x000366000c1e1900 */
[----:B------:R-:W-:-:S13]  /*02d0*/  ISETP.GE.U32.AND P6, PT, R14, R9, PT ;  /* 0x000000090e00720c */ /* 0x000fda0003fc6070 */
[----:B------:R-:W3:Y:S01]  /*02e0*/  @!P6 LDC.64 R4, c[0x0][0x390] ;  /* 0x0000e400ff04eb82 */ /* 0x000ee20000000a00 */
[----:B------:R-:W-:Y:S01]  /*02f0*/  @!P6 IADD3 R11, PT, PT, R17, R14, RZ ;  /* 0x0000000e110be210 */ /* 0x000fe20007ffe0ff */
[----:B0-----:R-:W-:-:S04]  /*0300*/  @!P1 IMAD.WIDE.U32 R14, R21, 0x4, R2 ;  /* 0x00000004150e9825 */ /* 0x001fc800078e0002 */
[----:B---3--:R-:W-:Y:S01]  /*0310*/  @!P6 IMAD.WIDE.U32 R20, R11, 0x4, R4 ;  /* 0x000000040b14e825 */ /* 0x008fe200078e0004 */
[----:B------:R-:W-:-:S06]  /*0320*/  CS2R R4, SRZ ;  /* 0x0000000000047805 */ /* 0x000fcc000001ff00 */
[----:B------:R-:W5:Y:S01]  /*0330*/  @!P6 LDG.E R4, desc[UR4][R20.64] ;  /* 0x000000041404e981 */ /* 0x000f62000c1e1900 */
[----:B--2---:R-:W-:Y:S02]  /*0340*/  @!P2 IMAD.WIDE.U32 R6, R19, 0x4, R6 ;  /* 0x000000041306a825 */ /* 0x004fe400078e0006 */
[----:B------:R-:W0:Y:S01]  /*0350*/  @!P0 LDC.64 R18, c[0x0][0x390] ;  /* 0x0000e400ff128b82 */ /* 0x000e220000000a00 */
[----:B------:R-:W-:Y:S02]  /*0360*/  @!P0 IADD3 R3, PT, PT, R17, R0, RZ ;  /* 0x0000000011038210 */ /* 0x000fe40007ffe0ff */
[----:B------:R-:W-:Y:S01]  /*0370*/  MOV R16, RZ ;  /* 0x000000ff00107202 */ /* 0x000fe20000000f00 */
[----:B------:R-:W-:Y:S01]  /*0380*/  HFMA2 R11, -RZ, RZ, 0, 0 ;  /* 0x00000000ff0b7431 */ /* 0x000fe200000001ff */
[----:B------:R-:W-:Y:S01]  /*0390*/  MOV R10, RZ ;  /* 0x000000ff000a7202 */ /* 0x000fe20000000f00 */
[----:B------:R-:W5:Y:S01]  /*03a0*/  @!P1 LDG.E R5, desc[UR4][R14.64] ;  /* 0x000000040e059981 */ /* 0x000f62000c1e1900 */
[----:B-1----:R-:W-:Y:S01]  /*03b0*/  IADD3 R22, PT, PT, R0, 0x100, RZ ;  /* 0x0000010000167810 */ /* 0x002fe20007ffe0ff */
        /* <DEDUP_REMOVED lines=40> */
.L_x_1958:
[----:B------:R-:W-:Y:S05]  /*0640*/  BSYNC.RECONVERGENT B0 ;  /* 0x0000000000007941 */ /* 0x000fea0003800200 */
.L_x_1957:
        /* <DEDUP_REMOVED lines=30> */
.L_x_1960:
[----:B------:R-:W-:Y:S05]  /*0830*/  BSYNC.RECONVERGENT B0 ;  /* 0x0000000000007941 */ /* 0x000fea0003800200 */
.L_x_1959:
        /* <DEDUP_REMOVED lines=29> */
.L_x_1962:
[----:B------:R-:W-:Y:S05]  /*0a10*/  BSYNC.RECONVERGENT B0 ;  /* 0x0000000000007941 */ /* 0x000fea0003800200 */
.L_x_1961:
        /* <DEDUP_REMOVED lines=30> */
.L_x_1964:
[----:B------:R-:W-:Y:S05]  /*0c00*/  BSYNC.RECONVERGENT B0 ;  /* 0x0000000000007941 */ /* 0x000fea0003800200 */
.L_x_1963:
        /* <DEDUP_REMOVED lines=27> */
.L_x_1966:
[----:B------:R-:W-:Y:S05]  /*0dc0*/  BSYNC.RECONVERGENT B0 ;  /* 0x0000000000007941 */ /* 0x000fea0003800200 */
.L_x_1965:
        /* <DEDUP_REMOVED lines=27> */
.L_x_1968:
[----:B------:R-:W-:Y:S05]  /*0f80*/  BSYNC.RECONVERGENT B0 ;  /* 0x0000000000007941 */ /* 0x000fea0003800200 */
.L_x_1967:
        /* <DEDUP_REMOVED lines=27> */
.L_x_1970:
[----:B------:R-:W-:Y:S05]  /*1140*/  BSYNC.RECONVERGENT B0 ;  /* 0x0000000000007941 */ /* 0x000fea0003800200 */
.L_x_1969:
        /* <DEDUP_REMOVED lines=27> */
.L_x_1972:
[----:B------:R-:W-:Y:S05]  /*1300*/  BSYNC.RECONVERGENT B0 ;  /* 0x0000000000007941 */ /* 0x000fea0003800200 */
.L_x_1971:
        /* <DEDUP_REMOVED lines=18> */
.L_x_1975:
[----:B------:R-:W-:-:S13]  /*1430*/  ISETP.GE.U32.AND P0, PT, R0, R9, PT ;  /* 0x000000090000720c */ /* 0x000fda0003f06070 */
[----:B------:R-:W-:Y:S05]  /*1440*/  @P0 BRA `(.L_x_1977) ;  /* 0x0000000000300947 */ /* 0x000fea0003800000 */
[----:B0-----:R-:W0:Y:S01]  /*1450*/  LDC.64 R2, c[0x0][0x388] ;  /* 0x0000e200ff027b82 */ /* 0x001e220000000a00 */
[----:B------:R-:W-:Y:S02]  /*1460*/  IADD3 R11, PT, PT, R17, R0, RZ ;  /* 0x00000000110b7210 */ /* 0x000fe40007ffe0ff */
[----:B------:R-:W-:-:S03]  /*1470*/  IADD3 R0, PT, PT, R0, 0x80, RZ ;  /* 0x0000008000007810 */ /* 0x000fc60007ffe0ff */
[----:B0-----:R-:W-:-:S05]  /*1480*/  IMAD.WIDE.U32 R2, R11, 0x4, R2 ;  /* 0x000000040b027825 */ /* 0x001fca00078e0002 */
[----:B------:R1:W-:Y:S02]  /*1490*/  STG.E desc[UR4][R2.64], R12 ;  /* 0x0000000c02007986 */ /* 0x0003e4000c101904 */
.L_x_1976:
[----:B------:R-:W-:-:S13]  /*14a0*/  ISETP.GE.U32.AND P0, PT, R0, R9, PT ;  /* 0x000000090000720c */ /* 0x000fda0003f06070 */
[----:B------:R-:W-:Y:S05]  /*14b0*/  @P0 BRA `(.L_x_1978) ;  /* 0x0000000000340947 */ /* 0x000fea0003800000 */
[----:B01----:R-:W0:Y:S01]  /*14c0*/  LDC.64 R2, c[0x0][0x388] ;  /* 0x0000e200ff027b82 */ /* 0x003e220000000a00 */
[----:B------:R-:W-:Y:S02]  /*14d0*/  IADD3 R11, PT, PT, R17, R0, RZ ;  /* 0x00000000110b7210 */ /* 0x000fe40007ffe0ff */
[----:B------:R-:W-:-:S03]  /*14e0*/  IADD3 R0, PT, PT, R0, 0x80, RZ ;  /* 0x0000008000007810 */ /* 0x000fc60007ffe0ff */
[----:B0-----:R-:W-:-:S05]  /*14f0*/  IMAD.WIDE.U32 R2, R11, 0x4, R2 ;  /* 0x000000040b027825 */ /* 0x001fca00078e0002 */
[----:B------:R1:W-:Y:S02]  /*1500*/  STG.E desc[UR4][R2.64], R7 ;  /* 0x0000000702007986 */ /* 0x0003e4000c101904 */
.L_x_1977:
        /* <DEDUP_REMOVED lines=8> */
.L_x_1978:
[----:B------:R-:W-:Y:S05]  /*1590*/  BSYNC.RELIABLE B1 ;  /* 0x0000000000017941 */ /* 0x000fea0003800100 */
.L_x_1974:
[----:B------:R-:W-:-:S13]  /*15a0*/  ISETP.GE.U32.AND P0, PT, R0, R9, PT ;  /* 0x000000090000720c */ /* 0x000fda0003f06070 */
[----:B012---:R-:W0:Y:S01]  /*15b0*/  @!P0 LDC.64 R2, c[0x0][0x388] ;  /* 0x0000e200ff028b82 */ /* 0x007e220000000a00 */
[----:B------:R-:W-:Y:S02]  /*15c0*/  @!P0 IADD3 R7, PT, PT, R17, R0, RZ ;  /* 0x0000000011078210 */ /* 0x000fe40007ffe0ff */
[----:B------:R-:W-:-:S03]  /*15d0*/  @!P0 IADD3 R0, PT, PT, R0, 0x80, RZ ;  /* 0x0000008000008810 */ /* 0x000fc60007ffe0ff */
[----:B0-----:R-:W-:-:S05]  /*15e0*/  @!P0 IMAD.WIDE.U32 R2, R7, 0x4, R2 ;  /* 0x0000000407028825 */ /* 0x001fca00078e0002 */
[----:B------:R2:W-:Y:S02]  /*15f0*/  @!P0 STG.E desc[UR4][R2.64], R10 ;  /* 0x0000000a02008986 */ /* 0x0005e4000c101904 */
.L_x_1979:
[----:B------:R-:W-:Y:S05]  /*1600*/  BSYNC.RECONVERGENT B0 ;  /* 0x0000000000007941 */ /* 0x000fea0003800200 */
.L_x_1973:
        /* <DEDUP_REMOVED lines=8> */
.L_x_1956:
[----:B------:R-:W0:Y:S01]  /*1690*/  S2R R21, SR_TID.X ;  /* 0x0000000000157919 */ /* 0x000e220000002100 */
[----:B------:R-:W1:Y:S02]  /*16a0*/  LDC.64 R2, c[0x0][0x390] ;  /* 0x0000e400ff027b82 */ /* 0x000e640000000a00 */
[----:B-1----:R-:W-:-:S04]  /*16b0*/  IMAD.WIDE.U32 R2, R17, 0x4, R2 ;  /* 0x0000000411027825 */ /* 0x002fc800078e0002 */
[----:B0-----:R-:W-:-:S05]  /*16c0*/  IMAD.WIDE.U32 R2, R21, 0x20, R2 ;  /* 0x0000002015027825 */ /* 0x001fca00078e0002 */
[----:B------:R-:W2:Y:S01]  /*16d0*/  LDG.E.ENL2.256 R4, R8, desc[UR4][R2.64] ;  /* 0xfe0000040208797e */ /* 0x000ea20008121904 */
[----:B------:R-:W-:Y:S02]  /*16e0*/  HFMA2 R0, -RZ, RZ, 3.4921875, 0 ;  /* 0x42fc0000ff007431 */ /* 0x000fe400000001ff */
[----:B--2---:R-:W-:Y:S01]  /*16f0*/  FMUL.FTZ R12, |R8|, 1.4426950216293334961 ;  /* 0x3fb8aa3b080c7820 */ /* 0x004fe20000410200 */
[C---:B------:R-:W-:Y:S01]  /*1700*/  FMUL.FTZ R14, |R9|.reuse, 1.4426950216293334961 ;  /* 0x3fb8aa3b090e7820 */ /* 0x040fe20000410200 */
[----:B------:R-:W-:Y:S01]  /*1710*/  FMUL.FTZ R23, |R10|, 1.4426950216293334961 ;  /* 0x3fb8aa3b0a177820 */ /* 0x000fe20000410200 */
[----:B------:R-:W-:Y:S01]  /*1720*/  FMUL.FTZ R29, R9, R9 ;  /* 0x00000009091d7220 */ /* 0x000fe20000410000 */
[----:B------:R-:W0:Y:S01]  /*1730*/  FRND.TRUNC R27, R12 ;  /* 0x0000000c001b7307 */ /* 0x000e22000020d000 */
[----:B------:R-:W-:Y:S01]  /*1740*/  FMUL.FTZ R25, R8, R8 ;  /* 0x0000000808197220 */ /* 0x000fe20000410000 */
[----:B------:R-:W-:Y:S01]  /*1750*/  FMUL.FTZ R13, |R11|, 1.4426950216293334961 ;  /* 0x3fb8aa3b0b0d7820 */ /* 0x000fe20000410200 */
[----:B------:R-:W-:Y:S01]  /*1760*/  FMUL.FTZ R19, |R4|, 1.4426950216293334961 ;  /* 0x3fb8aa3b04137820 */ /* 0x000fe20000410200 */
[----:B------:R-:W-:Y:S01]  /*1770*/  FMUL.FTZ R20, |R5|, 1.4426950216293334961 ;  /* 0x3fb8aa3b05147820 */ /* 0x000fe20000410200 */
[----:B------:R-:W-:Y:S01]  /*1780*/  FMUL.FTZ R3, |R6|, 1.4426950216293334961 ;  /* 0x3fb8aa3b06037820 */ /* 0x000fe20000410200 */
[----:B------:R-:W-:Y:S01]  /*1790*/  FMUL.FTZ R24, |R7|, 1.4426950216293334961 ;  /* 0x3fb8aa3b07187820 */ /* 0x000fe20000410200 */
[----:B------:R-:W-:Y:S01]  /*17a0*/  FSETP.GE.FTZ.AND P2, PT, |R4|, 1, PT ;  /* 0x3f8000000400780b */ /* 0x000fe20003f56200 */
[----:B------:R1:W2:Y:S01]  /*17b0*/  FRND.TRUNC R15, R14 ;  /* 0x0000000e000f7307 */ /* 0x0002a2000020d000 */
[----:B------:R-:W-:-:S02]  /*17c0*/  FSETP.GE.FTZ.AND P3, PT, |R5|, 1, PT ;  /* 0x3f8000000500780b */ /* 0x000fc40003f76200 */
[----:B------:R-:W-:Y:S02]  /*17d0*/  FSETP.GE.FTZ.AND P4, PT, |R6|, 1, PT ;  /* 0x3f8000000600780b */ /* 0x000fe40003f96200 */
[----:B------:R-:W-:Y:S02]  /*17e0*/  FSETP.GE.FTZ.AND P5, PT, |R7|, 1, PT ;  /* 0x3f8000000700780b */ /* 0x000fe40003fb6200 */
[----:B0-----:R-:W-:Y:S01]  /*17f0*/  FSETP.GT.FTZ.AND P0, PT, |R27|, 126, PT ;  /* 0x42fc00001b00780b */ /* 0x001fe20003f14200 */
[----:B------:R-:W0:Y:S01]  /*1800*/  FRND.TRUNC R23, R23 ;  /* 0x0000001700177307 */ /* 0x000e22000020d000 */
[----:B------:R-:W-:Y:S02]  /*1810*/  LOP3.LUT R2, R0, 0x80000000, R27, 0xb8, !PT ;  /* 0x8000000000027812 */ /* 0x000fe400078eb81b */
[----:B-1----:R-:W-:Y:S02]  /*1820*/  MOV R14, 0x363d0ada ;  /* 0x363d0ada000e7802 */ /* 0x002fe40000000f00 */
[----:B------:R-:W-:-:S02]  /*1830*/  FSEL R27, R2, R27, P0 ;  /* 0x0000001b021b7208 */ /* 0x000fc40000000000 */
[----:B--2---:R-:W-:Y:S01]  /*1840*/  FSETP.GT.FTZ.AND P1, PT, |R15|, 126, PT ;  /* 0x42fc00000f00780b */ /* 0x004fe20003f34200 */
[-C--:B------:R-:W-:Y:S01]  /*1850*/  FFMA.FTZ R18, R29, R14.reuse, 0.00019836159481201320887 ;  /* 0x394fff491d127423 */ /* 0x080fe2000001000e */
[----:B------:R-:W-:Y:S01]  /*1860*/  LOP3.LUT R12, R0, 0x80000000, R15, 0xb8, !PT ;  /* 0x80000000000c7812 */ /* 0x000fe200078eb80f */
[----:B------:R-:W-:Y:S01]  /*1870*/  FFMA.FTZ R2, R27, -0.69314718246459960938, |R8| ;  /* 0xbf3172181b027823 */ /* 0x000fe20000010408 */
[----:B------:R-:W-:Y:S01]  /*1880*/  FFMA.FTZ R16, R25, R14, 0.00019836159481201320887 ;  /* 0x394fff4919107423 */ /* 0x000fe2000001000e */
[----:B------:R-:W1:Y:S01]  /*1890*/  FRND.TRUNC R13, R13 ;  /* 0x0000000d000d7307 */ /* 0x000e62000020d000 */
[----:B------:R-:W-:Y:S01]  /*18a0*/  FSEL R12, R12, R15, P1 ;  /* 0x0000000f0c0c7208 */ /* 0x000fe20000800000 */
[----:B------:R-:W-:Y:S01]  /*18b0*/  FFMA.FTZ R2, R27, 1.9046542121259335545e-09, R2 ;  /* 0x3102e3081b027823 */ /* 0x000fe20000010002 */
[----:B------:R-:W-:Y:S01]  /*18c0*/  FFMA.FTZ R16, R25, R16, 0.0083333496004343032837 ;  /* 0x3c08889a19107423 */ /* 0x000fe20000010010 */
[----:B0-----:R-:W-:Y:S01]  /*18d0*/  FSETP.GT.FTZ.AND P0, PT, |R23|, 126, PT ;  /* 0x42fc00001700780b */ /* 0x001fe20003f14200 */
[----:B------:R-:W-:Y:S01]  /*18e0*/  FADD.FTZ R27, R27, 12583037 ;  /* 0x4b40007d1b1b7421 */ /* 0x000fe20000010000 */
[----:B------:R-:W-:Y:S01]  /*18f0*/  FMUL.FTZ R2, R2, 1.4426950216293334961 ;  /* 0x3fb8aa3b02027820 */ /* 0x000fe20000410000 */
[----:B------:R-:W-:Y:S01]  /*1900*/  FFMA.FTZ R16, R25, R16, 0.16666667163372039795 ;  /* 0x3e2aaaab19107423 */ /* 0x000fe20000010010 */
[----:B------:R0:W-:Y:S02]  /*1910*/  FRND.TRUNC R15, R20 ;  /* 0x00000014000f7307 */ /* 0x0001e4000020d000 */
[----:B------:R-:W-:Y:S01]  /*1920*/  SHF.L.U32 R27, R27, 0x17, RZ ;  /* 0x000000171b1b7819 */ /* 0x000fe200000006ff */
[----:B------:R-:W-:Y:S01]  /*1930*/  FMUL.FTZ R25, R25, R16 ;  /* 0x0000001019197220 */ /* 0x000fe20000410000 */
[----:B------:R-:W-:-:S02]  /*1940*/  LOP3.LUT R16, R0, 0x80000000, R23, 0xb8, !PT ;  /* 0x8000000000107812 */ /* 0x000fc400078eb817 */
[----:B-1----:R-:W-:Y:S02]  /*1950*/  FSETP.GT.FTZ.AND P1, PT, |R13|, 126, PT ;  /* 0x42fc00000d00780b */ /* 0x002fe40003f34200 */
[----:B------:R-:W1:Y:S01]  /*1960*/  FRND.TRUNC R19, R19 ;  /* 0x0000001300137307 */ /* 0x000e62000020d000 */
[C---:B0-----:R-:W-:Y:S01]  /*1970*/  FFMA.FTZ R20, R29.reuse, R18, 0.0083333496004343032837 ;  /* 0x3c08889a1d147423 */ /* 0x041fe20000010012 */
[----:B------:R-:W-:Y:S01]  /*1980*/  FFMA.FTZ R18, R12, -0.69314718246459960938, |R9| ;  /* 0xbf3172180c127823 */ /* 0x000fe20000010409 */
[----:B------:R-:W-:Y:S02]  /*1990*/  FSEL R23, R16, R23, P0 ;  /* 0x0000001710177208 */ /* 0x000fe40000000000 */
[C---:B------:R-:W-:Y:S01]  /*19a0*/  FFMA.FTZ R20, R29.reuse, R20, 0.16666667163372039795 ;  /* 0x3e2aaaab1d147423 */ /* 0x040fe20000010014 */
[C---:B------:R-:W-:Y:S01]  /*19b0*/  FFMA.FTZ R18, R12.reuse, 1.9046542121259335545e-09, R18 ;  /* 0x3102e3080c127823 */ /* 0x040fe20000010012 */
[----:B------:R-:W-:Y:S01]  /*19c0*/  FADD.FTZ R12, R12, 12583037 ;  /* 0x4b40007d0c0c7421 */ /* 0x000fe20000010000 */
[----:B------:R-:W0:Y:S01]  /*19d0*/  MUFU.EX2 R2, R2 ;  /* 0x0000000200027308 */ /* 0x000e220000000800 */
[----:B------:R-:W-:Y:S01]  /*19e0*/  FMUL.FTZ R20, R29, R20 ;  /* 0x000000141d147220 */ /* 0x000fe20000410000 */
[----:B------:R-:W-:Y:S01]  /*19f0*/  FMUL.FTZ R22, R18, 1.4426950216293334961 ;  /* 0x3fb8aa3b12167820 */ /* 0x000fe20000410000 */
[----:B------:R-:W-:-:S02]  /*1a00*/  LOP3.LUT R18, R0, 0x80000000, R13, 0xb8, !PT ;  /* 0x8000000000127812 */ /* 0x000fc400078eb80d */
[----:B------:R-:W-:Y:S02]  /*1a10*/  SHF.L.U32 R29, R12, 0x17, RZ ;  /* 0x000000170c1d7819 */ /* 0x000fe400000006ff */
[----:B-1----:R-:W-:Y:S01]  /*1a20*/  FSETP.GT.FTZ.AND P0, PT, |R19|, 126, PT ;  /* 0x42fc00001300780b */ /* 0x002fe20003f14200 */
[----:B------:R-:W1:Y:S01]  /*1a30*/  MUFU.EX2 R22, R22 ;  /* 0x0000001600167308 */ /* 0x000e620000000800 */
[----:B------:R-:W-:Y:S02]  /*1a40*/  LOP3.LUT R12, R0, 0x80000000, R19, 0xb8, !PT ;  /* 0x80000000000c7812 */ /* 0x000fe400078eb813 */
[----:B------:R-:W-:Y:S02]  /*1a50*/  FSEL R18, R18, R13, P1 ;  /* 0x0000000d12127208 */ /* 0x000fe40000800000 */
[----:B------:R-:W-:Y:S02]  /*1a60*/  FSEL R19, R12, R19, P0 ;  /* 0x000000130c137208 */ /* 0x000fe40000000000 */
[----:B------:R-:W-:Y:S01]  /*1a70*/  FSETP.GT.FTZ.AND P1, PT, |R15|, 126, PT ;  /* 0x42fc00000f00780b */ /* 0x000fe20003f34200 */
[----:B------:R-:W2:Y:S01]  /*1a80*/  FRND.TRUNC R3, R3 ;  /* 0x0000000300037307 */ /* 0x000ea2000020d000 */
[----:B0-----:R-:W-:Y:S01]  /*1a90*/  FMUL.FTZ R12, R27, R2 ;  /* 0x000000021b0c7220 */ /* 0x001fe20000410000 */
[----:B------:R-:W-:-:S04]  /*1aa0*/  LOP3.LUT R16, R0, 0x80000000, R15, 0xb8, !PT ;  /* 0x8000000000107812 */ /* 0x000fc800078eb80f */
[----:B------:R-:W-:Y:S01]  /*1ab0*/  FSEL R16, R16, R15, P1 ;  /* 0x0000000f10107208 */ /* 0x000fe20000800000 */
[----:B------:R-:W-:Y:S01]  /*1ac0*/  FMUL.FTZ R15, R10, R10 ;  /* 0x0000000a0a0f7220 */ /* 0x000fe20000410000 */
[----:B------:R-:W0:Y:S01]  /*1ad0*/  FRND.TRUNC R13, R24 ;  /* 0x00000018000d7307 */ /* 0x000e22000020d000 */
[----:B-1----:R-:W-:Y:S01]  /*1ae0*/  FMUL.FTZ R22, R29, R22 ;  /* 0x000000161d167220 */ /* 0x002fe20000410000 */
[----:B------:R-:W-:Y:S01]  /*1af0*/  FSETP.GE.FTZ.AND P1, PT, |R9|, 1, PT ;  /* 0x3f8000000900780b */ /* 0x000fe20003f36200 */
[----:B------:R-:W-:Y:S01]  /*1b00*/  FFMA.FTZ R2, R15, R14, 0.00019836159481201320887 ;  /* 0x394fff490f027423 */ /* 0x000fe2000001000e */
[----:B--2---:R-:W-:-:S04]  /*1b10*/  FSETP.GT.FTZ.AND P0, PT, |R3|, 126, PT ;  /* 0x42fc00000300780b */ /* 0x004fc80003f14200 */
[----:B------:R-:W1:Y:S01]  /*1b20*/  MUFU.RCP R24, R12 ;  /* 0x0000000c00187308 */ /* 0x000e620000001000 */
[----:B------:R-:W-:Y:S01]  /*1b30*/  LOP3.LUT R26, R0, 0x80000000, R3, 0xb8, !PT ;  /* 0x80000000001a7812 */ /* 0x000fe200078eb803 */
[----:B------:R-:W-:-:S03]  /*1b40*/  FFMA.FTZ R2, R15, R2, 0.0083333496004343032837 ;  /* 0x3c08889a0f027423 */ /* 0x000fc60000010002 */
[----:B------:R-:W-:Y:S01]  /*1b50*/  FSEL R3, R26, R3, P0 ;  /* 0x000000031a037208 */ /* 0x000fe20000000000 */
[----:B------:R-:W-:Y:S01]  /*1b60*/  FFMA.FTZ R26, R15, R2, 0.16666667163372039795 ;  /* 0x3e2aaaab0f1a7423 */ /* 0x000fe20000010002 */
[----:B0-----:R-:W-:Y:S02]  /*1b70*/  LOP3.LUT R28, R0, 0x80000000, R13, 0xb8, !PT ;  /* 0x80000000001c7812 */ /* 0x001fe400078eb80d */
[----:B------:R-:W0:Y:S01]  /*1b80*/  MUFU.RCP R0, R22 ;  /* 0x0000001600007308 */ /* 0x000e220000001000 */
[----:B------:R-:W-:Y:S01]  /*1b90*/  FSETP.GT.FTZ.AND P0, PT, |R13|, 126, PT ;  /* 0x42fc00000d00780b */ /* 0x000fe20003f14200 */
[----:B------:R-:W-:-:S03]  /*1ba0*/  FMUL.FTZ R15, R15, R26 ;  /* 0x0000001a0f0f7220 */ /* 0x000fc60000410000 */
[----:B------:R-:W-:Y:S01]  /*1bb0*/  FSEL R2, R28, R13, P0 ;  /* 0x0000000d1c027208 */ /* 0x000fe20000000000 */
[----:B------:R-:W-:Y:S01]  /*1bc0*/  FMUL.FTZ R13, R11, R11 ;  /* 0x0000000b0b0d7220 */ /* 0x000fe20000410000 */
[----:B------:R-:W-:Y:S01]  /*1bd0*/  FSETP.GE.FTZ.AND P0, PT, |R8|, 1, PT ;  /* 0x3f8000000800780b */ /* 0x000fe20003f16200 */
[----:B-1----:R-:W-:-:S04]  /*1be0*/  FMUL.FTZ R27, R24, -0.125 ;  /* 0xbe000000181b7820 */ /* 0x002fc80000410000 */
[----:B------:R-:W-:Y:S01]  /*1bf0*/  FFMA.FTZ R27, R12, 2, R27 ;  /* 0x400000000c1b7823 */ /* 0x000fe2000001001b */
[----:B------:R-:W-:-:S04]  /*1c00*/  FFMA.FTZ R12, R13, R14, 0.00019836159481201320887 ;  /* 0x394fff490d0c7423 */ /* 0x000fc8000001000e */
[----:B------:R-:W-:Y:S01]  /*1c10*/  FFMA.FTZ R12, R13, R12, 0.0083333496004343032837 ;  /* 0x3c08889a0d0c7423 */ /* 0x000fe2000001000c */
[----:B0-----:R-:W-:-:S03]  /*1c20*/  FMUL.FTZ R29, R0, -0.125 ;  /* 0xbe000000001d7820 */ /* 0x001fc60000410000 */
[----:B------:R-:W-:Y:S01]  /*1c30*/  FFMA.FTZ R0, R13, R12, 0.16666667163372039795 ;  /* 0x3e2aaaab0d007423 */ /* 0x000fe2000001000c */
[--C-:B------:R-:W-:Y:S01]  /*1c40*/  LOP3.LUT R12, R27, 0x80000000, R8.reuse, 0xb8, !PT ;  /* 0x800000001b0c7812 */ /* 0x100fe200078eb808 */
[----:B------:R-:W-:Y:S01]  /*1c50*/  FMUL.FTZ R27, R4, R4 ;  /* 0x00000004041b7220 */ /* 0x000fe20000410000 */
[----:B------:R-:W-:Y:S01]  /*1c60*/  FFMA.FTZ R22, R22, 2, R29 ;  /* 0x4000000016167823 */ /* 0x000fe2000001001d */
[----:B------:R-:W-:Y:S01]  /*1c70*/  @!P0 FFMA.FTZ R12, R8, R25, R8 ;  /* 0x00000019080c8223 */ /* 0x000fe20000010008 */
[----:B------:R-:W-:Y:S01]  /*1c80*/  FMUL.FTZ R0, R13, R0 ;  /* 0x000000000d007220 */ /* 0x000fe20000410000 */
[----:B------:R-:W-:Y:S01]  /*1c90*/  FFMA.FTZ R8, R27, R14, 0.00019836159481201320887 ;  /* 0x394fff491b087423 */ /* 0x000fe2000001000e */
[----:B------:R-:W-:Y:S01]  /*1ca0*/  FMUL.FTZ R29, R5, R5 ;  /* 0x00000005051d7220 */ /* 0x000fe20000410000 */
[--C-:B------:R-:W-:Y:S01]  /*1cb0*/  LOP3.LUT R13, R22, 0x80000000, R9.reuse, 0xb8, !PT ;  /* 0x80000000160d7812 */ /* 0x100fe200078eb809 */
[----:B------:R-:W-:Y:S01]  /*1cc0*/  @!P1 FFMA.FTZ R13, R9, R20, R9 ;  /* 0x00000014090d9223 */ /* 0x000fe20000010009 */
[----:B------:R-:W-:Y:S01]  /*1cd0*/  FFMA.FTZ R20, R27, R8, 0.0083333496004343032837 ;  /* 0x3c08889a1b147423 */ /* 0x000fe20000010008 */
[----:B------:R-:W-:Y:S01]  /*1ce0*/  FFMA.FTZ R8, R23, -0.69314718246459960938, |R10| ;  /* 0xbf31721817087823 */ /* 0x000fe2000001040a */
[----:B------:R-:W-:Y:S01]  /*1cf0*/  FFMA.FTZ R22, R29, R14, 0.00019836159481201320887 ;  /* 0x394fff491d167423 */ /* 0x000fe2000001000e */
[----:B------:R-:W-:Y:S01]  /*1d00*/  FMUL.FTZ R25, R6, R6 ;  /* 0x0000000606197220 */ /* 0x000fe20000410000 */
[----:B------:R-:W-:Y:S01]  /*1d10*/  FFMA.FTZ R20, R27, R20, 0.16666667163372039795 ;  /* 0x3e2aaaab1b147423 */ /* 0x000fe20000010014 */
[----:B------:R-:W-:Y:S01]  /*1d20*/  FFMA.FTZ R8, R23, 1.9046542121259335545e-09, R8 ;  /* 0x3102e30817087823 */ /* 0x000fe20000010008 */
[----:B------:R-:W-:Y:S01]  /*1d30*/  FFMA.FTZ R22, R29, R22, 0.0083333496004343032837 ;  /* 0x3c08889a1d167423 */ /* 0x000fe20000010016 */
[----:B------:R-:W-:Y:S01]  /*1d40*/  FADD.FTZ R23, R23, 12583037 ;  /* 0x4b40007d17177421 */ /* 0x000fe20000010000 */
[----:B------:R-:W-:Y:S01]  /*1d50*/  FMUL.FTZ R9, R27, R20 ;  /* 0x000000141b097220 */ /* 0x000fe20000410000 */
[----:B------:R-:W-:Y:S01]  /*1d60*/  FMUL.FTZ R27, R8, 1.4426950216293334961 ;  /* 0x3fb8aa3b081b7820 */ /* 0x000fe20000410000 */
[----:B------:R-:W-:Y:S01]  /*1d70*/  FFMA.FTZ R22, R29, R22, 0.16666667163372039795 ;  /* 0x3e2aaaab1d167423 */ /* 0x000fe20000010016 */
[----:B------:R-:W-:Y:S01]  /*1d80*/  FFMA.FTZ R20, R25, R14, 0.00019836159481201320887 ;  /* 0x394fff4919147423 */ /* 0x000fe2000001000e */
[----:B------:R-:W-:-:S02]  /*1d90*/  FSETP.GE.FTZ.AND P0, PT, |R10|, 1, PT ;  /* 0x3f8000000a00780b */ /* 0x000fc40003f16200 */
[----:B------:R-:W-:Y:S01]  /*1da0*/  FMUL.FTZ R8, R29, R22 ;  /* 0x000000161d087220 */ /* 0x000fe20000410000 */
[----:B------:R-:W0:Y:S01]  /*1db0*/  MUFU.EX2 R27, R27 ;  /* 0x0000001b001b7308 */ /* 0x000e220000000800 */
[C---:B------:R-:W-:Y:S01]  /*1dc0*/  FFMA.FTZ R29, R18.reuse, -0.69314718246459960938, |R11| ;  /* 0xbf317218121d7823 */ /* 0x040fe2000001040b */
[----:B------:R-:W-:Y:S01]  /*1dd0*/  FFMA.FTZ R22, R25, R20, 0.0083333496004343032837 ;  /* 0x3c08889a19167423 */ /* 0x000fe20000010014 */
[----:B------:R-:W-:Y:S02]  /*1de0*/  FSETP.GE.FTZ.AND P1, PT, |R11|, 1, PT ;  /* 0x3f8000000b00780b */ /* 0x000fe40003f36200 */
[C---:B------:R-:W-:Y:S01]  /*1df0*/  FFMA.FTZ R29, R18.reuse, 1.9046542121259335545e-09, R29 ;  /* 0x3102e308121d7823 */ /* 0x040fe2000001001d */
[----:B------:R-:W-:Y:S01]  /*1e00*/  FFMA.FTZ R24, R25, R22, 0.16666667163372039795 ;  /* 0x3e2aaaab19187423 */ /* 0x000fe20000010016 */
[----:B------:R-:W-:Y:S01]  /*1e10*/  SHF.L.U32 R22, R23, 0x17, RZ ;  /* 0x0000001717167819 */ /* 0x000fe200000006ff */
[----:B------:R-:W-:Y:S01]  /*1e20*/  FADD.FTZ R18, R18, 12583037 ;  /* 0x4b40007d12127421 */ /* 0x000fe20000010000 */
[----:B------:R-:W-:Y:S01]  /*1e30*/  FMUL.FTZ R20, R29, 1.4426950216293334961 ;  /* 0x3fb8aa3b1d147820 */ /* 0x000fe20000410000 */
[----:B------:R-:W-:Y:S01]  /*1e40*/  FMUL.FTZ R23, R25, R24 ;  /* 0x0000001819177220 */ /* 0x000fe20000410000 */
[----:B------:R-:W-:Y:S01]  /*1e50*/  FFMA.FTZ R25, R16, -0.69314718246459960938, |R5| ;  /* 0xbf31721810197823 */ /* 0x000fe20000010405 */
[----:B------:R-:W-:Y:S01]  /*1e60*/  FFMA.FTZ R24, R3, -0.69314718246459960938, |R6| ;  /* 0xbf31721803187823 */ /* 0x000fe20000010406 */
[----:B------:R-:W-:-:S02]  /*1e70*/  SHF.L.U32 R29, R18, 0x17, RZ ;  /* 0x00000017121d7819 */ /* 0x000fc400000006ff */
[----:B------:R-:W1:Y:S01]  /*1e80*/  MUFU.EX2 R20, R20 ;  /* 0x0000001400147308 */ /* 0x000e620000000800 */
[----:B------:R-:W-:Y:S01]  /*1e90*/  FFMA.FTZ R18, R16, 1.9046542121259335545e-09, R25 ;  /* 0x3102e30810127823 */ /* 0x000fe20000010019 */
[----:B0-----:R-:W-:Y:S01]  /*1ea0*/  FMUL.FTZ R27, R22, R27 ;  /* 0x0000001b161b7220 */ /* 0x001fe20000410000 */
[----:B------:R-:W-:Y:S01]  /*1eb0*/  FFMA.FTZ R22, R19, -0.69314718246459960938, |R4| ;  /* 0xbf31721813167823 */ /* 0x000fe20000010404 */
[----:B------:R-:W-:Y:S01]  /*1ec0*/  FFMA.FTZ R26, R3, 1.9046542121259335545e-09, R24 ;  /* 0x3102e308031a7823 */ /* 0x000fe20000010018 */
[----:B------:R-:W-:Y:S01]  /*1ed0*/  FMUL.FTZ R28, R18, 1.4426950216293334961 ;  /* 0x3fb8aa3b121c7820 */ /* 0x000fe20000410000 */
[C---:B------:R-:W-:Y:S01]  /*1ee0*/  FADD.FTZ R24, R19.reuse, 12583037 ;  /* 0x4b40007d13187421 */ /* 0x040fe20000010000 */
[----:B------:R-:W-:Y:S01]  /*1ef0*/  FFMA.FTZ R22, R19, 1.9046542121259335545e-09, R22 ;  /* 0x3102e30813167823 */ /* 0x000fe20000010016 */
[----:B------:R-:W-:Y:S01]  /*1f00*/  FADD.FTZ R16, R16, 12583037 ;  /* 0x4b40007d10107421 */ /* 0x000fe20000010000 */
[----:B------:R-:W0:Y:S01]  /*1f10*/  MUFU.EX2 R18, R28 ;  /* 0x0000001c00127308 */ /* 0x000e220000000800 */
[----:B------:R-:W-:Y:S01]  /*1f20*/  FMUL.FTZ R19, R26, 1.4426950216293334961 ;  /* 0x3fb8aa3b1a137820 */ /* 0x000fe20000410000 */
[----:B------:R-:W-:Y:S01]  /*1f30*/  FMUL.FTZ R22, R22, 1.4426950216293334961 ;  /* 0x3fb8aa3b16167820 */ /* 0x000fe20000410000 */
[----:B------:R-:W-:Y:S01]  /*1f40*/  SHF.L.U32 R24, R24, 0x17, RZ ;  /* 0x0000001718187819 */ /* 0x000fe200000006ff */
[----:B------:R-:W-:-:S04]  /*1f50*/  FADD.FTZ R3, R3, 12583037 ;  /* 0x4b40007d03037421 */ /* 0x000fc80000010000 */
[----:B------:R-:W2:Y:S01]  /*1f60*/  MUFU.EX2 R25, R22 ;  /* 0x0000001600197308 */ /* 0x000ea20000000800 */
[----:B-1----:R-:W-:Y:S01]  /*1f70*/  FMUL.FTZ R20, R29, R20 ;  /* 0x000000141d147220 */ /* 0x002fe20000410000 */
[----:B------:R-:W-:-:S06]  /*1f80*/  SHF.L.U32 R29, R16, 0x17, RZ ;  /* 0x00000017101d7819 */ /* 0x000fcc00000006ff */
[----:B------:R-:W1:Y:S01]  /*1f90*/  MUFU.RCP R16, R20 ;  /* 0x0000001400107308 */ /* 0x000e620000001000 */
[----:B0-----:R-:W-:Y:S01]  /*1fa0*/  FMUL.FTZ R18, R29, R18 ;  /* 0x000000121d127220 */ /* 0x001fe20000410000 */
[----:B------:R-:W-:-:S04]  /*1fb0*/  FFMA.FTZ R29, R2, -0.69314718246459960938, |R7| ;  /* 0xbf317218021d7823 */ /* 0x000fc80000010407 */
[C---:B------:R-:W-:Y:S01]  /*1fc0*/  FFMA.FTZ R29, R2.reuse, 1.9046542121259335545e-09, R29 ;  /* 0x3102e308021d7823 */ /* 0x040fe2000001001d */
[----:B------:R-:W-:Y:S01]  /*1fd0*/  FADD.FTZ R2, R2, 12583037 ;  /* 0x4b40007d02027421 */ /* 0x000fe20000010000 */
[----:B------:R-:W0:Y:S01]  /*1fe0*/  MUFU.EX2 R19, R19 ;  /* 0x0000001300137308 */ /* 0x000e220000000800 */
[----:B--2---:R-:W-:Y:S01]  /*1ff0*/  FMUL.FTZ R25, R24, R25 ;  /* 0x0000001918197220 */ /* 0x004fe20000410000 */
[----:B------:R-:W-:Y:S01]  /*2000*/  SHF.L.U32 R24, R3, 0x17, RZ ;  /* 0x0000001703187819 */ /* 0x000fe200000006ff */
[----:B------:R-:W-:-:S05]  /*2010*/  FMUL.FTZ R22, R29, 1.4426950216293334961 ;  /* 0x3fb8aa3b1d167820 */ /* 0x000fca0000410000 */
[----:B------:R-:W2:Y:S01]  /*2020*/  MUFU.RCP R26, R27 ;  /* 0x0000001b001a7308 */ /* 0x000ea20000001000 */
[----:B-1----:R-:W-:-:S04]  /*2030*/  FMUL.FTZ R29, R16, -0.125 ;  /* 0xbe000000101d7820 */ /* 0x002fc80000410000 */
[----:B------:R-:W-:Y:S01]  /*2040*/  FFMA.FTZ R16, R20, 2, R29 ;  /* 0x4000000014107823 */ /* 0x000fe2000001001d */
[----:B------:R-:W-:Y:S02]  /*2050*/  SHF.L.U32 R29, R2, 0x17, RZ ;  /* 0x00000017021d7819 */ /* 0x000fe400000006ff */
[----:B------:R-:W1:Y:S01]  /*2060*/  MUFU.EX2 R22, R22 ;  /* 0x0000001600167308 */ /* 0x000e620000000800 */
[----:B0-----:R-:W-:-:S07]  /*2070*/  FMUL.FTZ R3, R24, R19 ;  /* 0x0000001318037220 */ /* 0x001fce0000410000 */
[----:B------:R-:W0:Y:S01]  /*2080*/  MUFU.RCP R19, R18 ;  /* 0x0000001200137308 */ /* 0x000e220000001000 */
[----:B--2---:R-:W-:-:S04]  /*2090*/  FMUL.FTZ R26, R26, -0.125 ;  /* 0xbe0000001a1a7820 */ /* 0x004fc80000410000 */
[----:B------:R-:W-:-:S03]  /*20a0*/  FFMA.FTZ R27, R27, 2, R26 ;  /* 0x400000001b1b7823 */ /* 0x000fc6000001001a */
[----:B------:R-:W2:Y:S01]  /*20b0*/  MUFU.RCP R20, R3 ;  /* 0x0000000300147308 */ /* 0x000ea20000001000 */
[----:B-1----:R-:W-:Y:S01]  /*20c0*/  FMUL.FTZ R22, R29, R22 ;  /* 0x000000161d167220 */ /* 0x002fe20000410000 */
[----:B------:R-:W-:-:S04]  /*20d0*/  FMUL.FTZ R29, R7, R7 ;  /* 0x00000007071d7220 */ /* 0x000fc80000410000 */
[----:B------:R-:W-:Y:S02]  /*20e0*/  FFMA.FTZ R14, R29, R14, 0.00019836159481201320887 ;  /* 0x394fff491d0e7423 */ /* 0x000fe4000001000e */
[----:B------:R-:W1:Y:S01]  /*20f0*/  MUFU.RCP R24, R25 ;  /* 0x0000001900187308 */ /* 0x000e620000001000 */
[----:B0-----:R-:W-:Y:S01]  /*2100*/  FMUL.FTZ R19, R19, -0.125 ;  /* 0xbe00000013137820 */ /* 0x001fe20000410000 */
[----:B------:R-:W-:-:S03]  /*2110*/  FFMA.FTZ R14, R29, R14, 0.0083333496004343032837 ;  /* 0x3c08889a1d0e7423 */ /* 0x000fc6000001000e */
[----:B------:R-:W-:Y:S01]  /*2120*/  FFMA.FTZ R18, R18, 2, R19 ;  /* 0x4000000012127823 */ /* 0x000fe20000010013 */
[----:B--2---:R-:W-:Y:S02]  /*2130*/  FMUL.FTZ R2, R20, -0.125 ;  /* 0xbe00000014027820 */ /* 0x004fe40000410000 */
[----:B------:R-:W0:Y:S02]  /*2140*/  MUFU.RCP R20, R22 ;  /* 0x0000001600147308 */ /* 0x000e240000001000 */
[----:B------:R-:W-:Y:S02]  /*2150*/  FFMA.FTZ R19, R3, 2, R2 ;  /* 0x4000000003137823 */ /* 0x000fe40000010002 */
[----:B------:R-:W2:Y:S01]  /*2160*/  LDC.64 R2, c[0x0][0x388] ;  /* 0x0000e200ff027b82 */ /* 0x000ea20000000a00 */
[----:B-1----:R-:W-:-:S04]  /*2170*/  FMUL.FTZ R24, R24, -0.125 ;  /* 0xbe00000018187820 */ /* 0x002fc80000410000 */
[----:B------:R-:W-:Y:S01]  /*2180*/  FFMA.FTZ R25, R25, 2, R24 ;  /* 0x4000000019197823 */ /* 0x000fe20000010018 */
[----:B------:R-:W-:Y:S01]  /*2190*/  FFMA.FTZ R24, R29, R14, 0.16666667163372039795 ;  /* 0x3e2aaaab1d187423 */ /* 0x000fe2000001000e */
[----:B0-----:R-:W-:-:S03]  /*21a0*/  FMUL.FTZ R14, R20, -0.125 ;  /* 0xbe000000140e7820 */ /* 0x001fc60000410000 */
[----:B------:R-:W-:Y:S01]  /*21b0*/  FMUL.FTZ R20, R29, R24 ;  /* 0x000000181d147220 */ /* 0x000fe20000410000 */
[----:B------:R-:W-:Y:S01]  /*21c0*/  FFMA.FTZ R22, R22, 2, R14 ;  /* 0x4000000016167823 */ /* 0x000fe2000001000e */
[--C-:B------:R-:W-:Y:S01]  /*21d0*/  LOP3.LUT R14, R27, 0x80000000, R10.reuse, 0xb8, !PT ;  /* 0x800000001b0e7812 */ /* 0x100fe200078eb80a */
[----:B------:R-:W-:Y:S01]  /*21e0*/  @!P0 FFMA.FTZ R14, R10, R15, R10 ;  /* 0x0000000f0a0e8223 */ /* 0x000fe2000001000a */
[--C-:B------:R-:W-:Y:S01]  /*21f0*/  LOP3.LUT R15, R16, 0x80000000, R11.reuse, 0xb8, !PT ;  /* 0x80000000100f7812 */ /* 0x100fe200078eb80b */
[----:B------:R-:W-:Y:S01]  /*2200*/  @!P1 FFMA.FTZ R15, R11, R0, R11 ;  /* 0x000000000b0f9223 */ /* 0x000fe2000001000b */
[--C-:B------:R-:W-:Y:S01]  /*2210*/  LOP3.LUT R16, R25, 0x80000000, R4.reuse, 0xb8, !PT ;  /* 0x8000000019107812 */ /* 0x100fe200078eb804 */
[----:B------:R-:W-:Y:S01]  /*2220*/  @!P2 FFMA.FTZ R16, R4, R9, R4 ;  /* 0x000000090410a223 */ /* 0x000fe20000010004 */
[----:B--2---:R-:W-:Y:S01]  /*2230*/  IMAD.WIDE.U32 R2, R17, 0x4, R2 ;  /* 0x0000000411027825 */ /* 0x004fe200078e0002 */
[----:B------:R-:W-:-:S03]  /*2240*/  LOP3.LUT R17, R18, 0x80000000, R5, 0xb8, !PT ;  /* 0x8000000012117812 */ /* 0x000fc600078eb805 */
[----:B------:R-:W-:Y:S01]  /*2250*/  @!P3 FFMA.FTZ R17, R5, R8, R5 ;  /* 0x000000080511b223 */ /* 0x000fe20000010005 */
[--C-:B------:R-:W-:Y:S01]  /*2260*/  LOP3.LUT R18, R19, 0x80000000, R6.reuse, 0xb8, !PT ;  /* 0x8000000013127812 */ /* 0x100fe200078eb806 */
[----:B------:R-:W-:Y:S01]  /*2270*/  @!P4 FFMA.FTZ R18, R6, R23, R6 ;  /* 0x000000170612c223 */ /* 0x000fe20000010006 */
[--C-:B------:R-:W-:Y:S01]  /*2280*/  LOP3.LUT R19, R22, 0x80000000, R7.reuse, 0xb8, !PT ;  /* 0x8000000016137812 */ /* 0x100fe200078eb807 */
[----:B------:R-:W-:Y:S01]  /*2290*/  @!P5 FFMA.FTZ R19, R7, R20, R7 ;  /* 0x000000140713d223 */ /* 0x000fe20000010007 */
[----:B------:R-:W-:-:S05]  /*22a0*/  IMAD.WIDE.U32 R2, R21, 0x20, R2 ;  /* 0x0000002015027825 */ /* 0x000fca00078e0002 */
[----:B------:R-:W-:Y:S01]  /*22b0*/  STG.E.ENL2.256 desc[UR4][R2.64], R12, R16 ;  /* 0xf800000c0210797f */ /* 0x000fe2000f121804 */
[----:B------:R-:W-:Y:S05]  /*22c0*/  EXIT ;  /* 0x000000000000794d */ /* 0x000fea0003800000 */
.L_x_1980:
        /* <DEDUP_REMOVED lines=11> */
.L_x_2994:


//--------------------- .text._ZN2at6native18elementwise_kernelILi128ELi4EZNS0_15gpu_kernel_implIZZZNS0_16sinh_kernel_cudaERNS_18TensorIteratorBaseEENKUlvE0_clEvENKUlvE_clEvEUldE_EEvS4_RKT_EUliE_EEviT1_ --------------------------
	.section	.text._ZN2at6native18elementwise_kernelILi128ELi4EZNS0_15gpu_kernel_implIZZZNS0_16sinh_kernel_cudaERNS_18TensorIteratorBaseEENKUlvE0_clEvENKUlvE_clEvEUldE_EEvS4_RKT_EUliE_EEviT1_,"ax",@progbits
	.align	128
        .global         _ZN2at6native18elementwise_kernelILi128ELi4EZNS0_15gpu_kernel_implIZZZNS0_16sinh_kernel_cudaERNS_18TensorIteratorBaseEENKUlvE0_clEvENKUlvE_clEvEUldE_EEvS4_RKT_EUliE_EEviT1_
        .type           _ZN2at6native18elementwise_kernelILi128ELi4EZNS0_15gpu_kernel_implIZZZNS0_16sinh_kernel_cudaERNS_18TensorIteratorBaseEENKUlvE0_clEvENKUlvE_clEvEUldE_EEvS4_RKT_EUliE_EEviT1_,@function
        .size           _ZN2at6native18elementwise_kernelILi128ELi4EZNS0_15gpu_kernel_implIZZZNS0_16sinh_kernel_cudaERNS_18TensorIteratorBaseEENKUlvE0_clEvENKUlvE_clEvEUldE_EEvS4_RKT_EUliE_EEviT1_,(.L_x_2967 - _ZN2at6native18elementwise_kernelILi128ELi4EZNS0_15gpu_kernel_implIZZZNS0_16sinh_kernel_cudaERNS_18TensorIteratorBaseEENKUlvE0_clEvENKUlvE_clEvEUldE_EEvS4_RKT_EUliE_EEviT1_)
        .other          _ZN2at6native18elementwise_kernelILi128ELi4EZNS0_15gpu_kernel_implIZZZNS0_16sinh_kernel_cudaERNS_18TensorIteratorBaseEENKUlvE0_clEvENKUlvE_clEvEUldE_EEvS4_RKT_EUliE_EEviT1_,@"STO_CUDA_ENTRY STV_DEFAULT"
_ZN2at6native18elementwise_kernelILi128ELi4EZNS0_15gpu_kernel_implIZZZNS0_16sinh_kernel_cudaERNS_18TensorIteratorBaseEENKUlvE0_clEvENKUlvE_clEvEUldE_EEvS4_RKT_EUliE_EEviT1_:
.text._ZN2at6native18elementwise_kernelILi128ELi4EZNS0_15gpu_kernel_implIZZZNS0_16sinh_kernel_cudaERNS_18TensorIteratorBaseEENKUlvE0_clEvENKUlvE_clEvEUldE_EEvS4_RKT_EUliE_EEviT1_:
        /* <DEDUP_REMOVED lines=319> */
.L_x_1983:
        /* <DEDUP_REMOVED lines=16> */
[----:B--2---:R0:W1:Y:S01]  /*14f0*/  I2F.F64.S16 R28, R4 ;  /* 0x00000004001c7312 */ /* 0x0040620000101c00 */
[----:B------:R-:W-:Y:S05]  /*1500*/  BRA `(.L_x_1990) ;  /* 0x0000000c00707947 */ /* 0x000fea0003800000 */
.L_x_1988:
[----:B------:R-:W2:Y:S02]  /*1510*/  LDG.E.U8 R4, desc[UR36][R4.64] ;  /* 0x0000002404047981 */ /* 0x000ea4000c1e1100 */
[----:B--2---:R0:W1:Y:S01]  /*1520*/  I2F.F64.U16 R28, R4 ;  /* 0x00000004001c7312 */ /* 0x0040620000101800 */
[----:B------:R-:W-:Y:S05]  /*1530*/  BRA `(.L_x_1990) ;  /* 0x0000000c00647947 */ /* 0x000fea0003800000 */
.L_x_1987:
[----:B------:R-:W-:-:S09]  /*1540*/  UISETP.NE.AND UP0, UPT, UR4, 0x2, UPT ;  /* 0x000000020400788c */ /* 0x000fd2000bf05270 */
[----:B------:R-:W-:Y:S05]  /*1550*/  BRA.U !UP0, `(.L_x_1991) ;  /* 0x0000000108287547 */ /* 0x000fea000b800000 */
[----:B------:R-:W-:-:S09]  /*1560*/  UISETP.NE.AND UP0, UPT, UR4, 0x3, UPT ;  /* 0x000000030400788c */ /* 0x000fd2000bf05270 */
[----:B------:R-:W-:Y:S05]  /*1570*/  BRA.U !UP0, `(.L_x_1992) ;  /* 0x0000000108147547 */ /* 0x000fea000b800000 */
[----:B------:R-:W-:-:S09]  /*1580*/  UISETP.NE.AND UP0, UPT, UR4, 0x4, UPT ;  /* 0x000000040400788c */ /* 0x000fd2000bf05270 */
[----:B------:R-:W-:Y:S05]  /*1590*/  BRA.U UP0, `(.L_x_1989) ;  /* 0x0000000900c07547 */ /* 0x000fea000b800000 */
[----:B------:R-:W2:Y:S02]  /*15a0*/  LDG.E.64 R28, desc[UR36][R4.64] ;  /* 0x00000024041c7981 */ /* 0x000ea4000c1e1b00 */
[----:B--2---:R-:W0:Y:S01]  /*15b0*/  I2F.F64.S64 R28, R28 ;  /* 0x0000001c001c7312 */ /* 0x004e220000301c00 */
[----:B------:R-:W-:Y:S05]  /*15c0*/  BRA `(.L_x_1990) ;  /* 0x0000000c00407947 */ /* 0x000fea0003800000 */
.L_x_1992:
[----:B------:R-:W2:Y:S02]  /*15d0*/  LDG.E R4, desc[UR36][R4.64] ;  /* 0x0000002404047981 */ /* 0x000ea4000c1e1900 */
[----:B--2---:R0:W1:Y:S01]  /*15e0*/  I2F.F64 R28, R4 ;  /* 0x00000004001c7312 */ /* 0x0040620000201c00 */
[----:B------:R-:W-:Y:S05]  /*15f0*/  BRA `(.L_x_1990) ;  /* 0x0000000c00347947 */ /* 0x000fea0003800000 */
.L_x_1991:
[----:B------:R-:W2:Y:S02]  /*1600*/  LDG.E.U16 R4, desc[UR36][R4.64] ;  /* 0x0000002404047981 */ /* 0x000ea4000c1e1500 */
[----:B--2---:R0:W1:Y:S01]  /*1610*/  I2F.F64.S16 R28, R4 ;  /* 0x00000004001c7312 */ /* 0x0040620000101c00 */
[----:B------:R-:W-:Y:S05]  /*1620*/  BRA `(.L_x_1990) ;  /* 0x0000000c00287947 */ /* 0x000fea0003800000 */
.L_x_1986:
[----:B------:R-:W-:-:S09]  /*1630*/  UISETP.GT.AND UP0, UPT, UR4, 0x6, UPT ;  /* 0x000000060400788c */ /* 0x000fd2000bf04270 */
[----:B------:R-:W-:Y:S05]  /*1640*/  BRA.U UP0, `(.L_x_1993) ;  /* 0x0000000100347547 */ /* 0x000fea000b800000 */
[----:B------:R-:W-:-:S09]  /*1650*/  UISETP.NE.AND UP0, UPT, UR4, 0x5, UPT ;  /* 0x000000050400788c */ /* 0x000fd2000bf05270 */
[----:B------:R-:W-:Y:S05]  /*1660*/  BRA.U !UP0, `(.L_x_1994) ;  /* 0x0000000108187547 */ /* 0x000fea000b800000 */
[----:B------:R-:W-:-:S09]  /*1670*/  UISETP.NE.AND UP0, UPT, UR4, 0x6, UPT ;  /* 0x000000060400788c */ /* 0x000fd2000bf05270 */
[----:B------:R-:W-:Y:S05]  /*1680*/  BRA.U UP0, `(.L_x_1989) ;  /* 0x0000000900847547 */ /* 0x000fea000b800000 */
[----:B------:R-:W2:Y:S02]  /*1690*/  LDG.E R28, desc[UR36][R4.64] ;  /* 0x00000024041c7981 */ /* 0x000ea4000c1e1900 */
[----:B--2---:R-:W-:-:S06]  /*16a0*/  FMUL.FTZ R28, R28, 1 ;  /* 0x3f8000001c1c7820 */ /* 0x004fcc0000410000 */
[----:B------:R-:W0:Y:S01]  /*16b0*/  F2F.F64.F32 R28, R28 ;  /* 0x0000001c001c7310 */ /* 0x000e220000201800 */
[----:B------:R-:W-:Y:S05]  /*16c0*/  BRA `(.L_x_1990) ;  /* 0x0000000c00007947 */ /* 0x000fea0003800000 */
.L_x_1994:
[----:B------:R-:W2:Y:S02]  /*16d0*/  LDG.E.U16 R0, desc[UR36][R4.64] ;  /* 0x0000002404007981 */ /* 0x000ea4000c1e1500 */
[----:B--2---:R-:W-:-:S05]  /*16e0*/  HADD2.F32 R0, -RZ, R0.H0_H0 ;  /* 0x20000000ff007230 */ /* 0x004fca0000004100 */
[----:B------:R-:W-:-:S04]  /*16f0*/  FMUL.FTZ R0, R0, 1 ;  /* 0x3f80000000007820 */ /* 0x000fc80000410000 */
[----:B------:R0:W1:Y:S01]  /*1700*/  F2F.F64.F32 R28, R0 ;  /* 0x00000000001c7310 */ /* 0x0000620000201800 */
[----:B------:R-:W-:Y:S05]  /*1710*/  BRA `(.L_x_1990) ;  /* 0x0000000800ec7947 */ /* 0x000fea0003800000 */
.L_x_1993:
[----:B------:R-:W-:-:S09]  /*1720*/  UISETP.NE.AND UP0, UPT, UR4, 0x7, UPT ;  /* 0x000000070400788c */ /* 0x000fd2000bf05270 */
[----:B------:R-:W-:Y:S05]  /*1730*/  BRA.U !UP0, `(.L_x_1995) ;  /* 0x0000000108347547 */ /* 0x000fea000b800000 */
        /* <DEDUP_REMOVED lines=8> */
.L_x_1996:
[----:B------:R-:W2:Y:S02]  /*17c0*/  LDG.E.U16 R4, desc[UR36][R4.64] ;  /* 0x0000002404047981 */ /* 0x000ea4000c1e1500 */
[----:B--2---:R-:W-:-:S05]  /*17d0*/  HADD2.F32 R0, -RZ, R4.H0_H0 ;  /* 0x20000004ff007230 */ /* 0x004fca0000004100 */
[----:B------:R-:W-:-:S04]  /*17e0*/  FMUL.FTZ R0, R0, 1 ;  /* 0x3f80000000007820 */ /* 0x000fc80000410000 */
[----:B------:R0:W1:Y:S01]  /*17f0*/  F2F.F64.F32 R28, R0 ;  /* 0x00000000001c7310 */ /* 0x0000620000201800 */
[----:B------:R-:W-:Y:S05]  /*1800*/  BRA `(.L_x_1990) ;  /* 0x0000000800b07947 */ /* 0x000fea0003800000 */
.L_x_1995:
[----:B------:R0:W5:Y:S01]  /*1810*/  LDG.E.64 R28, desc[UR36][R4.64] ;  /* 0x00000024041c7981 */ /* 0x000162000c1e1b00 */
[----:B------:R-:W-:Y:S05]  /*1820*/  BRA `(.L_x_1990) ;  /* 0x0000000800a87947 */ /* 0x000fea0003800000 */
.L_x_1985:
        /* <DEDUP_REMOVED lines=8> */
[----:B------:R-:W2:Y:S01]  /*18b0*/  LDG.E.U8 R4, desc[UR36][R4.64] ;  /* 0x0000002404047981 */ /* 0x000ea2000c1e1100 */
[----:B------:R-:W-:Y:S02]  /*18c0*/  MOV R28, RZ ;  /* 0x000000ff001c7202 */ /* 0x000fe40000000f00 */
[----:B--2---:R-:W-:-:S04]  /*18d0*/  ISETP.NE.AND P0, PT, R4, RZ, PT ;  /* 0x000000ff0400720c */ /* 0x004fc80003f05270 */
[----:B------:R-:W-:Y:S01]  /*18e0*/  FSEL R29, RZ, 1.875, !P0 ;  /* 0x3ff00000ff1d7808 */ /* 0x000fe20004000000 */
[----:B------:R-:W-:Y:S08]  /*18f0*/  BRA `(.L_x_1990) ;  /* 0x0000000800747947 */ /* 0x000ff00003800000 */
.L_x_1999:
[----:B------:R0:W5:Y:S01]  /*1900*/  LDG.E.64 R28, desc[UR36][R4.64] ;  /* 0x00000024041c7981 */ /* 0x000162000c1e1b00 */
[----:B------:R-:W-:Y:S05]  /*1910*/  BRA `(.L_x_1990) ;  /* 0x00000008006c7947 */ /* 0x000fea0003800000 */
.L_x_1998:
        /* <DEDUP_REMOVED lines=12> */
[----:B0-----:R-:W-:-:S04]  /*19e0*/  IADD3 R6, PT, PT, -R6, RZ, RZ ;  /* 0x000000ff06067210 */ /* 0x001fc80007ffe1ff */
[----:B------:R-:W-:-:S05]  /*19f0*/  VIADDMNMX.U32 R6, R6, R7, 0x4, !PT ;  /* 0x0000000406067446 */ /* 0x000fca0007800007 */
[----:B------:R-:W-:-:S04]  /*1a00*/  VIADD R6, R6, 0xfffffffc ;  /* 0xfffffffc06067836 */ /* 0x000fc80000000000 */
[----:B------:R-:W-:Y:S01]  /*1a10*/  IMAD.SHL.U32 R8, R6, 0x800000, RZ ;  /* 0x0080000006087824 */ /* 0x000fe200078e00ff */
[C---:B------:R-:W-:Y:S02]  /*1a20*/  SHF.L.U32 R7, R3.reuse, R6, RZ ;  /* 0x0000000603077219 */ /* 0x040fe400000006ff */
[----:B------:R-:W-:Y:S02]  /*1a30*/  IADD3 R6, PT, PT, R3, 0x1000000, RZ ;  /* 0x0100000003067810 */ /* 0x000fe40007ffe0ff */
[----:B------:R-:W-:Y:S02]  /*1a40*/  LEA.HI R7, R7, -R8, RZ, 0x1c ;  /* 0x8000000807077211 */ /* 0x000fe400078fe0ff */
[----:B------:R-:W-:-:S03]  /*1a50*/  SHF.R.S32.HI R6, RZ, 0x8, R6 ;  /* 0x00000008ff067819 */ /* 0x000fc60000011406 */
[----:B------:R-:W-:-:S05]  /*1a60*/  VIADD R7, R7, 0x3c000000 ;  /* 0x3c00000007077836 */ /* 0x000fca0000000000 */
[----:B------:R-:W-:-:S04]  /*1a70*/  LOP3.LUT R6, R7, 0x7f800000, R6, 0xf8, !PT ;  /* 0x7f80000007067812 */ /* 0x000fc800078ef806 */
[----:B------:R-:W-:-:S04]  /*1a80*/  SEL R3, R6, RZ, P0 ;  /* 0x000000ff06037207 */ /* 0x000fc80000000000 */
[----:B------:R-:W-:-:S05]  /*1a90*/  LOP3.LUT R3, R3, 0x80000000, R0, 0xf8, !PT ;  /* 0x8000000003037812 */ /* 0x000fca00078ef800 */
[----:B------:R-:W-:-:S04]  /*1aa0*/  FMUL.FTZ R3, R3, 1 ;  /* 0x3f80000003037820 */ /* 0x000fc80000410000 */
[----:B------:R0:W1:Y:S01]  /*1ab0*/  F2F.F64.F32 R28, R3 ;  /* 0x00000003001c7310 */ /* 0x0000620000201800 */
[----:B------:R-:W-:Y:S05]  /*1ac0*/  BRA `(.L_x_1990) ;  /* 0x0000000800007947 */ /* 0x000fea0003800000 */
.L_x_2001:
[----:B------:R-:W2:Y:S02]  /*1ad0*/  LDG.E.U8 R4, desc[UR36][R4.64] ;  /* 0x0000002404047981 */ /* 0x000ea4000c1e1100 */
[C---:B--2---:R-:W-:Y:S01]  /*1ae0*/  IMAD.SHL.U32 R3, R4.reuse, 0x2000000, RZ ;  /* 0x0200000004037824 */ /* 0x044fe200078e00ff */
[----:B------:R-:W-:-:S04]  /*1af0*/  SHF.L.U32 R6, R4, 0x8, RZ ;  /* 0x0000000804067819 */ /* 0x000fc800000006ff */
        /* <DEDUP_REMOVED lines=8> */
[----:B------:R-:W-:-:S05]  /*1b80*/  LOP3.LUT R0, R0, 0x80000000, R3, 0xf8, !PT ;  /* 0x8000000000007812 */ /* 0x000fca00078ef803 */
[----:B------:R-:W-:-:S04]  /*1b90*/  FMUL.FTZ R0, R0, 1 ;  /* 0x3f80000000007820 */ /* 0x000fc80000410000 */
[----:B------:R0:W1:Y:S01]  /*1ba0*/  F2F.F64.F32 R28, R0 ;  /* 0x00000000001c7310 */ /* 0x0000620000201800 */
[----:B------:R-:W-:Y:S05]  /*1bb0*/  BRA `(.L_x_1990) ;  /* 0x0000000400c47947 */ /* 0x000fea0003800000 */
.L_x_2000:
[----:B------:R-:W2:Y:S02]  /*1bc0*/  LDG.E.U16 R0, desc[UR36][R4.64] ;  /* 0x0000002404007981 */ /* 0x000ea4000c1e1500 */
[----:B--2---:R-:W-:-:S04]  /*1bd0*/  IMAD.U32 R0, R0, 0x10000, RZ ;  /* 0x0001000000007824 */ /* 0x004fc800078e00ff */
[----:B------:R-:W-:-:S04]  /*1be0*/  FMUL.FTZ R0, R0, 1 ;  /* 0x3f80000000007820 */ /* 0x000fc80000410000 */
[----:B------:R0:W1:Y:S01]  /*1bf0*/  F2F.F64.F32 R28, R0 ;  /* 0x00000000001c7310 */ /* 0x0000620000201800 */
[----:B------:R-:W-:Y:S05]  /*1c00*/  BRA `(.L_x_1990) ;  /* 0x0000000400b07947 */ /* 0x000fea0003800000 */
.L_x_1997:
        /* <DEDUP_REMOVED lines=9> */
[----:B--2---:R0:W1:Y:S01]  /*1ca0*/  I2F.F64.U16 R28, R4 ;  /* 0x00000004001c7312 */ /* 0x0040620000101800 */
[----:B------:R-:W-:Y:S05]  /*1cb0*/  BRA `(.L_x_1990) ;  /* 0x0000000400847947 */ /* 0x000fea0003800000 */
.L_x_2004:
[----:B------:R-:W2:Y:S01]  /*1cc0*/  LDG.E.U8 R4, desc[UR36][R4.64] ;  /* 0x0000002404047981 */ /* 0x000ea2000c1e1100 */
[----:B------:R-:W-:Y:S02]  /*1cd0*/  CS2R R28, SRZ ;  /* 0x00000000001c7805 */ /* 0x000fe4000001ff00 */
[----:B--2---:R-:W-:-:S13]  /*1ce0*/  ISETP.NE.AND P0, PT, R4, RZ, PT ;  /* 0x000000ff0400720c */ /* 0x004fda0003f05270 */
[----:B------:R-:W-:Y:S05]  /*1cf0*/  @!P0 BRA `(.L_x_1990) ;  /* 0x0000000400748947 */ /* 0x000fea0003800000 */
[----:B------:R-:W-:-:S13]  /*1d00*/  ISETP.NE.AND P0, PT, R4, 0x80, PT ;  /* 0x000000800400780c */ /* 0x000fda0003f05270 */
[----:B------:R-:W-:Y:S01]  /*1d10*/  @!P0 MOV R28, 0x20000000 ;  /* 0x20000000001c8802 */ /* 0x000fe20000000f00 */
        /* <DEDUP_REMOVED lines=15> */
.L_x_2006:
[----:B------:R-:W-:Y:S05]  /*1e10*/  BSYNC.RECONVERGENT B0 ;  /* 0x0000000000007941 */ /* 0x000fea0003800200 */
.L_x_2005:
[----:B------:R-:W-:Y:S01]  /*1e20*/  IMAD.SHL.U32 R0, R0, 0x100000, RZ ;  /* 0x0010000000007824 */ /* 0x000fe200078e00ff */
[----:B------:R-:W-:-:S04]  /*1e30*/  LEA R3, R3, 0x3b800000, 0x17 ;  /* 0x3b80000003037811 */ /* 0x000fc800078eb8ff */
[----:B------:R-:W-:-:S05]  /*1e40*/  LOP3.LUT R0, R3, R0, R7, 0xfe, !PT ;  /* 0x0000000003007212 */ /* 0x000fca00078efe07 */
[----:B------:R-:W-:-:S04]  /*1e50*/  FMUL.FTZ R0, R0, 1 ;  /* 0x3f80000000007820 */ /* 0x000fc80000410000 */
[----:B------:R0:W1:Y:S01]  /*1e60*/  F2F.F64.F32 R28, R0 ;  /* 0x00000000001c7310 */ /* 0x0000620000201800 */
[----:B------:R-:W-:Y:S05]  /*1e70*/  BRA `(.L_x_1990) ;  /* 0x0000000400147947 */ /* 0x000fea0003800000 */
.L_x_2003:
[----:B------:R-:W2:Y:S01]  /*1e80*/  LDG.E.U8 R4, desc[UR36][R4.64] ;  /* 0x0000002404047981 */ /* 0x000ea2000c1e1100 */
[----:B------:R-:W-:Y:S02]  /*1e90*/  CS2R R28, SRZ ;  /* 0x00000000001c7805 */ /* 0x000fe4000001ff00 */
[----:B--2---:R-:W-:-:S13]  /*1ea0*/  ISETP.NE.AND P0, PT, R4, RZ, PT ;  /* 0x000000ff0400720c */ /* 0x004fda0003f05270 */
[----:B------:R-:W-:Y:S05]  /*1eb0*/  @!P0 BRA `(.L_x_1990) ;  /* 0x0000000400048947 */ /* 0x000fea0003800000 */
[----:B------:R-:W-:-:S13]  /*1ec0*/  ISETP.NE.AND P0, PT, R4, 0x80, PT ;  /* 0x000000800400780c */ /* 0x000fda0003f05270 */
[----:B------:R-:W-:Y:S01]  /*1ed0*/  @!P0 IMAD.MOV.U32 R28, RZ, RZ, 0x20000000 ;  /* 0x20000000ff1c8424 */ /* 0x000fe200078e00ff */
        /* <DEDUP_REMOVED lines=15> */
.L_x_2008:
[----:B------:R-:W-:Y:S05]  /*1fd0*/  BSYNC.RECONVERGENT B0 ;  /* 0x0000000000007941 */ /* 0x000fea0003800200 */
.L_x_2007:
[----:B------:R-:W-:Y:S02]  /*1fe0*/  SHF.L.U32 R0, R0, 0x15, RZ ;  /* 0x0000001500007819 */ /* 0x000fe400000006ff */
[----:B------:R-:W-:-:S04]  /*1ff0*/  LEA R3, R3, 0x37800000, 0x17 ;  /* 0x3780000003037811 */ /* 0x000fc800078eb8ff */
[----:B------:R-:W-:-:S05]  /*2000*/  LOP3.LUT R0, R3, R0, R7, 0xfe, !PT ;  /* 0x0000000003007212 */ /* 0x000fca00078efe07 */
[----:B------:R-:W-:-:S04]  /*2010*/  FMUL.FTZ R0, R0, 1 ;  /* 0x3f80000000007820 */ /* 0x000fc80000410000 */
[----:B------:R0:W1:Y:S01]  /*2020*/  F2F.F64.F32 R28, R0 ;  /* 0x00000000001c7310 */ /* 0x0000620000201800 */
[----:B------:R-:W-:Y:S05]  /*2030*/  BRA `(.L_x_1990) ;  /* 0x0000000000a47947 */ /* 0x000fea0003800000 */
.L_x_2002:
[----:B------:R-:W-:-:S09]  /*2040*/  UISETP.NE.AND UP0, UPT, UR4, 0x1c, UPT ;  /* 0x0000001c0400788c */ /* 0x000fd2000bf05270 */
[----:B------:R-:W-:Y:S05]  /*2050*/  BRA.U !UP0, `(.L_x_2009) ;  /* 0x0000000108947547 */ /* 0x000fea000b800000 */
[----:B------:R-:W-:-:S09]  /*2060*/  UISETP.NE.AND UP0, UPT, UR4, 0x1d, UPT ;  /* 0x0000001d0400788c */ /* 0x000fd2000bf05270 */
[----:B------:R-:W-:Y:S05]  /*2070*/  BRA.U !UP0, `(.L_x_2010) ;  /* 0x0000000108807547 */ /* 0x000fea000b800000 */
[----:B------:R-:W-:-:S09]  /*2080*/  UISETP.NE.AND UP0, UPT, UR4, 0x2c, UPT ;  /* 0x0000002c0400788c */ /* 0x000fd2000bf05270 */
[----:B------:R-:W-:Y:S05]  /*2090*/  BRA.U !UP0, `(.L_x_2011) ;  /* 0x0000000108487547 */ /* 0x000fea000b800000 */
.L_x_1989:
        /* <DEDUP_REMOVED lines=16> */
.L_x_2012:
[----:B------:R-:W-:Y:S01]  /*21a0*/  CS2R R28, SRZ ;  /* 0x00000000001c7805 */ /* 0x000fe2000001ff00 */
[----:B------:R-:W-:Y:S06]  /*21b0*/  BRA `(.L_x_1990) ;  /* 0x0000000000447947 */ /* 0x000fec0003800000 */
.L_x_2011:
[----:B------:R-:W2:Y:S01]  /*21c0*/  LDG.E.U8 R0, desc[UR36][R4.64] ;  /* 0x0000002404007981 */ /* 0x000ea2000c1e1100 */
[----:B------:R-:W-:Y:S02]  /*21d0*/  IMAD.MOV.U32 R28, RZ, RZ, 0x0 ;  /* 0x00000000ff1c7424 */ /* 0x000fe400078e00ff */
[----:B------:R-:W-:Y:S01]  /*21e0*/  IMAD.MOV.U32 R29, RZ, RZ, 0x38000000 ;  /* 0x38000000ff1d7424 */ /* 0x000fe200078e00ff */
[----:B--2---:R-:W-:-:S13]  /*21f0*/  ISETP.NE.AND P0, PT, R0, RZ, PT ;  /* 0x000000ff0000720c */ /* 0x004fda0003f05270 */
[----:B------:R-:W-:Y:S05]  /*2200*/  @!P0 BRA `(.L_x_1990) ;  /* 0x0000000000308947 */ /* 0x000fea0003800000 */
[----:B------:R-:W-:-:S13]  /*2210*/  ISETP.NE.AND P0, PT, R0, 0xff, PT ;  /* 0x000000ff0000780c */ /* 0x000fda0003f05270 */
[----:B------:R-:W-:Y:S01]  /*2220*/  @P0 SHF.L.U32 R0, R0, 0x17, RZ ;  /* 0x0000001700000819 */ /* 0x000fe200000006ff */
[----:B------:R-:W-:Y:S02]  /*2230*/  @!P0 IMAD.MOV.U32 R28, RZ, RZ, 0x20000000 ;  /* 0x20000000ff1c8424 */ /* 0x000fe400078e00ff */
[----:B------:R-:W-:Y:S02]  /*2240*/  @!P0 IMAD.MOV.U32 R29, RZ, RZ, 0x7ff80000 ;  /* 0x7ff80000ff1d8424 */ /* 0x000fe400078e00ff */
[----:B------:R-:W-:-:S04]  /*2250*/  @P0 FMUL.FTZ R0, R0, 1 ;  /* 0x3f80000000000820 */ /* 0x000fc80000410000 */
[----:B------:R2:W3:Y:S01]  /*2260*/  @P0 F2F.F64.F32 R28, R0 ;  /* 0x00000000001c0310 */ /* 0x0004e20000201800 */
[----:B------:R-:W-:Y:S05]  /*2270*/  BRA `(.L_x_1990) ;  /* 0x0000000000147947 */ /* 0x000fea0003800000 */
.L_x_2010:
[----:B------:R-:W2:Y:S02]  /*2280*/  LDG.E.64 R28, desc[UR36][R4.64] ;  /* 0x00000024041c7981 */ /* 0x000ea4000c1e1b00 */
[----:B--2---:R-:W4:Y:S01]  /*2290*/  I2F.F64.U64 R28, R28 ;  /* 0x0000001c001c7312 */ /* 0x004f220000301800 */
[----:B------:R-:W-:Y:S05]  /*22a0*/  BRA `(.L_x_1990) ;  /* 0x0000000000087947 */ /* 0x000fea0003800000 */
.L_x_2009:
[----:B------:R-:W2:Y:S02]  /*22b0*/  LDG.E R4, desc[UR36][R4.64] ;  /* 0x0000002404047981 */ /* 0x000ea4000c1e1900 */
[----:B--2---:R0:W1:Y:S02]  /*22c0*/  I2F.F64.U32 R28, R4 ;  /* 0x00000004001c7312 */ /* 0x0040640000201800 */
.L_x_1990:
[----:B------:R-:W-:Y:S05]  /*22d0*/  BSYNC.RECONVERGENT B7 ;  /* 0x0000000000077941 */ /* 0x000fea0003800200 */
.L_x_1984:
[----:B01-345:R-:W-:Y:S01]  /*22e0*/  LOP3.LUT R27, R29, 0x7fffffff, RZ, 0xc0, !PT ;  /* 0x7fffffff1d1b7812 */ /* 0x03bfe200078ec0ff */
[----:B------:R-:W-:Y:S01]  /*22f0*/  BSSY.RECONVERGENT B0, `(.L_x_2013) ;  /* 0x0000077000007945 */ /* 0x000fe20003800200 */
[----:B------:R-:W-:Y:S02]  /*2300*/  MOV R24, R28 ;  /* 0x0000001c00187202 */ /* 0x000fe40000000f00 */
[----:B------:R-:W-:Y:S01]  /*2310*/  ISETP.GT.U32.AND P0, PT, R27, 0x3fefffff, PT ;  /* 0x3fefffff1b00780c */ /* 0x000fe20003f04070 */
[----:B------:R-:W-:-:S12]  /*2320*/  IMAD.MOV.U32 R25, RZ, RZ, R27 ;  /* 0x000000ffff197224 */ /* 0x000fd800078e001b */
[----:B------:R-:W-:Y:S05]  /*2330*/  @P0 BRA `(.L_x_2014) ;  /* 0x0000000000600947 */ /* 0x000fea0003800000 */
[----:B------:R-:W-:Y:S01]  /*2340*/  DMUL R4, R24, R24 ;  /* 0x0000001818047228 */ /* 0x000fe20000000000 */
[----:B------:R-:W-:Y:S01]  /*2350*/  IMAD.MOV.U32 R6, RZ, RZ, 0x61d87def ;  /* 0x61d87defff067424 */ /* 0x000fe200078e00ff */
[----:B------:R-:W-:Y:S01]  /*2360*/  MOV R7, 0x3de611a5 ;  /* 0x3de611a500077802 */ /* 0x000fe20000000f00 */
[----:B------:R-:W-:Y:S01]  /*2370*/  UMOV UR4, 0xab274c53 ;  /* 0xab274c5300047882 */ /* 0x000fe20000000000 */
[----:B------:R-:W-:-:S04]  /*2380*/  UMOV UR5, 0x3d6b4c75 ;  /* 0x3d6b4c7500057882 */ /* 0x000fc80000000000 */
[----:B------:R-:W-:Y:S01]  /*2390*/  DFMA R6, R4, UR4, R6 ;  /* 0x0000000404067c2b */ /* 0x000fe20008000006 */
[----:B------:R-:W-:Y:S01]  /*23a0*/  UMOV UR4, 0x71b18f5c ;  /* 0x71b18f5c00047882 */ /* 0x000fe20000000000 */
[----:B------:R-:W-:-:S06]  /*23b0*/  UMOV UR5, 0x3e5ae646 ;  /* 0x3e5ae64600057882 */ /* 0x000fcc0000000000 */
[----:B------:R-:W-:Y:S01]  /*23c0*/  DFMA R6, R4, R6, UR4 ;  /* 0x0000000404067e2b */ /* 0x000fe20008000006 */
        /* <DEDUP_REMOVED lines=11> */
[----:B------:R-:W-:-:S08]  /*2480*/  DFMA R6, R4, R6, UR4 ;  /* 0x0000000404067e2b */ /* 0x000fd00008000006 */
[----:B------:R-:W-:-:S08]  /*2490*/  DMUL R6, R4, R6 ;  /* 0x0000000604067228 */ /* 0x000fd00000000000 */
[----:B------:R-:W-:Y:S01]  /*24a0*/  DFMA R4, R24, R6, R24 ;  /* 0x000000061804722b */ /* 0x000fe20000000018 */
[----:B------:R-:W-:Y:S10]  /*24b0*/  BRA `(.L_x_2015) ;  /* 0x0000000400687947 */ /* 0x000ff40003800000 */
.L_x_2014:
[----:B------:R-:W-:Y:S01]  /*24c0*/  IMAD.MOV.U32 R6, RZ, RZ, 0x652b82fe ;  /* 0x652b82feff067424 */ /* 0x000fe200078e00ff */
[----:B------:R-:W-:Y:S01]  /*24d0*/  UMOV UR4, 0xfefa39ef ;  /* 0xfefa39ef00047882 */ /* 0x000fe20000000000 */
[----:B------:R-:W-:Y:S01]  /*24e0*/  IMAD.MOV.U32 R7, RZ, RZ, 0x3ff71547 ;  /* 0x3ff71547ff077424 */ /* 0x000fe200078e00ff */
[----:B------:R-:W-:Y:S01]  /*24f0*/  UMOV UR5, 0x3fe62e42 ;  /* 0x3fe62e4200057882 */ /* 0x000fe20000000000 */
[----:B--2---:R-:W-:Y:S01]  /*2500*/  SHF.L.U32 R0, R27, 0x1, RZ ;  /* 0x000000011b007819 */ /* 0x004fe200000006ff */
[----:B------:R-:W-:Y:S01]  /*2510*/  IMAD.MOV.U32 R10, RZ, RZ, -0x7142ec33 ;  /* 0x8ebd13cdff0a7424 */ /* 0x000fe200078e00ff */
[----:B------:R-:W-:Y:S01]  /*2520*/  BSSY.RECONVERGENT B1, `(.L_x_2016) ;  /* 0x000004d000017945 */ /* 0x000fe20003800200 */
[----:B------:R-:W-:Y:S01]  /*2530*/  IMAD.MOV.U32 R11, RZ, RZ, 0x3e5af86d ;  /* 0x3e5af86dff0b7424 */ /* 0x000fe200078e00ff */
[----:B------:R-:W-:Y:S01]  /*2540*/  DFMA R6, R24, R6, 6.75539944105574400000e+15 ;  /* 0x433800001806742b */ /* 0x000fe20000000006 */
[C---:B------:R-:W-:Y:S02]  /*2550*/  ISETP.GE.U32.AND P0, PT, R0.reuse, 0x7fb3e647, PT ;  /* 0x7fb3e6470000780c */ /* 0x040fe40003f06070 */
[----:B------:R-:W-:-:S05]  /*2560*/  ISETP.NE.AND P1, PT, R0, RZ, PT ;  /* 0x000000ff0000720c */ /* 0x000fca0003f25270 */
[----:B------:R-:W-:Y:S02]  /*2570*/  DADD R4, R6, -6.75539944105574400000e+15 ;  /* 0xc338000006047429 */ /* 0x000fe40000000000 */
[----:B------:R-:W-:-:S04]  /*2580*/  IADD3 R6, PT, PT, R6, -0x1, RZ ;  /* 0xffffffff06067810 */ /* 0x000fc80007ffe0ff */
[----:B------:R-:W-:Y:S02]  /*2590*/  SEL R6, R6, RZ, P0 ;  /* 0x000000ff06067207 */ /* 0x000fe40000000000 */
[----:B------:R-:W-:Y:S01]  /*25a0*/  DFMA R8, R4, -UR4, R24 ;  /* 0x8000000404087c2b */ /* 0x000fe20008000018 */
[----:B------:R-:W-:Y:S01]  /*25b0*/  UMOV UR4, 0x3b39803f ;  /* 0x3b39803f00047882 */ /* 0x000fe20000000000 */
[----:B------:R-:W-:-:S06]  /*25c0*/  UMOV UR5, 0x3c7abc9e ;  /* 0x3c7abc9e00057882 */ /* 0x000fcc0000000000 */
[----:B------:R-:W-:Y:S01]  /*25d0*/  DFMA R8, R4, -UR4, R8 ;  /* 0x8000000404087c2b */ /* 0x000fe20008000008 */
[----:B------:R-:W-:Y:S01]  /*25e0*/  UMOV UR4, 0x6acd15b6 ;  /* 0x6acd15b600047882 */ /* 0x000fe20000000000 */
[----:B------:R-:W-:-:S08]  /*25f0*/  UMOV UR5, 0x3e21f407 ;  /* 0x3e21f40700057882 */ /* 0x000fd00000000000 */
[----:B------:R-:W-:Y:S02]  /*2600*/  FSEL R4, R28, R8, !P0 ;  /* 0x000000081c047208 */ /* 0x000fe40004000000 */
[----:B------:R-:W-:Y:S02]  /*2610*/  FSEL R5, R27, R9, !P0 ;  /* 0x000000091b057208 */ /* 0x000fe40004000000 */
[C---:B------:R-:W-:Y:S02]  /*2620*/  ISETP.NE.AND P0, PT, R6.reuse, 0x400, PT ;  /* 0x000004000600780c */ /* 0x040fe40003f05270 */
[----:B------:R-:W-:Y:S02]  /*2630*/  LEA R6, R6, 0x3ff00000, 0x14 ;  /* 0x3ff0000006067811 */ /* 0x000fe400078ea0ff */
[----:B------:R-:W-:Y:S01]  /*2640*/  DFMA R8, R4, UR4, R10 ;  /* 0x0000000404087c2b */ /* 0x000fe2000800000a */
[----:B------:R-:W-:Y:S01]  /*2650*/  UMOV UR4, 0x92ba033d ;  /* 0x92ba033d00047882 */ /* 0x000fe20000000000 */
[----:B------:R-:W-:Y:S01]  /*2660*/  UMOV UR5, 0x3e927e50 ;  /* 0x3e927e5000057882 */ /* 0x000fe20000000000 */
[----:B------:R-:W-:Y:S01]  /*2670*/  SEL R7, R6, 0x7fe00000, P0 ;  /* 0x7fe0000006077807 */ /* 0x000fe20000000000 */
[----:B------:R-:W-:-:S04]  /*2680*/  IMAD.MOV.U32 R6, RZ, RZ, RZ ;  /* 0x000000ffff067224 */ /* 0x000fc800078e00ff */
[----:B------:R-:W-:Y:S01]  /*2690*/  DFMA R8, R4, R8, UR4 ;  /* 0x0000000404087e2b */ /* 0x000fe20008000008 */
[----:B------:R-:W-:Y:S01]  /*26a0*/  UMOV UR4, 0x6c5f9da1 ;  /* 0x6c5f9da100047882 */ /* 0x000fe20000000000 */
[----:B------:R-:W-:Y:S01]  /*26b0*/  UMOV UR5, 0x3ec71dde ;  /* 0x3ec71dde00057882 */ /* 0x000fe20000000000 */
[----:B------:R-:W-:-:S05]  /*26c0*/  DADD R10, R6, -0.5 ;  /* 0xbfe00000060a7429 */ /* 0x000fca0000000000 */
        /* <DEDUP_REMOVED lines=19> */
[----:B------:R-:W-:-:S08]  /*2800*/  DFMA R8, R4, R8, 0.5 ;  /* 0x3fe000000408742b */ /* 0x000fd00000000008 */
[----:B------:R-:W-:-:S08]  /*2810*/  DMUL R8, R4, R8 ;  /* 0x0000000804087228 */ /* 0x000fd00000000000 */
[----:B------:R-:W-:-:S08]  /*2820*/  DFMA R8, R4, R8, R4 ;  /* 0x000000080408722b */ /* 0x000fd00000000004 */
[----:B------:R-:W-:Y:S01]  /*2830*/  DFMA R8, R8, R6, R10 ;  /* 0x000000060808722b */ /* 0x000fe2000000000a */
[----:B------:R-:W-:Y:S01]  /*2840*/  IMAD.MOV.U32 R6, RZ, RZ, 0x0 ;  /* 0x00000000ff067424 */ /* 0x000fe200078e00ff */
[----:B------:R-:W-:-:S06]  /*2850*/  MOV R7, 0x3ff00000 ;  /* 0x3ff0000000077802 */ /* 0x000fcc0000000f00 */
[----:B------:R-:W-:-:S10]  /*2860*/  DADD R4, R8, R8 ;  /* 0x0000000008047229 */ /* 0x000fd40000000008 */
[----:B------:R-:W-:Y:S01]  /*2870*/  FSEL R3, R4, R8, !P0 ;  /* 0x0000000804037208 */ /* 0x000fe20004000000 */
[----:B------:R-:W-:Y:S01]  /*2880*/  IMAD.MOV.U32 R4, RZ, RZ, 0x1 ;  /* 0x00000001ff047424 */ /* 0x000fe200078e00ff */
[----:B------:R-:W-:Y:S02]  /*2890*/  @P1 FSEL R27, R5, R9, !P0 ;  /* 0x00000009051b1208 */ /* 0x000fe40004000000 */
[----:B------:R-:W-:Y:S02]  /*28a0*/  FSEL R26, R28, R3, !P1 ;  /* 0x000000031c1a7208 */ /* 0x000fe40004800000 */
[----:B------:R-:W-:-:S04]  /*28b0*/  FSETP.GEU.AND P1, PT, |R27|, 6.5827683646048100446e-37, PT ;  /* 0x036000001b00780b */ /* 0x000fc80003f2e200 */
[----:B------:R-:W-:-:S06]  /*28c0*/  DFMA R12, R26, 2, R6 ;  /* 0x400000001a0c782b */ /* 0x000fcc0000000006 */
[----:B------:R-:W0:Y:S02]  /*28d0*/  MUFU.RCP64H R5, R13 ;  /* 0x0000000d00057308 */ /* 0x000e240000001800 */
[----:B0-----:R-:W-:-:S08]  /*28e0*/  DFMA R6, -R12, R4, 1 ;  /* 0x3ff000000c06742b */ /* 0x001fd00000000104 */
[----:B------:R-:W-:-:S08]  /*28f0*/  DFMA R6, R6, R6, R6 ;  /* 0x000000060606722b */ /* 0x000fd00000000006 */
[----:B------:R-:W-:-:S08]  /*2900*/  DFMA R6, R4, R6, R4 ;  /* 0x000000060406722b */ /* 0x000fd00000000004 */
[----:B------:R-:W-:-:S08]  /*2910*/  DFMA R4, -R12, R6, 1 ;  /* 0x3ff000000c04742b */ /* 0x000fd00000000106 */
[----:B------:R-:W-:-:S08]  /*2920*/  DFMA R4, R6, R4, R6 ;  /* 0x000000040604722b */ /* 0x000fd00000000006 */
[----:B------:R-:W-:-:S08]  /*2930*/  DMUL R6, R26, R4 ;  /* 0x000000041a067228 */ /* 0x000fd00000000000 */
[----:B------:R-:W-:-:S08]  /*2940*/  DFMA R8, -R12, R6, R26 ;  /* 0x000000060c08722b */ /* 0x000fd0000000011a */
[----:B------:R-:W-:-:S10]  /*2950*/  DFMA R4, R4, R8, R6 ;  /* 0x000000080404722b */ /* 0x000fd40000000006 */
[----:B------:R-:W-:-:S05]  /*2960*/  FFMA R0, RZ, R13, R5 ;  /* 0x0000000dff007223 */ /* 0x000fca0000000005 */
[----:B------:R-:W-:-:S13]  /*2970*/  FSETP.GT.AND P0, PT, |R0|, 1.469367938527859385e-39, PT ;  /* 0x001000000000780b */ /* 0x000fda0003f04200 */
[----:B------:R-:W-:Y:S05]  /*2980*/  @P0 BRA P1, `(.L_x_2017) ;  /* 0x0000000000180947 */ /* 0x000fea0000800000 */
[----:B------:R-:W-:Y:S01]  /*2990*/  IMAD.MOV.U32 R14, RZ, RZ, R26 ;  /* 0x000000ffff0e7224 */ /* 0x000fe200078e001a */
[----:B------:R-:W-:Y:S02]  /*29a0*/  MOV R15, R27 ;  /* 0x0000001b000f7202 */ /* 0x000fe40000000f00 */
[----:B------:R-:W-:-:S07]  /*29b0*/  MOV R4, 0x29d0 ;  /* 0x000029d000047802 */ /* 0x000fce0000000f00 */
[----:B------:R-:W-:Y:S05]  /*29c0*/  CALL.REL.NOINC `($__internal_0_$__cuda_sm20_div_rn_f64_full) ;  /* 0x000000c000607944 */ /* 0x000fea0003c00000 */
[----:B------:R-:W-:Y:S02]  /*29d0*/  IMAD.MOV.U32 R4, RZ, RZ, R18 ;  /* 0x000000ffff047224 */ /* 0x000fe400078e0012 */
[----:B------:R-:W-:-:S07]  /*29e0*/  IMAD.MOV.U32 R5, RZ, RZ, R19 ;  /* 0x000000ffff057224 */ /* 0x000fce00078e0013 */
.L_x_2017:
[----:B------:R-:W-:Y:S05]  /*29f0*/  BSYNC.RECONVERGENT B1 ;  /* 0x0000000000017941 */ /* 0x000fea0003800200 */
.L_x_2016:
[----:B------:R-:W-:Y:S01]  /*2a00*/  DADD R4, R26, R4 ;  /* 0x000000001a047229 */ /* 0x000fe20000000004 */
[----:B------:R-:W-:Y:S01]  /*2a10*/  UMOV UR4, 0x8fb9f87e ;  /* 0x8fb9f87e00047882 */ /* 0x000fe20000000000 */
[----:B------:R-:W-:Y:S02]  /*2a20*/  UMOV UR5, 0x408633ce ;  /* 0x408633ce00057882 */ /* 0x000fe40000000000 */
[----:B------:R-:W-:-:S06]  /*2a30*/  DSETP.GE.AND P0, PT, R24, UR4, PT ;  /* 0x0000000418007e2a */ /* 0x000fcc000bf06000 */
[----:B------:R-:W-:Y:S02]  /*2a40*/  FSEL R4, R4, RZ, !P0 ;  /* 0x000000ff04047208 */ /* 0x000fe40004000000 */
[----:B------:R-:W-:-:S07]  /*2a50*/  FSEL R5, R5, +QNAN , !P0 ;  /* 0x7ff0000005057808 */ /* 0x000fce0004000000 */
.L_x_2015:
[----:B------:R-:W-:Y:S05]  /*2a60*/  BSYNC.RECONVERGENT B0 ;  /* 0x0000000000007941 */ /* 0x000fea0003800200 */
.L_x_2013:
[----:B------:R-:W0:Y:S01]  /*2a70*/  LDCU.64 UR6, c[0x0][0x580] ;  /* 0x0000b000ff0677ac */ /* 0x000e220008000a00 */
[----:B------:R-:W-:Y:S01]  /*2a80*/  LOP3.LUT R5, R5, 0x80000000, R29, 0xb8, !PT ;  /* 0x8000000005057812 */ /* 0x000fe200078eb81d */
[----:B------:R-:W-:-:S04]  /*2a90*/  UPRMT UR4, UR42, 0x9910, URZ ;  /* 0x000099102a047896 */ /* 0x000fc800080000ff */
[----:B------:R-:W-:Y:S01]  /*2aa0*/  UISETP.GT.AND UP0, UPT, UR4, 0x9, UPT ;  /* 0x000000090400788c */ /* 0x000fe2000bf04270 */
[----:B0-----:R-:W-:-:S04]  /*2ab0*/  IADD3 R2, P0, PT, R2, UR6, RZ ;  /* 0x0000000602027c10 */ /* 0x001fc8000ff1e0ff */
        /* <DEDUP_REMOVED lines=10> */
[----:B------:R-:W0:Y:S02]  /*2b60*/  F2I.F64.TRUNC R5, R4 ;  /* 0x0000000400057311 */ /* 0x000e24000030d100 */
[----:B0-----:R0:W-:Y:S01]  /*2b70*/  STG.E.U8 desc[UR36][R2.64], R5 ;  /* 0x0000000502007986 */ /* 0x0011e2000c101124 */
[----:B------:R-:W-:Y:S05]  /*2b80*/  BRA `(.L_x_2023) ;  /* 0x0000000c00f47947 */ /* 0x000fea0003800000 */
.L_x_2021:
[----:B------:R-:W0:Y:S02]  /*2b90*/  F2I.S64.F64.TRUNC R4, R4 ;  /* 0x0000000400047311 */ /* 0x000e24000030d900 */
[----:B0-----:R-:W-:-:S05]  /*2ba0*/  IMAD.MOV.U32 R7, RZ, RZ, R4 ;  /* 0x000000ffff077224 */ /* 0x001fca00078e0004 */
[----:B------:R0:W-:Y:S01]  /*2bb0*/  STG.E.U8 desc[UR36][R2.64], R7 ;  /* 0x0000000702007986 */ /* 0x0001e2000c101124 */
[----:B------:R-:W-:Y:S05]  /*2bc0*/  BRA `(.L_x_2023) ;  /* 0x0000000c00e47947 */ /* 0x000fea0003800000 */
.L_x_2020:
[----:B------:R-:W-:-:S09]  /*2bd0*/  UISETP.NE.AND UP0, UPT, UR4, 0x2, UPT ;  /* 0x000000020400788c */ /* 0x000fd2000bf05270 */
[----:B------:R-:W-:Y:S05]  /*2be0*/  BRA.U !UP0, `(.L_x_2024) ;  /* 0x0000000108287547 */ /* 0x000fea000b800000 */
[----:B------:R-:W-:-:S09]  /*2bf0*/  UISETP.NE.AND UP0, UPT, UR4, 0x3, UPT ;  /* 0x000000030400788c */ /* 0x000fd2000bf05270 */
[----:B------:R-:W-:Y:S05]  /*2c00*/  BRA.U !UP0, `(.L_x_2025) ;  /* 0x0000000108147547 */ /* 0x000fea000b800000 */
[----:B------:R-:W-:-:S09]  /*2c10*/  UISETP.NE.AND UP0, UPT, UR4, 0x4, UPT ;  /* 0x000000040400788c */ /* 0x000fd2000bf05270 */
[----:B------:R-:W-:Y:S05]  /*2c20*/  BRA.U UP0, `(.L_x_2022) ;  /* 0x0000000d00247547 */ /* 0x000fea000b800000 */
[----:B------:R-:W0:Y:S02]  /*2c30*/  F2I.S64.F64.TRUNC R4, R4 ;  /* 0x0000000400047311 */ /* 0x000e24000030d900 */
[----:B0-----:R0:W-:Y:S01]  /*2c40*/  STG.E.64 desc[UR36][R2.64], R4 ;  /* 0x0000000402007986 */ /* 0x0011e2000c101b24 */
[----:B------:R-:W-:Y:S05]  /*2c50*/  BRA `(.L_x_2023) ;  /* 0x0000000c00c07947 */ /* 0x000fea0003800000 */
.L_x_2025:
[----:B------:R-:W0:Y:S02]  /*2c60*/  F2I.F64.TRUNC R5, R4 ;  /* 0x0000000400057311 */ /* 0x000e24000030d100 */
[----:B0-----:R0:W-:Y:S01]  /*2c70*/  STG.E desc[UR36][R2.64], R5 ;  /* 0x0000000502007986 */ /* 0x0011e2000c101924 */
[----:B------:R-:W-:Y:S05]  /*2c80*/  BRA `(.L_x_2023) ;  /* 0x0000000c00b47947 */ /* 0x000fea0003800000 */
.L_x_2024:
[----:B------:R-:W0:Y:S02]  /*2c90*/  F2I.F64.TRUNC R5, R4 ;  /* 0x0000000400057311 */ /* 0x000e24000030d100 */
[----:B0-----:R0:W-:Y:S01]  /*2ca0*/  STG.E.U16 desc[UR36][R2.64], R5 ;  /* 0x0000000502007986 */ /* 0x0011e2000c101524 */
[----:B------:R-:W-:Y:S05]  /*2cb0*/  BRA `(.L_x_2023) ;  /* 0x0000000c00a87947 */ /* 0x000fea0003800000 */
.L_x_2019:
[----:B------:R-:W-:-:S09]  /*2cc0*/  UISETP.GT.AND UP0, UPT, UR4, 0x6, UPT ;  /* 0x000000060400788c */ /* 0x000fd2000bf04270 */
[----:B------:R-:W-:Y:S05]  /*2cd0*/  BRA.U UP0, `(.L_x_2026) ;  /* 0x00000001004c7547 */ /* 0x000fea000b800000 */
[----:B------:R-:W-:-:S09]  /*2ce0*/  UISETP.NE.AND UP0, UPT, UR4, 0x5, UPT ;  /* 0x000000050400788c */ /* 0x000fd2000bf05270 */
[----:B------:R-:W-:Y:S05]  /*2cf0*/  BRA.U !UP0, `(.L_x_2027) ;  /* 0x0000000108247547 */ /* 0x000fea000b800000 */
[----:B------:R-:W-:-:S09]  /*2d00*/  UISETP.NE.AND UP0, UPT, UR4, 0x6, UPT ;  /* 0x000000060400788c */ /* 0x000fd2000bf05270 */
[----:B------:R-:W-:Y:S05]  /*2d10*/  BRA.U UP0, `(.L_x_2022) ;  /* 0x0000000900e87547 */ /* 0x000fea000b800000 */
[----:B------:R-:W-:Y:S01]  /*2d20*/  UMOV UR4, 0xf0000000 ;  /* 0xf000000000047882 */ /* 0x000fe20000000000 */
[----:B------:R-:W-:Y:S01]  /*2d30*/  UMOV UR5, 0x380fffff ;  /* 0x380fffff00057882 */ /* 0x000fe20000000000 */
[----:B------:R-:W0:Y:S01]  /*2d40*/  F2F.F32.F64 R7, R4 ;  /* 0x0000000400077310 */ /* 0x000e220000301000 */
[----:B------:R-:W-:-:S14]  /*2d50*/  DSETP.GEU.AND P0, PT, |R4|, UR4, PT ;  /* 0x0000000404007e2a */ /* 0x000fdc000bf0e200 */
[----:B0-----:R-:W-:-:S05]  /*2d60*/  @!P0 FMUL R7, R7, 1.175494350822287508e-38 ;  /* 0x0080000007078820 */ /* 0x001fca0000400000 */
[----:B------:R1:W-:Y:S01]  /*2d70*/  STG.E desc[UR36][R2.64], R7 ;  /* 0x0000000702007986 */ /* 0x0003e2000c101924 */
[----:B------:R-:W-:Y:S05]  /*2d80*/  BRA `(.L_x_2023) ;  /* 0x0000000c00747947 */ /* 0x000fea0003800000 */
.L_x_2027:
[----:B------:R-:W-:Y:S01]  /*2d90*/  UMOV UR4, 0xf0000000 ;  /* 0xf000000000047882 */ /* 0x000fe20000000000 */
[----:B------:R-:W-:Y:S01]  /*2da0*/  UMOV UR5, 0x380fffff ;  /* 0x380fffff00057882 */ /* 0x000fe20000000000 */
[----:B--2---:R-:W0:Y:S01]  /*2db0*/  F2F.F32.F64 R0, R4 ;  /* 0x0000000400007310 */ /* 0x004e220000301000 */
[----:B------:R-:W-:-:S14]  /*2dc0*/  DSETP.GEU.AND P0, PT, |R4|, UR4, PT ;  /* 0x0000000404007e2a */ /* 0x000fdc000bf0e200 */
[----:B0-----:R-:W-:-:S05]  /*2dd0*/  @!P0 FMUL R0, R0, 1.175494350822287508e-38 ;  /* 0x0080000000008820 */ /* 0x001fca0000400000 */
[----:B------:R-:W-:-:S05]  /*2de0*/  F2FP.F16.F32.PACK_AB R0, RZ, R0 ;  /* 0x00000000ff00723e */ /* 0x000fca00000000ff */
[----:B------:R0:W-:Y:S01]  /*2df0*/  STG.E.U16 desc[UR36][R2.64], R0 ;  /* 0x0000000002007986 */ /* 0x0001e2000c101524 */
[----:B------:R-:W-:Y:S05]  /*2e00*/  BRA `(.L_x_2023) ;  /* 0x0000000c00547947 */ /* 0x000fea0003800000 */
.L_x_2026:
[----:B------:R-:W-:-:S09]  /*2e10*/  UISETP.NE.AND UP0, UPT, UR4, 0x7, UPT ;  /* 0x000000070400788c */ /* 0x000fd2000bf05270 */
[----:B------:R-:W-:Y:S05]  /*2e20*/  BRA.U !UP0, `(.L_x_2028) ;  /* 0x0000000108547547 */ /* 0x000fea000b800000 */
[----:B------:R-:W-:-:S09]  /*2e30*/  UISETP.NE.AND UP0, UPT, UR4, 0x8, UPT ;  /* 0x000000080400788c */ /* 0x000fd2000bf05270 */
[----:B------:R-:W-:Y:S05]  /*2e40*/  BRA.U !UP0, `(.L_x_2029) ;  /* 0x0000000108287547 */ /* 0x000fea000b800000 */
[----:B------:R-:W-:-:S09]  /*2e50*/  UISETP.NE.AND UP0, UPT, UR4, 0x9, UPT ;  /* 0x000000090400788c */ /* 0x000fd2000bf05270 */
[----:B------:R-:W-:Y:S05]  /*2e60*/  BRA.U UP0, `(.L_x_2022) ;  /* 0x0000000900947547 */ /* 0x000fea000b800000 */
[----:B------:R-:W-:Y:S01]  /*2e70*/  UMOV UR4, 0xf0000000 ;  /* 0xf000000000047882 */ /* 0x000fe20000000000 */
[----:B------:R-:W-:Y:S01]  /*2e80*/  UMOV UR5, 0x380fffff ;  /* 0x380fffff00057882 */ /* 0x000fe20000000000 */
[----:B------:R-:W0:Y:S01]  /*2e90*/  F2F.F32.F64 R6, R4 ;  /* 0x0000000400067310 */ /* 0x000e220000301000 */
[----:B------:R-:W-:Y:S01]  /*2ea0*/  DSETP.GEU.AND P0, PT, |R4|, UR4, PT ;  /* 0x0000000404007e2a */ /* 0x000fe2000bf0e200 */
[----:B------:R-:W-:-:S13]  /*2eb0*/  IMAD.MOV.U32 R7, RZ, RZ, RZ ;  /* 0x000000ffff077224 */ /* 0x000fda00078e00ff */
[----:B0-----:R-:W-:-:S05]  /*2ec0*/  @!P0 FMUL R6, R6, 1.175494350822287508e-38 ;  /* 0x0080000006068820 */ /* 0x001fca0000400000 */
[----:B------:R4:W-:Y:S01]  /*2ed0*/  STG.E.64 desc[UR36][R2.64], R6 ;  /* 0x0000000602007986 */ /* 0x0009e2000c101b24 */
[----:B------:R-:W-:Y:S05]  /*2ee0*/  BRA `(.L_x_2023) ;  /* 0x0000000c001c7947 */ /* 0x000fea0003800000 */
.L_x_2029:
[----:B------:R-:W-:Y:S01]  /*2ef0*/  UMOV UR4, 0xf0000000 ;  /* 0xf000000000047882 */ /* 0x000fe20000000000 */
[----:B------:R-:W-:Y:S01]  /*2f00*/  UMOV UR5, 0x380fffff ;  /* 0x380fffff00057882 */ /* 0x000fe20000000000 */
[----:B--2---:R-:W0:Y:S01]  /*2f10*/  F2F.F32.F64 R0, R4 ;  /* 0x0000000400007310 */ /* 0x004e220000301000 */
[----:B------:R-:W-:-:S14]  /*2f20*/  DSETP.GEU.AND P0, PT, |R4|, UR4, PT ;  /* 0x0000000404007e2a */ /* 0x000fdc000bf0e200 */
[----:B0-----:R-:W-:-:S05]  /*2f30*/  @!P0 FMUL R0, R0, 1.175494350822287508e-38 ;  /* 0x0080000000008820 */ /* 0x001fca0000400000 */
[----:B------:R-:W-:-:S04]  /*2f40*/  F2FP.F16.F32.PACK_AB R5, RZ, R0 ;  /* 0x00000000ff05723e */ /* 0x000fc800000000ff */
[----:B------:R-:W-:-:S05]  /*2f50*/  PRMT R5, R5, 0x5410, RZ ;  /* 0x0000541005057816 */ /* 0x000fca00000000ff */
[----:B------:R3:W-:Y:S01]  /*2f60*/  STG.E desc[UR36][R2.64], R5 ;  /* 0x0000000502007986 */ /* 0x0007e2000c101924 */
[----:B------:R-:W-:Y:S05]  /*2f70*/  BRA `(.L_x_2023) ;  /* 0x0000000800f87947 */ /* 0x000fea0003800000 */
.L_x_2028:
[----:B------:R0:W-:Y:S01]  /*2f80*/  STG.E.64 desc[UR36][R2.64], R4 ;  /* 0x0000000402007986 */ /* 0x0001e2000c101b24 */
[----:B------:R-:W-:Y:S05]  /*2f90*/  BRA `(.L_x_2023) ;  /* 0x0000000800f07947 */ /* 0x000fea0003800000 */
.L_x_2018:
        /* <DEDUP_REMOVED lines=8> */
[----:B------:R-:W-:-:S06]  /*3020*/  DSETP.NEU.AND P0, PT, R4, RZ, PT ;  /* 0x000000ff0400722a */ /* 0x000fcc0003f0d000 */
[----:B------:R-:W-:-:S05]  /*3030*/  SEL R5, RZ, 0x1, !P0 ;  /* 0x00000001ff057807 */ /* 0x000fca0004000000 */
[----:B------:R0:W-:Y:S01]  /*3040*/  STG.E.U8 desc[UR36][R2.64], R5 ;  /* 0x0000000502007986 */ /* 0x0001e2000c101124 */
[----:B------:R-:W-:Y:S05]  /*3050*/  BRA `(.L_x_2023) ;  /* 0x0000000800c07947 */ /* 0x000fea0003800000 */
.L_x_2032:
[----:B------:R-:W-:-:S05]  /*3060*/  CS2R R6, SRZ ;  /* 0x0000000000067805 */ /* 0x000fca000001ff00 */
[----:B------:R0:W-:Y:S01]  /*3070*/  STG.E.128 desc[UR36][R2.64], R4 ;  /* 0x0000000402007986 */ /* 0x0001e2000c101d24 */
[----:B------:R-:W-:Y:S05]  /*3080*/  BRA `(.L_x_2023) ;  /* 0x0000000800b47947 */ /* 0x000fea0003800000 */
.L_x_2031:
        /* <DEDUP_REMOVED lines=10> */
[----:B------:R-:W-:Y:S01]  /*3130*/  BSSY.RECONVERGENT B0, `(.L_x_2035) ;  /* 0x000000d000007945 */ /* 0x000fe20003800200 */
[----:B--2---:R-:W-:-:S12]  /*3140*/  MOV R0, 0x7f ;  /* 0x0000007f00007802 */ /* 0x004fd80000000f00 */
[----:B0-----:R-:W-:-:S05]  /*3150*/  @!P0 FMUL R9, R9, 1.175494350822287508e-38 ;  /* 0x0080000009098820 */ /* 0x001fca0000400000 */
        /* <DEDUP_REMOVED lines=10> */
.L_x_2036:
[----:B------:R-:W-:Y:S05]  /*3200*/  BSYNC.RECONVERGENT B0 ;  /* 0x0000000000007941 */ /* 0x000fea0003800200 */
.L_x_2035:
[----:B------:R-:W-:-:S05]  /*3210*/  LOP3.LUT R7, R0, 0x80, R7, 0xf8, !PT ;  /* 0x0000008000077812 */ /* 0x000fca00078ef807 */
[----:B------:R0:W-:Y:S01]  /*3220*/  STG.E.U8 desc[UR36][R2.64], R7 ;  /* 0x0000000702007986 */ /* 0x0001e2000c101124 */
[----:B------:R-:W-:Y:S05]  /*3230*/  BRA `(.L_x_2023) ;  /* 0x0000000800487947 */ /* 0x000fea0003800000 */
.L_x_2034:
[----:B------:R-:W-:Y:S01]  /*3240*/  UMOV UR4, 0xf0000000 ;  /* 0xf000000000047882 */ /* 0x000fe20000000000 */
[----:B------:R-:W-:Y:S01]  /*3250*/  UMOV UR5, 0x380fffff ;  /* 0x380fffff00057882 */ /* 0x000fe20000000000 */
[----:B------:R-:W0:Y:S01]  /*3260*/  F2F.F32.F64 R9, R4 ;  /* 0x0000000400097310 */ /* 0x000e220000301000 */
[----:B------:R-:W-:Y:S01]  /*3270*/  DSETP.GEU.AND P0, PT, |R4|, UR4, PT ;  /* 0x0000000404007e2a */ /* 0x000fe2000bf0e200 */
[----:B------:R-:W-:-:S13]  /*3280*/  BSSY.RECONVERGENT B0, `(.L_x_2037) ;  /* 0x000000f000007945 */ /* 0x000fda0003800200 */
[----:B0-----:R-:W-:-:S05]  /*3290*/  @!P0 FMUL R9, R9, 1.175494350822287508e-38 ;  /* 0x0080000009098820 */ /* 0x001fca0000400000 */
[----:B------:R-:W-:Y:S02]  /*32a0*/  LOP3.LUT R6, R9, 0x7fffffff, RZ, 0xc0, !PT ;  /* 0x7fffffff09067812 */ /* 0x000fe400078ec0ff */
[----:B------:R-:W-:Y:S02]  /*32b0*/  SHF.R.U32.HI R7, RZ, 0x18, R9 ;  /* 0x00000018ff077819 */ /* 0x000fe40000011609 */
[----:B------:R-:W-:-:S13]  /*32c0*/  ISETP.GE.U32.AND P1, PT, R6, 0x47800000, PT ;  /* 0x478000000600780c */ /* 0x000fda0003f26070 */
[----:B--2---:R-:W-:Y:S01]  /*32d0*/  @P1 IMAD.MOV.U32 R0, RZ, RZ, 0x7f ;  /* 0x0000007fff001424 */ /* 0x004fe200078e00ff */
        /* <DEDUP_REMOVED lines=9> */
.L_x_2038:
[----:B------:R-:W-:Y:S05]  /*3370*/  BSYNC.RECONVERGENT B0 ;  /* 0x0000000000007941 */ /* 0x000fea0003800200 */
.L_x_2037:
[----:B------:R-:W-:-:S05]  /*3380*/  LOP3.LUT R7, R0, 0x80, R7, 0xf8, !PT ;  /* 0x0000008000077812 */ /* 0x000fca00078ef807 */
[----:B------:R0:W-:Y:S01]  /*3390*/  STG.E.U8 desc[UR36][R2.64], R7 ;  /* 0x0000000702007986 */ /* 0x0001e2000c101124 */
[----:B------:R-:W-:Y:S05]  /*33a0*/  BRA `(.L_x_2023) ;  /* 0x0000000400ec7947 */ /* 0x000fea0003800000 */
.L_x_2033:
[----:B------:R-:W-:Y:S01]  /*33b0*/  UMOV UR4, 0xf0000000 ;  /* 0xf000000000047882 */ /* 0x000fe20000000000 */
[----:B------:R-:W-:Y:S01]  /*33c0*/  UMOV UR5, 0x380fffff ;  /* 0x380fffff00057882 */ /* 0x000fe20000000000 */
[----:B--2---:R-:W0:Y:S01]  /*33d0*/  F2F.F32.F64 R0, R4 ;  /* 0x0000000400007310 */ /* 0x004e220000301000 */
[----:B------:R-:W-:-:S14]  /*33e0*/  DSETP.GEU.AND P0, PT, |R4|, UR4, PT ;  /* 0x0000000404007e2a */ /* 0x000fdc000bf0e200 */
[----:B0-----:R-:W-:-:S05]  /*33f0*/  @!P0 FMUL R0, R0, 1.175494350822287508e-38 ;  /* 0x0080000000008820 */ /* 0x001fca0000400000 */
[----:B------:R-:W-:-:S05]  /*3400*/  F2FP.BF16.F32.PACK_AB R0, RZ, R0 ;  /* 0x00000000ff00723e */ /* 0x000fca00000010ff */
[----:B------:R0:W-:Y:S01]  /*3410*/  STG.E.U16 desc[UR36][R2.64], R0 ;  /* 0x0000000002007986 */ /* 0x0001e2000c101524 */
[----:B------:R-:W-:Y:S05]  /*3420*/  BRA `(.L_x_2023) ;  /* 0x0000000400cc7947 */ /* 0x000fea0003800000 */
.L_x_2030:
        /* <DEDUP_REMOVED lines=8> */
[----:B------:R-:W0:Y:S02]  /*34b0*/  F2I.U32.F64.TRUNC R5, R4 ;  /* 0x0000000400057311 */ /* 0x000e24000030d000 */
[----:B0-----:R0:W-:Y:S01]  /*34c0*/  STG.E.U16 desc[UR36][R2.64], R5 ;  /* 0x0000000502007986 */ /* 0x0011e2000c101524 */
[----:B------:R-:W-:Y:S05]  /*34d0*/  BRA `(.L_x_2023) ;  /* 0x0000000400a07947 */ /* 0x000fea0003800000 */
.L_x_2041:
[----:B------:R-:W-:Y:S01]  /*34e0*/  UMOV UR4, 0xf0000000 ;  /* 0xf000000000047882 */ /* 0x000fe20000000000 */
[----:B------:R-:W-:Y:S01]  /*34f0*/  UMOV UR5, 0x380fffff ;  /* 0x380fffff00057882 */ /* 0x000fe20000000000 */
[----:B------:R-:W0:Y:S01]  /*3500*/  F2F.F32.F64 R7, R4 ;  /* 0x0000000400077310 */ /* 0x000e220000301000 */
[----:B------:R-:W-:Y:S01]  /*3510*/  DSETP.GEU.AND P0, PT, |R4|, UR4, PT ;  /* 0x0000000404007e2a */ /* 0x000fe2000bf0e200 */
[----:B------:R-:W-:Y:S01]  /*3520*/  BSSY.RECONVERGENT B0, `(.L_x_2042) ;  /* 0x0000015000007945 */ /* 0x000fe20003800200 */
[----:B--2---:R-:W-:-:S12]  /*3530*/  IMAD.MOV.U32 R0, RZ, RZ, 0x80 ;  /* 0x00000080ff007424 */ /* 0x004fd800078e00ff */
[----:B0-----:R-:W-:-:S05]  /*3540*/  @!P0 FMUL R7, R7, 1.175494350822287508e-38 ;  /* 0x0080000007078820 */ /* 0x001fca0000400000 */
        /* <DEDUP_REMOVED lines=10> */
.L_x_2044:
[----:B------:R-:W-:-:S04]  /*35f0*/  SHF.R.U32.HI R0, RZ, 0x14, R7 ;  /* 0x00000014ff007819 */ /* 0x000fc80000011607 */
[----:B------:R-:W-:-:S04]  /*3600*/  LOP3.LUT R0, R0, 0x1, RZ, 0xc0, !PT ;  /* 0x0000000100007812 */ /* 0x000fc800078ec0ff */
[----:B------:R-:W-:-:S04]  /*3610*/  IADD3 R0, PT, PT, R7, 0x487ffff, R0 ;  /* 0x0487ffff07007810 */ /* 0x000fc80007ffe000 */
[----:B------:R-:W-:-:S04]  /*3620*/  SHF.R.U32.HI R0, RZ, 0x14, R0 ;  /* 0x00000014ff007819 */ /* 0x000fc80000011600 */
[----:B------:R-:W-:-:S07]  /*3630*/  LOP3.LUT R4, R0, 0xff, RZ, 0xc0, !PT ;  /* 0x000000ff00047812 */ /* 0x000fce00078ec0ff */
.L_x_2045:
[----:B------:R-:W-:-:S04]  /*3640*/  SHF.R.U32.HI R5, RZ, 0x18, R7 ;  /* 0x00000018ff057819 */ /* 0x000fc80000011607 */
[----:B------:R-:W-:-:S04]  /*3650*/  LOP3.LUT R4, R4, 0x80, R5, 0xf8, !PT ;  /* 0x0000008004047812 */ /* 0x000fc800078ef805 */
[----:B------:R-:W-:-:S07]  /*3660*/  PRMT R0, R4, 0x7610, R0 ;  /* 0x0000761004007816 */ /* 0x000fce0000000000 */
.L_x_2043:
[----:B------:R-:W-:Y:S05]  /*3670*/  BSYNC.RECONVERGENT B0 ;  /* 0x0000000000007941 */ /* 0x000fea0003800200 */
.L_x_2042:
[----:B------:R0:W-:Y:S01]  /*3680*/  STG.E.U8 desc[UR36][R2.64], R0 ;  /* 0x0000000002007986 */ /* 0x0001e2000c101124 */
[----:B------:R-:W-:Y:S05]  /*3690*/  BRA `(.L_x_2023) ;  /* 0x0000000400307947 */ /* 0x000fea0003800000 */
.L_x_2040:
[----:B------:R-:W-:Y:S01]  /*36a0*/  UMOV UR4, 0xf0000000 ;  /* 0xf000000000047882 */ /* 0x000fe20000000000 */
[----:B------:R-:W-:Y:S01]  /*36b0*/  UMOV UR5, 0x380fffff ;  /* 0x380fffff00057882 */ /* 0x000fe20000000000 */
[----:B------:R-:W0:Y:S01]  /*36c0*/  F2F.F32.F64 R7, R4 ;  /* 0x0000000400077310 */ /* 0x000e220000301000 */
[----:B------:R-:W-:Y:S01]  /*36d0*/  DSETP.GEU.AND P0, PT, |R4|, UR4, PT ;  /* 0x0000000404007e2a */ /* 0x000fe2000bf0e200 */
[----:B------:R-:W-:Y:S01]  /*36e0*/  BSSY.RECONVERGENT B0, `(.L_x_2046) ;  /* 0x0000015000007945 */ /* 0x000fe20003800200 */
[----:B--2---:R-:W-:-:S12]  /*36f0*/  MOV R0, 0x80 ;  /* 0x0000008000007802 */ /* 0x004fd80000000f00 */
        /* <DEDUP_REMOVED lines=11> */
.L_x_2048:
[----:B------:R-:W-:-:S04]  /*37b0*/  SHF.R.U32.HI R0, RZ, 0x15, R7 ;  /* 0x00000015ff007819 */ /* 0x000fc80000011607 */
[----:B------:R-:W-:-:S04]  /*37c0*/  LOP3.LUT R0, R0, 0x1, RZ, 0xc0, !PT ;  /* 0x0000000100007812 */ /* 0x000fc800078ec0ff */
[----:B------:R-:W-:-:S04]  /*37d0*/  IADD3 R0, PT, PT, R7, 0x88fffff, R0 ;  /* 0x088fffff07007810 */ /* 0x000fc80007ffe000 */
[----:B------:R-:W-:-:S04]  /*37e0*/  SHF.R.U32.HI R0, RZ, 0x15, R0 ;  /* 0x00000015ff007819 */ /* 0x000fc80000011600 */
[----:B------:R-:W-:-:S07]  /*37f0*/  LOP3.LUT R4, R0, 0xff, RZ, 0xc0, !PT ;  /* 0x000000ff00047812 */ /* 0x000fce00078ec0ff */
.L_x_2049:
[----:B------:R-:W-:-:S04]  /*3800*/  SHF.R.U32.HI R5, RZ, 0x18, R7 ;  /* 0x00000018ff057819 */ /* 0x000fc80000011607 */
[----:B------:R-:W-:-:S04]  /*3810*/  LOP3.LUT R4, R4, 0x80, R5, 0xf8, !PT ;  /* 0x0000008004047812 */ /* 0x000fc800078ef805 */
[----:B------:R-:W-:-:S07]  /*3820*/  PRMT R0, R4, 0x7610, R0 ;  /* 0x0000761004007816 */ /* 0x000fce0000000000 */
.L_x_2047:
[----:B------:R-:W-:Y:S05]  /*3830*/  BSYNC.RECONVERGENT B0 ;  /* 0x0000000000007941 */ /* 0x000fea0003800200 */
.L_x_2046:
[----:B------:R0:W-:Y:S01]  /*3840*/  STG.E.U8 desc[UR36][R2.64], R0 ;  /* 0x0000000002007986 */ /* 0x0001e2000c101124 */
[----:B------:R-:W-:Y:S05]  /*3850*/  BRA `(.L_x_2023) ;  /* 0x0000000000c07947 */ /* 0x000fea0003800000 */
.L_x_2039:
[----:B------:R-:W-:-:S09]  /*3860*/  UISETP.NE.AND UP0, UPT, UR4, 0x1c, UPT ;  /* 0x0000001c0400788c */ /* 0x000fd2000bf05270 */
[----:B------:R-:W-:Y:S05]  /*3870*/  BRA.U !UP0, `(.L_x_2050) ;  /* 0x0000000108b07547 */ /* 0x000fea000b800000 */
[----:B------:R-:W-:-:S09]  /*3880*/  UISETP.NE.AND UP0, UPT, UR4, 0x1d, UPT ;  /* 0x0000001d0400788c */ /* 0x000fd2000bf05270 */
[----:B------:R-:W-:Y:S05]  /*3890*/  BRA.U !UP0, `(.L_x_2051) ;  /* 0x00000001089c7547 */ /* 0x000fea000b800000 */
[----:B------:R-:W-:-:S09]  /*38a0*/  UISETP.NE.AND UP0, UPT, UR4, 0x2c, UPT ;  /* 0x0000002c0400788c */ /* 0x000fd2000bf05270 */
[----:B------:R-:W-:Y:S05]  /*38b0*/  BRA.U !UP0, `(.L_x_2052) ;  /* 0x0000000108447547 */ /* 0x000fea000b800000 */
.L_x_2022:
[----:B--2---:R-:W-:Y:S01]  /*38c0*/  MOV R0, 0x0 ;  /* 0x0000000000007802 */ /* 0x004fe20000000f00 */
        /* <DEDUP_REMOVED lines=15> */
.L_x_2053:
[----:B------:R-:W-:Y:S05]  /*39c0*/  BRA `(.L_x_2023) ;  /* 0x0000000000647947 */ /* 0x000fea0003800000 */
.L_x_2052:
[----:B------:R-:W-:Y:S01]  /*39d0*/  UMOV UR4, 0xf0000000 ;  /* 0xf000000000047882 */ /* 0x000fe20000000000 */
[----:B------:R-:W-:Y:S01]  /*39e0*/  UMOV UR5, 0x380fffff ;  /* 0x380fffff00057882 */ /* 0x000fe20000000000 */
[----:B------:R0:W1:Y:S01]  /*39f0*/  F2F.F32.F64 R8, R4 ;  /* 0x0000000400087310 */ /* 0x0000620000301000 */
[----:B------:R-:W-:Y:S01]  /*3a00*/  DSETP.GEU.AND P0, PT, |R4|, UR4, PT ;  /* 0x0000000404007e2a */ /* 0x000fe2000bf0e200 */
[----:B0-----:R-:W-:-:S13]  /*3a10*/  IMAD.MOV.U32 R5, RZ, RZ, 0xff ;  /* 0x000000ffff057424 */ /* 0x001fda00078e00ff */
[----:B-1----:R-:W-:-:S05]  /*3a20*/  @!P0 FMUL R8, R8, 1.175494350822287508e-38 ;  /* 0x0080000008088820 */ /* 0x002fca0000400000 */
[----:B------:R-:W-:-:S04]  /*3a30*/  SHF.R.U32.HI R6, RZ, 0x17, R8 ;  /* 0x00000017ff067819 */ /* 0x000fc80000011608 */
[----:B------:R-:W-:-:S04]  /*3a40*/  LOP3.LUT R7, R6, 0xff, RZ, 0xc0, !PT ;  /* 0x000000ff06077812 */ /* 0x000fc800078ec0ff */
[----:B------:R-:W-:-:S13]  /*3a50*/  ISETP.NE.AND P2, PT, R7, 0xff, PT ;  /* 0x000000ff0700780c */ /* 0x000fda0003f45270 */
[--C-:B--2---:R-:W-:Y:S02]  /*3a60*/  @P2 SHF.R.U32.HI R0, RZ, 0x16, R8.reuse ;  /* 0x00000016ff002819 */ /* 0x104fe40000011608 */
        /* <DEDUP_REMOVED lines=10> */
.L_x_2051:
[----:B------:R-:W0:Y:S02]  /*3b10*/  F2I.U64.F64.TRUNC R4, R4 ;  /* 0x0000000400047311 */ /* 0x000e24000030d800 */
[----:B0-----:R0:W-:Y:S01]  /*3b20*/  STG.E.64 desc[UR36][R2.64], R4 ;  /* 0x0000000402007986 */ /* 0x0011e2000c101b24 */
[----:B------:R-:W-:Y:S05]  /*3b30*/  BRA `(.L_x_2023) ;  /* 0x0000000000087947 */ /* 0x000fea0003800000 */
.L_x_2050:
[----:B------:R-:W0:Y:S02]  /*3b40*/  F2I.U32.F64.TRUNC R5, R4 ;  /* 0x0000000400057311 */ /* 0x000e24000030d000 */
[----:B0-----:R0:W-:Y:S02]  /*3b50*/  STG.E desc[UR36][R2.64], R5 ;  /* 0x0000000502007986 */ /* 0x0011e4000c101924 */
.L_x_2023:
[----:B------:R-:W-:-:S07]  /*3b60*/  VIADD R17, R17, 0x80 ;  /* 0x0000008011117836 */ /* 0x000fce0000000000 */
.L_x_1982:
[----:B------:R-:W-:Y:S05]  /*3b70*/  BSYNC.RECONVERGENT B6 ;  /* 0x0000000000067941 */ /* 0x000fea0003800200 */
.L_x_1981:
[----:B------:R-:W5:Y:S01]  /*3b80*/  LDCU UR4, c[0x0][0x380] ;  /* 0x00007000ff0477ac */ /* 0x000f620008000800 */
[----:B------:R-:W-:Y:S01]  /*3b90*/  BSSY.RECONVERGENT B6, `(.L_x_2054) ;  /* 0x00003a9000067945 */ /* 0x000fe20003800200 */
[----:B-----5:R-:W-:-:S13]  /*3ba0*/  ISETP.GE.AND P0, PT, R17, UR4, PT ;  /* 0x0000000411007c0c */ /* 0x020fda000bf06270 */
[----:B------:R-:W-:Y:S05]  /*3bb0*/  @P0 BRA `(.L_x_2055) ;  /* 0x0000003800980947 */ /* 0x000fea0003800000 */
[----:B------:R-:W5:Y:S01]  /*3bc0*/  LDCU UR4, c[0x0][0x388] ;  /* 0x00007100ff0477ac */ /* 0x000f620008000800 */
[----:B0-2---:R-:W-:Y:S02]  /*3bd0*/  HFMA2 R0, -RZ, RZ, 0, 0 ;  /* 0x00000000ff007431 */ /* 0x005fe400000001ff */
[----:B-1-34-:R-:W-:Y:S01]  /*3be0*/  IMAD.MOV.U32 R2, RZ, RZ, RZ ;  /* 0x000000ffff027224 */ /* 0x01afe200078e00ff */
[----:B-----5:R-:W-:-:S09]  /*3bf0*/  UISETP.NE.AND UP0, UPT, UR4, URZ, UPT ;  /* 0x000000ff0400728c */ /* 0x020fd2000bf05270 */
[----:B------:R-:W-:Y:S05]  /*3c00*/  BRA.U !UP0, `(.L_x_2056) ;  /* 0x0000001108a87547 */ /* 0x000fea000b800000 */
[----:B------:R-:W0:Y:S01]  /*3c10*/  LDCU.64 UR4, c[0x0][0x390] ;  /* 0x00007200ff0477ac */ /* 0x000e220008000a00 */
[----:B------:R-:W-:Y:S01]  /*3c20*/  IMAD.MOV.U32 R16, RZ, RZ, RZ ;  /* 0x000000ffff107224 */ /* 0x000fe200078e00ff */
[----:B------:R-:W1:Y:S01]  /*3c30*/  LDCU UR6, c[0x0][0x38c] ;  /* 0x00007180ff0677ac */ /* 0x000e620008000800 */
[----:B------:R-:W2:Y:S01]  /*3c40*/  LDCU.64 UR8, c[0x0][0x4b8] ;  /* 0x00009700ff0877ac */ /* 0x000ea20008000a00 */
[----:B------:R-:W-:Y:S01]  /*3c50*/  UISETP.NE.AND UP0, UPT, UR40, URZ, UPT ;  /* 0x000000ff2800728c */ /* 0x000fe2000bf05270 */
[----:B0-----:R-:W-:-:S05]  /*3c60*/  IMAD.HI.U32 R4, R17, UR4, R16 ;  /* 0x0000000411047c27 */ /* 0x001fca000f8e0010 */
[----:B------:R-:W-:-:S04]  /*3c70*/  SHF.R.U32.HI R5, RZ, UR5, R4 ;  /* 0x00000005ff057c19 */ /* 0x000fc80008011604 */
[----:B------:R-:W-:-:S05]  /*3c80*/  IADD3 R0, PT, PT, -R5, RZ, RZ ;  /* 0x000000ff05007210 */ /* 0x000fca0007ffe1ff */
        /* <DEDUP_REMOVED lines=290> */
.L_x_2056:
        /* <DEDUP_REMOVED lines=18> */
.L_x_2061:
[----:B------:R-:W2:Y:S02]  /*4fd0*/  LDG.E.U8 R4, desc[UR36][R4.64] ;  /* 0x0000002404047981 */ /* 0x000ea4000c1e1100 */
[----:B--2---:R0:W1:Y:S01]  /*4fe0*/  I2F.F64.U16 R28, R4 ;  /* 0x00000004001c7312 */ /* 0x0040620000101800 */
[----:B------:R-:W-:Y:S05]  /*4ff0*/  BRA `(.L_x_2063) ;  /* 0x0000000c00647947 */ /* 0x000fea0003800000 */
.L_x_2060:
        /* <DEDUP_REMOVED lines=9> */
.L_x_2065:
[----:B------:R-:W2:Y:S02]  /*5090*/  LDG.E R4, desc[UR36][R4.64] ;  /* 0x0000002404047981 */ /* 0x000ea4000c1e1900 */
[----:B--2---:R0:W1:Y:S01]  /*50a0*/  I2F.F64 R28, R4 ;  /* 0x00000004001c7312 */ /* 0x0040620000201c00 */
[----:B------:R-:W-:Y:S05]  /*50b0*/  BRA `(.L_x_2063) ;  /* 0x0000000c00347947 */ /* 0x000fea0003800000 */
.L_x_2064:
[----:B------:R-:W2:Y:S02]  /*50c0*/  LDG.E.U16 R4, desc[UR36][R4.64] ;  /* 0x0000002404047981 */ /* 0x000ea4000c1e1500 */
[----:B--2---:R0:W1:Y:S01]  /*50d0*/  I2F.F64.S16 R28, R4 ;  /* 0x00000004001c7312 */ /* 0x0040620000101c00 */
[----:B------:R-:W-:Y:S05]  /*50e0*/  BRA `(.L_x_2063) ;  /* 0x0000000c00287947 */ /* 0x000fea0003800000 */
.L_x_2059:
        /* <DEDUP_REMOVED lines=10> */
.L_x_2067:
[----:B------:R-:W2:Y:S02]  /*5190*/  LDG.E.U16 R0, desc[UR36][R4.64] ;  /* 0x0000002404007981 */ /* 0x000ea4000c1e1500 */
[----:B--2---:R-:W-:-:S05]  /*51a0*/  HADD2.F32 R0, -RZ, R0.H0_H0 ;  /* 0x20000000ff007230 */ /* 0x004fca0000004100 */
[----:B------:R-:W-:-:S04]  /*51b0*/  FMUL.FTZ R0, R0, 1 ;  /* 0x3f80000000007820 */ /* 0x000fc80000410000 */
[----:B------:R0:W1:Y:S01]  /*51c0*/  F2F.F64.F32 R28, R0 ;  /* 0x00000000001c7310 */ /* 0x0000620000201800 */
[----:B------:R-:W-:Y:S05]  /*51d0*/  BRA `(.L_x_2063) ;  /* 0x0000000800ec7947 */ /* 0x000fea0003800000 */
.L_x_2066:
        /* <DEDUP_REMOVED lines=10> */
.L_x_2069:
[----:B------:R-:W2:Y:S02]  /*5280*/  LDG.E.U16 R4, desc[UR36][R4.64] ;  /* 0x0000002404047981 */ /* 0x000ea4000c1e1500 */
[----:B--2---:R-:W-:-:S05]  /*5290*/  HADD2.F32 R0, -RZ, R4.H0_H0 ;  /* 0x20000004ff007230 */ /* 0x004fca0000004100 */
[----:B------:R-:W-:-:S04]  /*52a0*/  FMUL.FTZ R0, R0, 1 ;  /* 0x3f80000000007820 */ /* 0x000fc80000410000 */
[----:B------:R0:W1:Y:S01]  /*52b0*/  F2F.F64.F32 R28, R0 ;  /* 0x00000000001c7310 */ /* 0x0000620000201800 */
[----:B------:R-:W-:Y:S05]  /*52c0*/  BRA `(.L_x_2063) ;  /* 0x0000000800b07947 */ /* 0x000fea0003800000 */
.L_x_2068:
[----:B------:R0:W5:Y:S01]  /*52d0*/  LDG.E.64 R28, desc[UR36][R4.64] ;  /* 0x00000024041c7981 */ /* 0x000162000c1e1b00 */
[----:B------:R-:W-:Y:S05]  /*52e0*/  BRA `(.L_x_2063) ;  /* 0x0000000800a87947 */ /* 0x000fea0003800000 */
.L_x_2058:
        /* <DEDUP_REMOVED lines=9> */
[----:B------:R-:W-:Y:S01]  /*5380*/  IMAD.MOV.U32 R28, RZ, RZ, RZ ;  /* 0x000000ffff1c7224 */ /* 0x000fe200078e00ff */
[----:B--2---:R-:W-:-:S04]  /*5390*/  ISETP.NE.AND P0, PT, R4, RZ, PT ;  /* 0x000000ff0400720c */ /* 0x004fc80003f05270 */
[----:B------:R-:W-:Y:S01]  /*53a0*/  FSEL R29, RZ, 1.875, !P0 ;  /* 0x3ff00000ff1d7808 */ /* 0x000fe20004000000 */
[----:B------:R-:W-:Y:S08]  /*53b0*/  BRA `(.L_x_2063) ;  /* 0x0000000800747947 */ /* 0x000ff00003800000 */
.L_x_2072:
[----:B------:R0:W5:Y:S01]  /*53c0*/  LDG.E.64 R28, desc[UR36][R4.64] ;  /* 0x00000024041c7981 */ /* 0x000162000c1e1b00 */
[----:B------:R-:W-:Y:S05]  /*53d0*/  BRA `(.L_x_2063) ;  /* 0x00000008006c7947 */ /* 0x000fea0003800000 */
.L_x_2071:
        /* <DEDUP_REMOVED lines=23> */
[----:B------:R-:W-:-:S05]  /*5550*/  LOP3.LUT R3, R3, 0x80000000, R0, 0xf8, !PT ;  /* 0x8000000003037812 */ /* 0x000fca00078ef800 */
[----:B------:R-:W-:-:S04]  /*5560*/  FMUL.FTZ R3, R3, 1 ;  /* 0x3f80000003037820 */ /* 0x000fc80000410000 */
[----:B------:R0:W1:Y:S01]  /*5570*/  F2F.F64.F32 R28, R3 ;  /* 0x00000003001c7310 */ /* 0x0000620000201800 */
[----:B------:R-:W-:Y:S05]  /*5580*/  BRA `(.L_x_2063) ;  /* 0x0000000800007947 */ /* 0x000fea0003800000 */
.L_x_2074:
        /* <DEDUP_REMOVED lines=9> */
[----:B------:R-:W-:Y:S01]  /*5620*/  @!P0 FADD.FTZ R0, R3, -0.5 ;  /* 0xbf00000003008421 */ /* 0x000fe20000010000 */
[----:B------:R-:W-:-:S04]  /*5630*/  MOV R3, R6 ;  /* 0x0000000600037202 */ /* 0x000fc80000000f00 */
[----:B------:R-:W-:-:S05]  /*5640*/  LOP3.LUT R0, R0, 0x80000000, R3, 0xf8, !PT ;  /* 0x8000000000007812 */ /* 0x000fca00078ef803 */
[----:B------:R-:W-:-:S04]  /*5650*/  FMUL.FTZ R0, R0, 1 ;  /* 0x3f80000000007820 */ /* 0x000fc80000410000 */
[----:B------:R0:W1:Y:S01]  /*5660*/  F2F.F64.F32 R28, R0 ;  /* 0x00000000001c7310 */ /* 0x0000620000201800 */
[----:B------:R-:W-:Y:S05]  /*5670*/  BRA `(.L_x_2063) ;  /* 0x0000000400c47947 */ /* 0x000fea0003800000 */
.L_x_2073:
[----:B------:R-:W2:Y:S02]  /*5680*/  LDG.E.U16 R0, desc[UR36][R4.64] ;  /* 0x0000002404007981 */ /* 0x000ea4000c1e1500 */
[----:B--2---:R-:W-:-:S04]  /*5690*/  IMAD.U32 R0, R0, 0x10000, RZ ;  /* 0x0001000000007824 */ /* 0x004fc800078e00ff */
[----:B------:R-:W-:-:S04]  /*56a0*/  FMUL.FTZ R0, R0, 1 ;  /* 0x3f80000000007820 */ /* 0x000fc80000410000 */
[----:B------:R0:W1:Y:S01]  /*56b0*/  F2F.F64.F32 R28, R0 ;  /* 0x00000000001c7310 */ /* 0x0000620000201800 */
[----:B------:R-:W-:Y:S05]  /*56c0*/  BRA `(.L_x_2063) ;  /* 0x0000000400b07947 */ /* 0x000fea0003800000 */
.L_x_2070:
        /* <DEDUP_REMOVED lines=9> */
[----:B--2---:R2:W3:Y:S01]  /*5760*/  I2F.F64.U16 R28, R4 ;  /* 0x00000004001c7312 */ /* 0x0044e20000101800 */
[----:B------:R-:W-:Y:S05]  /*5770*/  BRA `(.L_x_2063) ;  /* 0x0000000400847947 */ /* 0x000fea0003800000 */
.L_x_2077:
        /* <DEDUP_REMOVED lines=21> */
.L_x_2079:
[----:B------:R-:W-:Y:S05]  /*58d0*/  BSYNC.RECONVERGENT B0 ;  /* 0x0000000000007941 */ /* 0x000fea0003800200 */
.L_x_2078:
[----:B------:R-:W-:Y:S02]  /*58e0*/  SHF.L.U32 R0, R0, 0x14, RZ ;  /* 0x0000001400007819 */ /* 0x000fe400000006ff */
[----:B------:R-:W-:-:S04]  /*58f0*/  LEA R3, R3, 0x3b800000, 0x17 ;  /* 0x3b80000003037811 */ /* 0x000fc800078eb8ff */
[----:B------:R-:W-:-:S05]  /*5900*/  LOP3.LUT R0, R3, R0, R7, 0xfe, !PT ;  /* 0x0000000003007212 */ /* 0x000fca00078efe07 */
[----:B------:R-:W-:-:S04]  /*5910*/  FMUL.FTZ R0, R0, 1 ;  /* 0x3f80000000007820 */ /* 0x000fc80000410000 */
[----:B------:R4:W0:Y:S01]  /*5920*/  F2F.F64.F32 R28, R0 ;  /* 0x00000000001c7310 */ /* 0x0008220000201800 */
[----:B------:R-:W-:Y:S05]  /*5930*/  BRA `(.L_x_2063) ;  /* 0x0000000400147947 */ /* 0x000fea0003800000 */
.L_x_2076:
[----:B------:R-:W2:Y:S01]  /*5940*/  LDG.E.U8 R4, desc[UR36][R4.64] ;  /* 0x0000002404047981 */ /* 0x000ea2000c1e1100 */
[----:B------:R-:W-:Y:S02]  /*5950*/  CS2R R28, SRZ ;  /* 0x00000000001c7805 */ /* 0x000fe4000001ff00 */
[----:B--2---:R-:W-:-:S13]  /*5960*/  ISETP.NE.AND P0, PT, R4, RZ, PT ;  /* 0x000000ff0400720c */ /* 0x004fda0003f05270 */
[----:B------:R-:W-:Y:S05]  /*5970*/  @!P0 BRA `(.L_x_2063) ;  /* 0x0000000400048947 */ /* 0x000fea0003800000 */
[----:B------:R-:W-:-:S13]  /*5980*/  ISETP.NE.AND P0, PT, R4, 0x80, PT ;  /* 0x000000800400780c */ /* 0x000fda0003f05270 */
[----:B------:R-:W-:Y:S02]  /*5990*/  @!P0 IMAD.MOV.U32 R28, RZ, RZ, 0x20000000 ;  /* 0x20000000ff1c8424 */ /* 0x000fe400078e00ff */
        /* <DEDUP_REMOVED lines=15> */
.L_x_2081:
[----:B------:R-:W-:Y:S05]  /*5a90*/  BSYNC.RECONVERGENT B0 ;  /* 0x0000000000007941 */ /* 0x000fea0003800200 */
.L_x_2080:
[----:B------:R-:W-:Y:S01]  /*5aa0*/  IMAD.SHL.U32 R0, R0, 0x200000, RZ ;  /* 0x0020000000007824 */ /* 0x000fe200078e00ff */
[----:B------:R-:W-:-:S04]  /*5ab0*/  LEA R3, R3, 0x37800000, 0x17 ;  /* 0x3780000003037811 */ /* 0x000fc800078eb8ff */
[----:B------:R-:W-:-:S05]  /*5ac0*/  LOP3.LUT R0, R3, R0, R7, 0xfe, !PT ;  /* 0x0000000003007212 */ /* 0x000fca00078efe07 */
[----:B------:R-:W-:-:S04]  /*5ad0*/  FMUL.FTZ R0, R0, 1 ;  /* 0x3f80000000007820 */ /* 0x000fc80000410000 */
[----:B------:R0:W1:Y:S01]  /*5ae0*/  F2F.F64.F32 R28, R0 ;  /* 0x00000000001c7310 */ /* 0x0000620000201800 */
[----:B------:R-:W-:Y:S05]  /*5af0*/  BRA `(.L_x_2063) ;  /* 0x0000000000a47947 */ /* 0x000fea0003800000 */
.L_x_2075:
[----:B------:R-:W-:-:S09]  /*5b00*/  UISETP.NE.AND UP0, UPT, UR4, 0x1c, UPT ;  /* 0x0000001c0400788c */ /* 0x000fd2000bf05270 */
[----:B------:R-:W-:Y:S05]  /*5b10*/  BRA.U !UP0, `(.L_x_2082) ;  /* 0x0000000108947547 */ /* 0x000fea000b800000 */
[----:B------:R-:W-:-:S09]  /*5b20*/  UISETP.NE.AND UP0, UPT, UR4, 0x1d, UPT ;  /* 0x0000001d0400788c */ /* 0x000fd2000bf05270 */
[----:B------:R-:W-:Y:S05]  /*5b30*/  BRA.U !UP0, `(.L_x_2083) ;  /* 0x0000000108807547 */ /* 0x000fea000b800000 */
[----:B------:R-:W-:-:S09]  /*5b40*/  UISETP.NE.AND UP0, UPT, UR4, 0x2c, UPT ;  /* 0x0000002c0400788c */ /* 0x000fd2000bf05270 */
[----:B------:R-:W-:Y:S05]  /*5b50*/  BRA.U UP0, `(.L_x_2062) ;  /* 0x0000000100307547 */ /* 0x000fea000b800000 */
[----:B------:R-:W2:Y:S01]  /*5b60*/  LDG.E.U8 R0, desc[UR36][R4.64] ;  /* 0x0000002404007981 */ /* 0x000ea2000c1e1100 */
[----:B------:R-:W-:Y:S02]  /*5b70*/  HFMA2 R28, -RZ, RZ, 0, 0 ;  /* 0x00000000ff1c7431 */ /* 0x000fe400000001ff */
[----:B------:R-:W-:Y:S01]  /*5b80*/  IMAD.MOV.U32 R29, RZ, RZ, 0x38000000 ;  /* 0x38000000ff1d7424 */ /* 0x000fe200078e00ff */
[----:B--2---:R-:W-:-:S13]  /*5b90*/  ISETP.NE.AND P0, PT, R0, RZ, PT ;  /* 0x000000ff0000720c */ /* 0x004fda0003f05270 */
[----:B------:R-:W-:Y:S05]  /*5ba0*/  @!P0 BRA `(.L_x_2063) ;  /* 0x0000000000788947 */ /* 0x000fea0003800000 */
[----:B------:R-:W-:-:S13]  /*5bb0*/  ISETP.NE.AND P0, PT, R0, 0xff, PT ;  /* 0x000000ff0000780c */ /* 0x000fda0003f05270 */
[----:B------:R-:W-:Y:S01]  /*5bc0*/  @P0 IMAD.SHL.U32 R0, R0, 0x800000, RZ ;  /* 0x0080000000000824 */ /* 0x000fe200078e00ff */
[----:B------:R-:W-:Y:S01]  /*5bd0*/  @!P0 MOV R28, 0x20000000 ;  /* 0x20000000001c8802 */ /* 0x000fe20000000f00 */
[----:B------:R-:W-:Y:S02]  /*5be0*/  @!P0 IMAD.MOV.U32 R29, RZ, RZ, 0x7ff80000 ;  /* 0x7ff80000ff1d8424 */ /* 0x000fe400078e00ff */
[----:B------:R-:W-:-:S04]  /*5bf0*/  @P0 FMUL.FTZ R0, R0, 1 ;  /* 0x3f80000000000820 */ /* 0x000fc80000410000 */
[----:B------:R0:W1:Y:S01]  /*5c00*/  @P0 F2F.F64.F32 R28, R0 ;  /* 0x00000000001c0310 */ /* 0x0000620000201800 */
[----:B------:R-:W-:Y:S05]  /*5c10*/  BRA `(.L_x_2063) ;  /* 0x00000000005c7947 */ /* 0x000fea0003800000 */
.L_x_2062:
        /* <DEDUP_REMOVED lines=16> */
.L_x_2084:
[----:B------:R-:W-:Y:S01]  /*5d20*/  CS2R R28, SRZ ;  /* 0x00000000001c7805 */ /* 0x000fe2000001ff00 */
[----:B------:R-:W-:Y:S06]  /*5d30*/  BRA `(.L_x_2063) ;  /* 0x0000000000147947 */ /* 0x000fec0003800000 */
.L_x_2083:
[----:B------:R-:W2:Y:S02]  /*5d40*/  LDG.E.64 R28, desc[UR36][R4.64] ;  /* 0x00000024041c7981 */ /* 0x000ea4000c1e1b00 */
[----:B--2---:R-:W0:Y:S01]  /*5d50*/  I2F.F64.U64 R28, R28 ;  /* 0x0000001c001c7312 */ /* 0x004e220000301800 */
[----:B------:R-:W-:Y:S05]  /*5d60*/  BRA `(.L_x_2063) ;  /* 0x0000000000087947 */ /* 0x000fea0003800000 */
.L_x_2082:
[----:B------:R-:W2:Y:S02]  /*5d70*/  LDG.E R4, desc[UR36][R4.64] ;  /* 0x0000002404047981 */ /* 0x000ea4000c1e1900 */
[----:B--2---:R0:W1:Y:S02]  /*5d80*/  I2F.F64.U32 R28, R4 ;  /* 0x00000004001c7312 */ /* 0x0040640000201800 */
.L_x_2063:
[----:B------:R-:W-:Y:S05]  /*5d90*/  BSYNC.RECONVERGENT B7 ;  /* 0x0000000000077941 */ /* 0x000fea0003800200 */
.L_x_2057:
[----:B01-3-5:R-:W-:Y:S01]  /*5da0*/  LOP3.LUT R25, R29, 0x7fffffff, RZ, 0xc0, !PT ;  /* 0x7fffffff1d197812 */ /* 0x02bfe200078ec0ff */
[----:B------:R-:W-:Y:S01]  /*5db0*/  BSSY.RECONVERGENT B0, `(.L_x_2085) ;  /* 0x0000077000007945 */ /* 0x000fe20003800200 */
[----:B------:R-:W-:Y:S02]  /*5dc0*/  IMAD.MOV.U32 R26, RZ, RZ, R28 ;  /* 0x000000ffff1a7224 */ /* 0x000fe400078e001c */
[----:B------:R-:W-:Y:S02]  /*5dd0*/  ISETP.GE.U32.AND P0, PT, R25, 0x3ff00000, PT ;  /* 0x3ff000001900780c */ /* 0x000fe40003f06070 */
[----:B------:R-:W-:-:S11]  /*5de0*/  MOV R27, R25 ;  /* 0x00000019001b7202 */ /* 0x000fd60000000f00 */
[----:B------:R-:W-:Y:S05]  /*5df0*/  @!P0 BRA `(.L_x_2086) ;  /* 0x00000004006c8947 */ /* 0x000fea0003800000 */
[----:B------:R-:W-:Y:S01]  /*5e00*/  IMAD.MOV.U32 R6, RZ, RZ, 0x652b82fe ;  /* 0x652b82feff067424 */ /* 0x000fe200078e00ff */
[----:B------:R-:W-:Y:S01]  /*5e10*/  UMOV UR4, 0xfefa39ef ;  /* 0xfefa39ef00047882 */ /* 0x000fe20000000000 */
[----:B------:R-:W-:Y:S01]  /*5e20*/  IMAD.MOV.U32 R7, RZ, RZ, 0x3ff71547 ;  /* 0x3ff71547ff077424 */ /* 0x000fe200078e00ff */
[----:B------:R-:W-:Y:S01]  /*5e30*/  UMOV UR5, 0x3fe62e42 ;  /* 0x3fe62e4200057882 */ /* 0x000fe20000000000 */
[----:B----4-:R-:W-:Y:S01]  /*5e40*/  SHF.L.U32 R0, R25, 0x1, RZ ;  /* 0x0000000119007819 */ /* 0x010fe200000006ff */
[----:B------:R-:W-:Y:S01]  /*5e50*/  IMAD.MOV.U32 R10, RZ, RZ, -0x7142ec33 ;  /* 0x8ebd13cdff0a7424 */ /* 0x000fe200078e00ff */
[----:B------:R-:W-:Y:S01]  /*5e60*/  MOV R13, 0x3ff00000 ;  /* 0x3ff00000000d7802 */ /* 0x000fe20000000f00 */
[----:B------:R-:W-:Y:S01]  /*5e70*/  IMAD.MOV.U32 R11, RZ, RZ, 0x3e5af86d ;  /* 0x3e5af86dff0b7424 */ /* 0x000fe200078e00ff */
[----:B------:R-:W-:Y:S01]  /*5e80*/  DFMA R6, R26, R6, 6.75539944105574400000e+15 ;  /* 0x433800001a06742b */ /* 0x000fe20000000006 */
[C---:B------:R-:W-:Y:S01]  /*5e90*/  ISETP.GE.U32.AND P0, PT, R0.reuse, 0x7fb3e647, PT ;  /* 0x7fb3e6470000780c */ /* 0x040fe20003f06070 */
[----:B------:R-:W-:Y:S01]  /*5ea0*/  IMAD.MOV.U32 R12, RZ, RZ, 0x0 ;  /* 0x00000000ff0c7424 */ /* 0x000fe200078e00ff */
[----:B------:R-:W-:Y:S01]  /*5eb0*/  ISETP.NE.AND P1, PT, R0, RZ, PT ;  /* 0x000000ff0000720c */ /* 0x000fe20003f25270 */
[----:B------:R-:W-:Y:S04]  /*5ec0*/  BSSY.RECONVERGENT B1, `(.L_x_2087) ;  /* 0x0000047000017945 */ /* 0x000fe80003800200 */
[----:B--2---:R-:W-:-:S02]  /*5ed0*/  DADD R4, R6, -6.75539944105574400000e+15 ;  /* 0xc338000006047429 */ /* 0x004fc40000000000 */
        /* <DEDUP_REMOVED lines=43> */
[----:B------:R-:W-:-:S08]  /*6190*/  DFMA R8, R8, R6, R10 ;  /* 0x000000060808722b */ /* 0x000fd0000000000a */
        /* <DEDUP_REMOVED lines=25> */
.L_x_2088:
[----:B------:R-:W-:Y:S05]  /*6330*/  BSYNC.RECONVERGENT B1 ;  /* 0x0000000000017941 */ /* 0x000fea0003800200 */
.L_x_2087:
[----:B------:R-:W-:Y:S01]  /*6340*/  DADD R4, R24, R4 ;  /* 0x0000000018047229 */ /* 0x000fe20000000004 */
[----:B------:R-:W-:Y:S01]  /*6350*/  UMOV UR4, 0x8fb9f87e ;  /* 0x8fb9f87e00047882 */ /* 0x000fe20000000000 */
[----:B------:R-:W-:Y:S02]  /*6360*/  UMOV UR5, 0x408633ce ;  /* 0x408633ce00057882 */ /* 0x000fe40000000000 */
[----:B------:R-:W-:-:S06]  /*6370*/  DSETP.GE.AND P0, PT, R26, UR4, PT ;  /* 0x000000041a007e2a */ /* 0x000fcc000bf06000 */
[----:B------:R-:W-:Y:S02]  /*6380*/  FSEL R4, R4, RZ, !P0 ;  /* 0x000000ff04047208 */ /* 0x000fe40004000000 */
[----:B------:R-:W-:Y:S01]  /*6390*/  FSEL R5, R5, +QNAN , !P0 ;  /* 0x7ff0000005057808 */ /* 0x000fe20004000000 */
[----:B------:R-:W-:Y:S06]  /*63a0*/  BRA `(.L_x_2089) ;  /* 0x00000000005c7947 */ /* 0x000fec0003800000 */
.L_x_2086:
[----:B--2---:R-:W-:Y:S01]  /*63b0*/  DMUL R4, R26, R26 ;  /* 0x0000001a1a047228 */ /* 0x004fe20000000000 */
[----:B------:R-:W-:Y:S01]  /*63c0*/  MOV R6, 0x61d87def ;  /* 0x61d87def00067802 */ /* 0x000fe20000000f00 */
[----:B------:R-:W-:Y:S01]  /*63d0*/  IMAD.MOV.U32 R7, RZ, RZ, 0x3de611a5 ;  /* 0x3de611a5ff077424 */ /* 0x000fe200078e00ff */
        /* <DEDUP_REMOVED lines=19> */
[----:B------:R-:W-:-:S11]  /*6510*/  DFMA R4, R26, R4, R26 ;  /* 0x000000041a04722b */ /* 0x000fd6000000001a */
.L_x_2089:
[----:B------:R-:W-:Y:S05]  /*6520*/  BSYNC.RECONVERGENT B0 ;  /* 0x0000000000007941 */ /* 0x000fea0003800200 */
.L_x_2085:
[----:B------:R-:W0:Y:S01]  /*6530*/  LDCU.64 UR6, c[0x0][0x580] ;  /* 0x0000b000ff0677ac */ /* 0x000e220008000a00 */
[----:B------:R-:W-:Y:S01]  /*6540*/  LOP3.LUT R5, R5, 0x80000000, R29, 0xb8, !PT ;  /* 0x8000000005057812 */ /* 0x000fe200078eb81d */
        /* <DEDUP_REMOVED lines=16> */
.L_x_2093:
[----:B------:R-:W0:Y:S02]  /*6650*/  F2I.S64.F64.TRUNC R4, R4 ;  /* 0x0000000400047311 */ /* 0x000e24000030d900 */
[----:B0-----:R-:W-:-:S05]  /*6660*/  MOV R7, R4 ;  /* 0x0000000400077202 */ /* 0x001fca0000000f00 */
[----:B------:R0:W-:Y:S01]  /*6670*/  STG.E.U8 desc[UR36][R2.64], R7 ;  /* 0x0000000702007986 */ /* 0x0001e2000c101124 */
[----:B------:R-:W-:Y:S05]  /*6680*/  BRA `(.L_x_2095) ;  /* 0x0000000c00e07947 */ /* 0x000fea0003800000 */
.L_x_2092:
        /* <DEDUP_REMOVED lines=9> */
.L_x_2097:
[----:B------:R-:W0:Y:S02]  /*6720*/  F2I.F64.TRUNC R5, R4 ;  /* 0x0000000400057311 */ /* 0x000e24000030d100 */
[----:B0-----:R0:W-:Y:S01]  /*6730*/  STG.E desc[UR36][R2.64], R5 ;  /* 0x0000000502007986 */ /* 0x0011e2000c101924 */
[----:B------:R-:W-:Y:S05]  /*6740*/  BRA `(.L_x_2095) ;  /* 0x0000000c00b07947 */ /* 0x000fea0003800000 */
.L_x_2096:
[----:B------:R-:W0:Y:S02]  /*6750*/  F2I.F64.TRUNC R5, R4 ;  /* 0x0000000400057311 */ /* 0x000e24000030d100 */
[----:B0-----:R0:W-:Y:S01]  /*6760*/  STG.E.U16 desc[UR36][R2.64], R5 ;  /* 0x0000000502007986 */ /* 0x0011e2000c101524 */
[----:B------:R-:W-:Y:S05]  /*6770*/  BRA `(.L_x_2095) ;  /* 0x0000000c00a47947 */ /* 0x000fea0003800000 */
.L_x_2091:
        /* <DEDUP_REMOVED lines=13> */
.L_x_2099:
[----:B------:R-:W-:Y:S01]  /*6850*/  UMOV UR4, 0xf0000000 ;  /* 0xf000000000047882 */ /* 0x000fe20000000000 */
[----:B------:R-:W-:Y:S01]  /*6860*/  UMOV UR5, 0x380fffff ;  /* 0x380fffff00057882 */ /* 0x000fe20000000000 */
[----:B----4-:R-:W0:Y:S01]  /*6870*/  F2F.F32.F64 R0, R4 ;  /* 0x0000000400007310 */ /* 0x010e220000301000 */
[----:B------:R-:W-:-:S14]  /*6880*/  DSETP.GEU.AND P0, PT, |R4|, UR4, PT ;  /* 0x0000000404007e2a */ /* 0x000fdc000bf0e200 */
[----:B0-----:R-:W-:-:S05]  /*6890*/  @!P0 FMUL R0, R0, 1.175494350822287508e-38 ;  /* 0x0080000000008820 */ /* 0x001fca0000400000 */
[----:B------:R-:W-:-:S05]  /*68a0*/  F2FP.F16.F32.PACK_AB R0, RZ, R0 ;  /* 0x00000000ff00723e */ /* 0x000fca00000000ff */
[----:B------:R0:W-:Y:S01]  /*68b0*/  STG.E.U16 desc[UR36][R2.64], R0 ;  /* 0x0000000002007986 */ /* 0x0001e2000c101524 */
[----:B------:R-:W-:Y:S05]  /*68c0*/  BRA `(.L_x_2095) ;  /* 0x0000000c00507947 */ /* 0x000fea0003800000 */
.L_x_2098:
        /* <DEDUP_REMOVED lines=14> */
.L_x_2101:
[----:B------:R-:W-:Y:S01]  /*69b0*/  UMOV UR4, 0xf0000000 ;  /* 0xf000000000047882 */ /* 0x000fe20000000000 */
[----:B------:R-:W-:Y:S01]  /*69c0*/  UMOV UR5, 0x380fffff ;  /* 0x380fffff00057882 */ /* 0x000fe20000000000 */
[----:B----4-:R-:W0:Y:S01]  /*69d0*/  F2F.F32.F64 R0, R4 ;  /* 0x0000000400007310 */ /* 0x010e220000301000 */
[----:B------:R-:W-:-:S14]  /*69e0*/  DSETP.GEU.AND P0, PT, |R4|, UR4, PT ;  /* 0x0000000404007e2a */ /* 0x000fdc000bf0e200 */
[----:B0-----:R-:W-:-:S05]  /*69f0*/  @!P0 FMUL R0, R0, 1.175494350822287508e-38 ;  /* 0x0080000000008820 */ /* 0x001fca0000400000 */
[----:B------:R-:W-:-:S04]  /*6a00*/  F2FP.F16.F32.PACK_AB R5, RZ, R0 ;  /* 0x00000000ff05723e */ /* 0x000fc800000000ff */
[----:B------:R-:W-:-:S05]  /*6a10*/  PRMT R5, R5, 0x5410, RZ ;  /* 0x0000541005057816 */ /* 0x000fca00000000ff */
[----:B------:R0:W-:Y:S01]  /*6a20*/  STG.E desc[UR36][R2.64], R5 ;  /* 0x0000000502007986 */ /* 0x0001e2000c101924 */
[----:B------:R-:W-:Y:S05]  /*6a30*/  BRA `(.L_x_2095) ;  /* 0x0000000800f47947 */ /* 0x000fea0003800000 */
.L_x_2100:
[----:B------:R0:W-:Y:S01]  /*6a40*/  STG.E.64 desc[UR36][R2.64], R4 ;  /* 0x0000000402007986 */ /* 0x0001e2000c101b24 */
[----:B------:R-:W-:Y:S05]  /*6a50*/  BRA `(.L_x_2095) ;  /* 0x0000000800ec7947 */ /* 0x000fea0003800000 */
.L_x_2090:
        /* <DEDUP_REMOVED lines=13> */
.L_x_2105:
[----:B------:R-:W-:Y:S01]  /*6b30*/  UMOV UR4, 0xf0000000 ;  /* 0xf000000000047882 */ /* 0x000fe20000000000 */
[----:B------:R-:W-:Y:S01]  /*6b40*/  UMOV UR5, 0x380fffff ;  /* 0x380fffff00057882 */ /* 0x000fe20000000000 */
[----:B------:R-:W0:Y:S01]  /*6b50*/  F2F.F32.F64 R7, R4 ;  /* 0x0000000400077310 */ /* 0x000e220000301000 */
[----:B------:R-:W-:Y:S01]  /*6b60*/  DSETP.GEU.AND P0, PT, |R4|, UR4, PT ;  /* 0x0000000404007e2a */ /* 0x000fe2000bf0e200 */
[----:B------:R-:W-:Y:S01]  /*6b70*/  BSSY.RECONVERGENT B0, `(.L_x_2106) ;  /* 0x0000014000007945 */ /* 0x000fe20003800200 */
[----:B----4-:R-:W-:-:S12]  /*6b80*/  IMAD.MOV.U32 R0, RZ, RZ, 0x80 ;  /* 0x00000080ff007424 */ /* 0x010fd800078e00ff */
[----:B0-----:R-:W-:-:S05]  /*6b90*/  @!P0 FMUL R7, R7, 1.175494350822287508e-38 ;  /* 0x0080000007078820 */ /* 0x001fca0000400000 */
        /* <DEDUP_REMOVED lines=14> */
[----:B------:R-:W-:-:S07]  /*6c80*/  MOV R0, R4 ;  /* 0x0000000400007202 */ /* 0x000fce0000000f00 */
.L_x_2108:
[----:B------:R-:W-:-:S04]  /*6c90*/  SHF.R.U32.HI R5, RZ, 0x18, R7 ;  /* 0x00000018ff057819 */ /* 0x000fc80000011607 */
[----:B------:R-:W-:-:S07]  /*6ca0*/  LOP3.LUT R0, R0, 0x80, R5, 0xf8, !PT ;  /* 0x0000008000007812 */ /* 0x000fce00078ef805 */
.L_x_2107:
[----:B------:R-:W-:Y:S05]  /*6cb0*/  BSYNC.RECONVERGENT B0 ;  /* 0x0000000000007941 */ /* 0x000fea0003800200 */
.L_x_2106:
[----:B------:R0:W-:Y:S01]  /*6cc0*/  STG.E.U8 desc[UR36][R2.64], R0 ;  /* 0x0000000002007986 */ /* 0x0001e2000c101124 */
[----:B------:R-:W-:Y:S05]  /*6cd0*/  BRA `(.L_x_2095) ;  /* 0x00000008004c7947 */ /* 0x000fea0003800000 */
.L_x_2104:
        /* <DEDUP_REMOVED lines=22> */
.L_x_2111:
[----:B------:R-:W-:-:S04]  /*6e40*/  SHF.R.U32.HI R5, RZ, 0x18, R7 ;  /* 0x00000018ff057819 */ /* 0x000fc80000011607 */
[----:B------:R-:W-:-:S07]  /*6e50*/  LOP3.LUT R0, R0, 0x80, R5, 0xf8, !PT ;  /* 0x0000008000007812 */ /* 0x000fce00078ef805 */
.L_x_2110:
[----:B------:R-:W-:Y:S05]  /*6e60*/  BSYNC.RECONVERGENT B0 ;  /* 0x0000000000007941 */ /* 0x000fea0003800200 */
.L_x_2109:
[----:B------:R0:W-:Y:S01]  /*6e70*/  STG.E.U8 desc[UR36][R2.64], R0 ;  /* 0x0000000002007986 */ /* 0x0001e2000c101124 */
[----:B------:R-:W-:Y:S05]  /*6e80*/  BRA `(.L_x_2095) ;  /* 0x0000000400e07947 */ /* 0x000fea0003800000 */
.L_x_2103:
        /* <DEDUP_REMOVED lines=8> */
[----:B------:R0:W1:Y:S01]  /*6f10*/  F2F.F32.F64 R8, R4 ;  /* 0x0000000400087310 */ /* 0x0000620000301000 */
[----:B------:R-:W-:Y:S01]  /*6f20*/  DSETP.GEU.AND P0, PT, |R4|, UR4, PT ;  /* 0x0000000404007e2a */ /* 0x000fe2000bf0e200 */
[----:B0-----:R-:W-:-:S13]  /*6f30*/  HFMA2 R5, -RZ, RZ, 0, 1.5199184417724609375e-05 ;  /* 0x000000ffff057431 */ /* 0x001fda00000001ff */
[----:B-1----:R-:W-:-:S05]  /*6f40*/  @!P0 FMUL R8, R8, 1.175494350822287508e-38 ;  /* 0x0080000008088820 */ /* 0x002fca0000400000 */
[----:B------:R-:W-:-:S04]  /*6f50*/  SHF.R.U32.HI R6, RZ, 0x17, R8 ;  /* 0x00000017ff067819 */ /* 0x000fc80000011608 */
[----:B------:R-:W-:-:S04]  /*6f60*/  LOP3.LUT R7, R6, 0xff, RZ, 0xc0, !PT ;  /* 0x000000ff06077812 */ /* 0x000fc800078ec0ff */
[----:B------:R-:W-:-:S13]  /*6f70*/  ISETP.NE.AND P2, PT, R7, 0xff, PT ;  /* 0x000000ff0700780c */ /* 0x000fda0003f45270 */
[--C-:B----4-:R-:W-:Y:S02]  /*6f80*/  @P2 SHF.R.U32.HI R0, RZ, 0x16, R8.reuse ;  /* 0x00000016ff002819 */ /* 0x110fe40000011608 */
[----:B------:R-:W-:Y:S02]  /*6f90*/  @P2 LOP3.LUT P0, RZ, R7, 0x3fffff, R8, 0xf8, !PT ;  /* 0x003fffff07ff2812 */ /* 0x000fe4000780f808 */
        /* <DEDUP_REMOVED lines=9> */
.L_x_2113:
[----:B------:R-:W0:Y:S02]  /*7030*/  F2I.U64.F64.TRUNC R4, R4 ;  /* 0x0000000400047311 */ /* 0x000e24000030d800 */
[----:B0-----:R0:W-:Y:S01]  /*7040*/  STG.E.64 desc[UR36][R2.64], R4 ;  /* 0x0000000402007986 */ /* 0x0011e2000c101b24 */
[----:B------:R-:W-:Y:S05]  /*7050*/  BRA `(.L_x_2095) ;  /* 0x00000004006c7947 */ /* 0x000fea0003800000 */
.L_x_2112:
[----:B------:R-:W0:Y:S02]  /*7060*/  F2I.U32.F64.TRUNC R5, R4 ;  /* 0x0000000400057311 */ /* 0x000e24000030d000 */
[----:B0-----:R0:W-:Y:S01]  /*7070*/  STG.E desc[UR36][R2.64], R5 ;  /* 0x0000000502007986 */ /* 0x0011e2000c101924 */
[----:B------:R-:W-:Y:S05]  /*7080*/  BRA `(.L_x_2095) ;  /* 0x0000000400607947 */ /* 0x000fea0003800000 */
.L_x_2102:
        /* <DEDUP_REMOVED lines=10> */
.L_x_2115:
[----:B------:R-:W-:-:S05]  /*7130*/  CS2R R6, SRZ ;  /* 0x0000000000067805 */ /* 0x000fca000001ff00 */
[----:B------:R0:W-:Y:S01]  /*7140*/  STG.E.128 desc[UR36][R2.64], R4 ;  /* 0x0000000402007986 */ /* 0x0001e2000c101d24 */
[----:B------:R-:W-:Y:S05]  /*7150*/  BRA `(.L_x_2095) ;  /* 0x00000004002c7947 */ /* 0x000fea0003800000 */
.L_x_2114:
[----:B------:R-:W-:-:S09]  /*7160*/  UISETP.NE.AND UP0, UPT, UR4, 0xf, UPT ;  /* 0x0000000f0400788c */ /* 0x000fd2000bf05270 */
[----:B------:R-:W-:Y:S05]  /*7170*/  BRA.U !UP0, `(.L_x_2116) ;  /* 0x0000000508087547 */ /* 0x000fea000b800000 */
[----:B------:R-:W-:-:S09]  /*7180*/  UISETP.NE.AND UP0, UPT, UR4, 0x17, UPT ;  /* 0x000000170400788c */ /* 0x000fd2000bf05270 */
[----:B------:R-:W-:Y:S05]  /*7190*/  BRA.U !UP0, `(.L_x_2117) ;  /* 0x0000000108a07547 */ /* 0x000fea000b800000 */
[----:B------:R-:W-:-:S09]  /*71a0*/  UISETP.NE.AND UP0, UPT, UR4, 0x18, UPT ;  /* 0x000000180400788c */ /* 0x000fd2000bf05270 */
[----:B------:R-:W-:Y:S05]  /*71b0*/  BRA.U !UP0, `(.L_x_2118) ;  /* 0x0000000108447547 */ /* 0x000fea000b800000 */
.L_x_2094:
[----:B----4-:R-:W-:Y:S01]  /*71c0*/  MOV R0, 0x0 ;  /* 0x0000000000007802 */ /* 0x010fe20000000f00 */
        /* <DEDUP_REMOVED lines=15> */
.L_x_2119:
[----:B------:R-:W-:Y:S05]  /*72c0*/  BRA `(.L_x_2095) ;  /* 0x0000000000d07947 */ /* 0x000fea0003800000 */
.L_x_2118:
[----:B------:R-:W-:Y:S01]  /*72d0*/  UMOV UR4, 0xf0000000 ;  /* 0xf000000000047882 */ /* 0x000fe20000000000 */
[----:B------:R-:W-:Y:S01]  /*72e0*/  UMOV UR5, 0x380fffff ;  /* 0x380fffff00057882 */ /* 0x000fe20000000000 */
[----:B------:R-:W0:Y:S01]  /*72f0*/  F2F.F32.F64 R9, R4 ;  /* 0x0000000400097310 */ /* 0x000e220000301000 */
[----:B------:R-:W-:Y:S01]  /*7300*/  DSETP.GEU.AND P0, PT, |R4|, UR4, PT ;  /* 0x0000000404007e2a */ /* 0x000fe2000bf0e200 */
[----:B------:R-:W-:Y:S01]  /*7310*/  BSSY.RECONVERGENT B0, `(.L_x_2120) ;  /* 0x000000d000007945 */ /* 0x000fe20003800200 */
[----:B----4-:R-:W-:-:S12]  /*7320*/  IMAD.MOV.U32 R0, RZ, RZ, 0x7f ;  /* 0x0000007fff007424 */ /* 0x010fd800078e00ff */
[----:B0-----:R-:W-:-:S05]  /*7330*/  @!P0 FMUL R9, R9, 1.175494350822287508e-38 ;  /* 0x0080000009098820 */ /* 0x001fca0000400000 */
        /* <DEDUP_REMOVED lines=10> */
.L_x_2121:
[----:B------:R-:W-:Y:S05]  /*73e0*/  BSYNC.RECONVERGENT B0 ;  /* 0x0000000000007941 */ /* 0x000fea0003800200 */
.L_x_2120:
[----:B------:R-:W-:-:S05]  /*73f0*/  LOP3.LUT R7, R0, 0x80, R7, 0xf8, !PT ;  /* 0x0000008000077812 */ /* 0x000fca00078ef807 */
[----:B------:R2:W-:Y:S01]  /*7400*/  STG.E.U8 desc[UR36][R2.64], R7 ;  /* 0x0000000702007986 */ /* 0x0005e2000c101124 */
[----:B------:R-:W-:Y:S05]  /*7410*/  BRA `(.L_x_2095) ;  /* 0x00000000007c7947 */ /* 0x000fea0003800000 */
.L_x_2117:
[----:B------:R-:W-:Y:S01]  /*7420*/  UMOV UR4, 0xf0000000 ;  /* 0xf000000000047882 */ /* 0x000fe20000000000 */
[----:B------:R-:W-:Y:S01]  /*7430*/  UMOV UR5, 0x380fffff ;  /* 0x380fffff00057882 */ /* 0x000fe20000000000 */
[----:B------:R-:W0:Y:S01]  /*7440*/  F2F.F32.F64 R7, R4 ;  /* 0x0000000400077310 */ /* 0x000e220000301000 */
[----:B------:R-:W-:Y:S01]  /*7450*/  DSETP.GEU.AND P0, PT, |R4|, UR4, PT ;  /* 0x0000000404007e2a */ /* 0x000fe2000bf0e200 */
[----:B------:R-:W-:-:S13]  /*7460*/  BSSY.RECONVERGENT B0, `(.L_x_2122) ;  /* 0x000000f000007945 */ /* 0x000fda0003800200 */
[----:B0-----:R-:W-:-:S05]  /*7470*/  @!P0 FMUL R7, R7, 1.175494350822287508e-38 ;  /* 0x0080000007078820 */ /* 0x001fca0000400000 */
[----:B------:R-:W-:-:S04]  /*7480*/  LOP3.LUT R6, R7, 0x7fffffff, RZ, 0xc0, !PT ;  /* 0x7fffffff07067812 */ /* 0x000fc800078ec0ff */
[----:B------:R-:W-:-:S13]  /*7490*/  ISETP.GT.U32.AND P0, PT, R6, 0x477fffff, PT ;  /* 0x477fffff0600780c */ /* 0x000fda0003f04070 */
[----:B------:R-:W-:Y:S05]  /*74a0*/  @P0 BRA `(.L_x_2123) ;  /* 0x00000000001c0947 */ /* 0x000fea0003800000 */
[----:B------:R-:W-:-:S13]  /*74b0*/  ISETP.GE.U32.AND P0, PT, R6, 0x38800000, PT ;  /* 0x388000000600780c */ /* 0x000fda0003f06070 */
[----:B----4-:R-:W-:-:S04]  /*74c0*/  @P0 SHF.R.U32.HI R0, RZ, 0x15, R7 ;  /* 0x00000015ff000819 */ /* 0x010fc80000011607 */
[----:B------:R-:W-:-:S04]  /*74d0*/  @P0 LOP3.LUT R0, R0, 0x1, RZ, 0xc0, !PT ;  /* 0x0000000100000812 */ /* 0x000fc800078ec0ff */
[----:B------:R-:W-:-:S04]  /*74e0*/  @P0 IADD3 R0, PT, PT, R7, 0x80fffff, R0 ;  /* 0x080fffff07000810 */ /* 0x000fc80007ffe000 */
[----:B------:R-:W-:Y:S01]  /*74f0*/  @P0 SHF.R.U32.HI R0, RZ, 0x15, R0 ;  /* 0x00000015ff000819 */ /* 0x000fe20000011600 */
[----:B------:R-:W-:Y:S01]  /*7500*/  @!P0 FADD.FTZ R0, R6, 128 ;  /* 0x4300000006008421 */ /* 0x000fe20000010000 */
[----:B------:R-:W-:Y:S06]  /*7510*/  BRA `(.L_x_2124) ;  /* 0x00000000000c7947 */ /* 0x000fec0003800000 */
.L_x_2123:
[----:B----4-:R-:W-:Y:S01]  /*7520*/  IMAD.MOV.U32 R0, RZ, RZ, 0x7f ;  /* 0x0000007fff007424 */ /* 0x010fe200078e00ff */
[----:B------:R-:W-:-:S04]  /*7530*/  ISETP.GT.U32.AND P0, PT, R6, 0x7f800000, PT ;  /* 0x7f8000000600780c */ /* 0x000fc80003f04070 */
[----:B------:R-:W-:-:S09]  /*7540*/  SEL R0, R0, 0x7c, P0 ;  /* 0x0000007c00007807 */ /* 0x000fd20000000000 */
.L_x_2124:
[----:B------:R-:W-:Y:S05]  /*7550*/  BSYNC.RECONVERGENT B0 ;  /* 0x0000000000007941 */ /* 0x000fea0003800200 */
.L_x_2122:
[----:B------:R-:W-:-:S04]  /*7560*/  SHF.R.U32.HI R5, RZ, 0x18, R7 ;  /* 0x00000018ff057819 */ /* 0x000fc80000011607 */
[----:B------:R-:W-:-:S05]  /*7570*/  LOP3.LUT R5, R0, 0x80, R5, 0xf8, !PT ;  /* 0x0000008000057812 */ /* 0x000fca00078ef805 */
[----:B------:R1:W-:Y:S01]  /*7580*/  STG.E.U8 desc[UR36][R2.64], R5 ;  /* 0x0000000502007986 */ /* 0x0003e2000c101124 */
[----:B------:R-:W-:Y:S05]  /*7590*/  BRA `(.L_x_2095) ;  /* 0x00000000001c7947 */ /* 0x000fea0003800000 */
.L_x_2116:
[----:B------:R-:W-:Y:S01]  /*75a0*/  UMOV UR4, 0xf0000000 ;  /* 0xf000000000047882 */ /* 0x000fe20000000000 */
[----:B------:R-:W-:Y:S01]  /*75b0*/  UMOV UR5, 0x380fffff ;  /* 0x380fffff00057882 */ /* 0x000fe20000000000 */
[----:B----4-:R-:W0:Y:S01]  /*75c0*/  F2F.F32.F64 R0, R4 ;  /* 0x0000000400007310 */ /* 0x010e220000301000 */
[----:B------:R-:W-:-:S14]  /*75d0*/  DSETP.GEU.AND P0, PT, |R4|, UR4, PT ;  /* 0x0000000404007e2a */ /* 0x000fdc000bf0e200 */
[----:B0-----:R-:W-:-:S05]  /*75e0*/  @!P0 FMUL R0, R0, 1.175494350822287508e-38 ;  /* 0x0080000000008820 */ /* 0x001fca0000400000 */
[----:B------:R-:W-:-:S05]  /*75f0*/  F2FP.BF16.F32.PACK_AB R0, RZ, R0 ;  /* 0x00000000ff00723e */ /* 0x000fca00000010ff */
[----:B------:R0:W-:Y:S02]  /*7600*/  STG.E.U16 desc[UR36][R2.64], R0 ;  /* 0x0000000002007986 */ /* 0x0001e4000c101524 */
.L_x_2095:
[----:B------:R-:W-:-:S07]  /*7610*/  IADD3 R17, PT, PT, R17, 0x80, RZ ;  /* 0x0000008011117810 */ /* 0x000fce0007ffe0ff */
.L_x_2055:
[----:B------:R-:W-:Y:S05]  /*7620*/  BSYNC.RECONVERGENT B6 ;  /* 0x0000000000067941 */ /* 0x000fea0003800200 */
.L_x_2054:
[----:B------:R-:W5:Y:S01]  /*7630*/  LDCU UR4, c[0x0][0x380] ;  /* 0x00007000ff0477ac */ /* 0x000f620008000800 */
[----:B------:R-:W-:Y:S01]  /*7640*/  BSSY.RECONVERGENT B6, `(.L_x_2125) ;  /* 0x00003a9000067945 */ /* 0x000fe20003800200 */
[----:B-----5:R-:W-:-:S13]  /*7650*/  ISETP.GE.AND P0, PT, R17, UR4, PT ;  /* 0x0000000411007c0c */ /* 0x020fda000bf06270 */
[----:B------:R-:W-:Y:S05]  /*7660*/  @P0 BRA `(.L_x_2126) ;  /* 0x0000003800980947 */ /* 0x000fea0003800000 */
[----:B------:R-:W5:Y:S01]  /*7670*/  LDCU UR4, c[0x0][0x388] ;  /* 0x00007100ff0477ac */ /* 0x000f620008000800 */
[----:B0-2-4-:R-:W-:Y:S02]  /*7680*/  IMAD.MOV.U32 R0, RZ, RZ, RZ ;  /* 0x000000ffff007224 */ /* 0x015fe400078e00ff */
[----:B-1-3--:R-:W-:Y:S01]  /*7690*/  IMAD.MOV.U32 R2, RZ, RZ, RZ ;  /* 0x000000ffff027224 */ /* 0x00afe200078e00ff */
[----:B-----5:R-:W-:-:S09]  /*76a0*/  UISETP.NE.AND UP0, UPT, UR4, URZ, UPT ;  /* 0x000000ff0400728c */ /* 0x020fd2000bf05270 */
[----:B------:R-:W-:Y:S05]  /*76b0*/  BRA.U !UP0, `(.L_x_2127) ;  /* 0x0000001108a87547 */ /* 0x000fea000b800000 */
[----:B------:R-:W0:Y:S01]  /*76c0*/  LDCU.64 UR4, c[0x0][0x390] ;  /* 0x00007200ff0477ac */ /* 0x000e220008000a00 */
[----:B------:R-:W-:Y:S01]  /*76d0*/  MOV R16, RZ ;  /* 0x000000ff00107202 */ /* 0x000fe20000000f00 */
        /* <DEDUP_REMOVED lines=296> */
.L_x_2127:
        /* <DEDUP_REMOVED lines=18> */
.L_x_2132:
[----:B------:R-:W2:Y:S02]  /*8a80*/  LDG.E.U8 R4, desc[UR36][R4.64] ;  /* 0x0000002404047981 */ /* 0x000ea4000c1e1100 */
[----:B--2---:R0:W1:Y:S01]  /*8a90*/  I2F.F64.U16 R28, R4 ;  /* 0x00000004001c7312 */ /* 0x0040620000101800 */
[----:B------:R-:W-:Y:S05]  /*8aa0*/  BRA `(.L_x_2134) ;  /* 0x0000000c00647947 */ /* 0x000fea0003800000 */
.L_x_2131:
        /* <DEDUP_REMOVED lines=9> */
.L_x_2136:
[----:B------:R-:W2:Y:S02]  /*8b40*/  LDG.E R4, desc[UR36][R4.64] ;  /* 0x0000002404047981 */ /* 0x000ea4000c1e1900 */
[----:B--2---:R0:W1:Y:S01]  /*8b50*/  I2F.F64 R28, R4 ;  /* 0x00000004001c7312 */ /* 0x0040620000201c00 */
[----:B------:R-:W-:Y:S05]  /*8b60*/  BRA `(.L_x_2134) ;  /* 0x0000000c00347947 */ /* 0x000fea0003800000 */
.L_x_2135:
[----:B------:R-:W2:Y:S02]  /*8b70*/  LDG.E.U16 R4, desc[UR36][R4.64] ;  /* 0x0000002404047981 */ /* 0x000ea4000c1e1500 */
[----:B--2---:R0:W1:Y:S01]  /*8b80*/  I2F.F64.S16 R28, R4 ;  /* 0x00000004001c7312 */ /* 0x0040620000101c00 */
[----:B------:R-:W-:Y:S05]  /*8b90*/  BRA `(.L_x_2134) ;  /* 0x0000000c00287947 */ /* 0x000fea0003800000 */
.L_x_2130:
        /* <DEDUP_REMOVED lines=10> */
.L_x_2138:
[----:B------:R-:W2:Y:S02]  /*8c40*/  LDG.E.U16 R0, desc[UR36][R4.64] ;  /* 0x0000002404007981 */ /* 0x000ea4000c1e1500 */
[----:B--2---:R-:W-:-:S05]  /*8c50*/  HADD2.F32 R0, -RZ, R0.H0_H0 ;  /* 0x20000000ff007230 */ /* 0x004fca0000004100 */
[----:B------:R-:W-:-:S04]  /*8c60*/  FMUL.FTZ R0, R0, 1 ;  /* 0x3f80000000007820 */ /* 0x000fc80000410000 */
[----:B------:R0:W1:Y:S01]  /*8c70*/  F2F.F64.F32 R28, R0 ;  /* 0x00000000001c7310 */ /* 0x0000620000201800 */
[----:B------:R-:W-:Y:S05]  /*8c80*/  BRA `(.L_x_2134) ;  /* 0x0000000800ec7947 */ /* 0x000fea0003800000 */
.L_x_2137:
        /* <DEDUP_REMOVED lines=10> */
.L_x_2140:
[----:B------:R-:W2:Y:S02]  /*8d30*/  LDG.E.U16 R4, desc[UR36][R4.64] ;  /* 0x0000002404047981 */ /* 0x000ea4000c1e1500 */
[----:B--2---:R-:W-:-:S05]  /*8d40*/  HADD2.F32 R0, -RZ, R4.H0_H0 ;  /* 0x20000004ff007230 */ /* 0x004fca0000004100 */
[----:B------:R-:W-:-:S04]  /*8d50*/  FMUL.FTZ R0, R0, 1 ;  /* 0x3f80000000007820 */ /* 0x000fc80000410000 */
[----:B------:R0:W1:Y:S01]  /*8d60*/  F2F.F64.F32 R28, R0 ;  /* 0x00000000001c7310 */ /* 0x0000620000201800 */
[----:B------:R-:W-:Y:S05]  /*8d70*/  BRA `(.L_x_2134) ;  /* 0x0000000800b07947 */ /* 0x000fea0003800000 */
.L_x_2139:
[----:B------:R0:W5:Y:S01]  /*8d80*/  LDG.E.64 R28, desc[UR36][R4.64] ;  /* 0x00000024041c7981 */ /* 0x000162000c1e1b00 */
[----:B------:R-:W-:Y:S05]  /*8d90*/  BRA `(.L_x_2134) ;  /* 0x0000000800a87947 */ /* 0x000fea0003800000 */
.L_x_2129:
        /* <DEDUP_REMOVED lines=9> */
[----:B------:R-:W-:Y:S01]  /*8e30*/  HFMA2 R28, -RZ, RZ, 0, 0 ;  /* 0x00000000ff1c7431 */ /* 0x000fe200000001ff */
[----:B--2---:R-:W-:-:S04]  /*8e40*/  ISETP.NE.AND P0, PT, R4, RZ, PT ;  /* 0x000000ff0400720c */ /* 0x004fc80003f05270 */
[----:B------:R-:W-:Y:S01]  /*8e50*/  FSEL R29, RZ, 1.875, !P0 ;  /* 0x3ff00000ff1d7808 */ /* 0x000fe20004000000 */
[----:B------:R-:W-:Y:S08]  /*8e60*/  BRA `(.L_x_2134) ;  /* 0x0000000800747947 */ /* 0x000ff00003800000 */
.L_x_2143:
[----:B------:R0:W5:Y:S01]  /*8e70*/  LDG.E.64 R28, desc[UR36][R4.64] ;  /* 0x00000024041c7981 */ /* 0x000162000c1e1b00 */
[----:B------:R-:W-:Y:S05]  /*8e80*/  BRA `(.L_x_2134) ;  /* 0x00000008006c7947 */ /* 0x000fea0003800000 */
.L_x_2142:
        /* <DEDUP_REMOVED lines=25> */
[----:B------:R3:W4:Y:S01]  /*9020*/  F2F.F64.F32 R28, R3 ;  /* 0x00000003001c7310 */ /* 0x0007220000201800 */
[----:B------:R-:W-:Y:S05]  /*9030*/  BRA `(.L_x_2134) ;  /* 0x0000000800007947 */ /* 0x000fea0003800000 */
.L_x_2145:
[----:B------:R-:W2:Y:S02]  /*9040*/  LDG.E.U8 R4, desc[UR36][R4.64] ;  /* 0x0000002404047981 */ /* 0x000ea4000c1e1100 */
[C---:B--2---:R-:W-:Y:S01]  /*9050*/  IMAD.SHL.U32 R0, R4.reuse, 0x2000000, RZ ;  /* 0x0200000004007824 */ /* 0x044fe200078e00ff */
[----:B------:R-:W-:-:S04]  /*9060*/  SHF.L.U32 R6, R4, 0x8, RZ ;  /* 0x0000000804067819 */ /* 0x000fc800000006ff */
        /* <DEDUP_REMOVED lines=8> */
[----:B------:R-:W-:-:S05]  /*90f0*/  LOP3.LUT R0, R0, 0x80000000, R3, 0xf8, !PT ;  /* 0x8000000000007812 */ /* 0x000fca00078ef803 */
[----:B------:R-:W-:-:S04]  /*9100*/  FMUL.FTZ R0, R0, 1 ;  /* 0x3f80000000007820 */ /* 0x000fc80000410000 */
[----:B------:R1:W2:Y:S01]  /*9110*/  F2F.F64.F32 R28, R0 ;  /* 0x00000000001c7310 */ /* 0x0002a20000201800 */
[----:B------:R-:W-:Y:S05]  /*9120*/  BRA `(.L_x_2134) ;  /* 0x0000000400c47947 */ /* 0x000fea0003800000 */
.L_x_2144:
[----:B------:R-:W2:Y:S02]  /*9130*/  LDG.E.U16 R0, desc[UR36][R4.64] ;  /* 0x0000002404007981 */ /* 0x000ea4000c1e1500 */
[----:B--2---:R-:W-:-:S04]  /*9140*/  IMAD.U32 R0, R0, 0x10000, RZ ;  /* 0x0001000000007824 */ /* 0x004fc800078e00ff */
[----:B------:R-:W-:-:S04]  /*9150*/  FMUL.FTZ R0, R0, 1 ;  /* 0x3f80000000007820 */ /* 0x000fc80000410000 */
[----:B------:R0:W1:Y:S01]  /*9160*/  F2F.F64.F32 R28, R0 ;  /* 0x00000000001c7310 */ /* 0x0000620000201800 */
[----:B------:R-:W-:Y:S05]  /*9170*/  BRA `(.L_x_2134) ;  /* 0x0000000400b07947 */ /* 0x000fea0003800000 */
.L_x_2141:
        /* <DEDUP_REMOVED lines=11> */
.L_x_2148:
        /* <DEDUP_REMOVED lines=21> */
.L_x_2150:
[----:B------:R-:W-:Y:S05]  /*9380*/  BSYNC.RECONVERGENT B0 ;  /* 0x0000000000007941 */ /* 0x000fea0003800200 */
.L_x_2149:
[----:B------:R-:W-:Y:S01]  /*9390*/  IMAD.SHL.U32 R0, R0, 0x100000, RZ ;  /* 0x0010000000007824 */ /* 0x000fe200078e00ff */
[----:B------:R-:W-:-:S04]  /*93a0*/  LEA R3, R3, 0x3b800000, 0x17 ;  /* 0x3b80000003037811 */ /* 0x000fc800078eb8ff */
[----:B------:R-:W-:-:S05]  /*93b0*/  LOP3.LUT R0, R3, R0, R7, 0xfe, !PT ;  /* 0x0000000003007212 */ /* 0x000fca00078efe07 */
[----:B------:R-:W-:-:S04]  /*93c0*/  FMUL.FTZ R0, R0, 1 ;  /* 0x3f80000000007820 */ /* 0x000fc80000410000 */
[----:B------:R0:W1:Y:S01]  /*93d0*/  F2F.F64.F32 R28, R0 ;  /* 0x00000000001c7310 */ /* 0x0000620000201800 */
[----:B------:R-:W-:Y:S05]  /*93e0*/  BRA `(.L_x_2134) ;  /* 0x0000000400147947 */ /* 0x000fea0003800000 */
.L_x_2147:
        /* <DEDUP_REMOVED lines=21> */
.L_x_2152:
[----:B------:R-:W-:Y:S05]  /*9540*/  BSYNC.RECONVERGENT B0 ;  /* 0x0000000000007941 */ /* 0x000fea0003800200 */
.L_x_2151:
[----:B------:R-:W-:Y:S02]  /*9550*/  SHF.L.U32 R0, R0, 0x15, RZ ;  /* 0x0000001500007819 */ /* 0x000fe400000006ff */
[----:B------:R-:W-:-:S04]  /*9560*/  LEA R3, R3, 0x37800000, 0x17 ;  /* 0x3780000003037811 */ /* 0x000fc800078eb8ff */
[----:B------:R-:W-:-:S05]  /*9570*/  LOP3.LUT R0, R3, R0, R7, 0xfe, !PT ;  /* 0x0000000003007212 */ /* 0x000fca00078efe07 */
[----:B------:R-:W-:-:S04]  /*9580*/  FMUL.FTZ R0, R0, 1 ;  /* 0x3f80000000007820 */ /* 0x000fc80000410000 */
[----:B------:R0:W1:Y:S01]  /*9590*/  F2F.F64.F32 R28, R0 ;  /* 0x00000000001c7310 */ /* 0x0000620000201800 */
[----:B------:R-:W-:Y:S05]  /*95a0*/  BRA `(.L_x_2134) ;  /* 0x0000000000a47947 */ /* 0x000fea0003800000 */
.L_x_2146:
        /* <DEDUP_REMOVED lines=16> */
[----:B------:R0:W1:Y:S01]  /*96b0*/  @P0 F2F.F64.F32 R28, R0 ;  /* 0x00000000001c0310 */ /* 0x0000620000201800 */
[----:B------:R-:W-:Y:S05]  /*96c0*/  BRA `(.L_x_2134) ;  /* 0x00000000005c7947 */ /* 0x000fea0003800000 */
.L_x_2133:
        /* <DEDUP_REMOVED lines=16> */
.L_x_2155:
[----:B------:R-:W-:Y:S01]  /*97d0*/  CS2R R28, SRZ ;  /* 0x00000000001c7805 */ /* 0x000fe2000001ff00 */
[----:B------:R-:W-:Y:S06]  /*97e0*/  BRA `(.L_x_2134) ;  /* 0x0000000000147947 */ /* 0x000fec0003800000 */
.L_x_2154:
[----:B------:R-:W2:Y:S02]  /*97f0*/  LDG.E.64 R28, desc[UR36][R4.64] ;  /* 0x00000024041c7981 */ /* 0x000ea4000c1e1b00 */
[----:B--2---:R-:W0:Y:S01]  /*9800*/  I2F.F64.U64 R28, R28 ;  /* 0x0000001c001c7312 */ /* 0x004e220000301800 */
[----:B------:R-:W-:Y:S05]  /*9810*/  BRA `(.L_x_2134) ;  /* 0x0000000000087947 */ /* 0x000fea0003800000 */
.L_x_2153:
[----:B------:R-:W2:Y:S02]  /*9820*/  LDG.E R4, desc[UR36][R4.64] ;  /* 0x0000002404047981 */ /* 0x000ea4000c1e1900 */
[----:B--2---:R0:W1:Y:S02]  /*9830*/  I2F.F64.U32 R28, R4 ;  /* 0x00000004001c7312 */ /* 0x0040640000201800 */
.L_x_2134:
[----:B------:R-:W-:Y:S05]  /*9840*/  BSYNC.RECONVERGENT B7 ;  /* 0x0000000000077941 */ /* 0x000fea0003800200 */
.L_x_2128:
[----:B012-45:R-:W-:Y:S01]  /*9850*/  LOP3.LUT R25, R29, 0x7fffffff, RZ, 0xc0, !PT ;  /* 0x7fffffff1d197812 */ /* 0x037fe200078ec0ff */
[----:B------:R-:W-:Y:S01]  /*9860*/  BSSY.RECONVERGENT B0, `(.L_x_2156) ;  /* 0x0000077000007945 */ /* 0x000fe20003800200 */
[----:B------:R-:W-:Y:S02]  /*9870*/  MOV R26, R28 ;  /* 0x0000001c001a7202 */ /* 0x000fe40000000f00 */
[----:B------:R-:W-:Y:S01]  /*9880*/  ISETP.GE.U32.AND P0, PT, R25, 0x3ff00000, PT ;  /* 0x3ff000001900780c */ /* 0x000fe20003f06070 */
[----:B------:R-:W-:-:S12]  /*9890*/  IMAD.MOV.U32 R27, RZ, RZ, R25 ;  /* 0x000000ffff1b7224 */ /* 0x000fd800078e0019 */
[----:B------:R-:W-:Y:S05]  /*98a0*/  @!P0 BRA `(.L_x_2157) ;  /* 0x00000004006c8947 */ /* 0x000fea0003800000 */
[----:B------:R-:W-:Y:S02]  /*98b0*/  HFMA2 R7, -RZ, RZ, 1.9912109375, 0.00128841400146484375 ;  /* 0x3ff71547ff077431 */ /* 0x000fe400000001ff */
[----:B------:R-:W-:Y:S01]  /*98c0*/  IMAD.MOV.U32 R6, RZ, RZ, 0x652b82fe ;  /* 0x652b82feff067424 */ /* 0x000fe200078e00ff */
[----:B------:R-:W-:Y:S01]  /*98d0*/  UMOV UR4, 0xfefa39ef ;  /* 0xfefa39ef00047882 */ /* 0x000fe20000000000 */
[----:B------:R-:W-:Y:S01]  /*98e0*/  UMOV UR5, 0x3fe62e42 ;  /* 0x3fe62e4200057882 */ /* 0x000fe20000000000 */
[----:B------:R-:W-:Y:S01]  /*98f0*/  IMAD.SHL.U32 R0, R25, 0x2, RZ ;  /* 0x0000000219007824 */ /* 0x000fe200078e00ff */
[----:B------:R-:W-:Y:S01]  /*9900*/  MOV R11, 0x3e5af86d ;  /* 0x3e5af86d000b7802 */ /* 0x000fe20000000f00 */
[----:B------:R-:W-:Y:S01]  /*9910*/  IMAD.MOV.U32 R10, RZ, RZ, -0x7142ec33 ;  /* 0x8ebd13cdff0a7424 */ /* 0x000fe200078e00ff */
[----:B------:R-:W-:Y:S01]  /*9920*/  MOV R12, 0x0 ;  /* 0x00000000000c7802 */ /* 0x000fe20000000f00 */
[----:B------:R-:W-:Y:S01]  /*9930*/  DFMA R6, R26, R6, 6.75539944105574400000e+15 ;  /* 0x433800001a06742b */ /* 0x000fe20000000006 */
[C---:B------:R-:W-:Y:S01]  /*9940*/  ISETP.GE.U32.AND P0, PT, R0.reuse, 0x7fb3e647, PT ;  /* 0x7fb3e6470000780c */ /* 0x040fe20003f06070 */
[----:B------:R-:W-:Y:S01]  /*9950*/  IMAD.MOV.U32 R13, RZ, RZ, 0x3ff00000 ;  /* 0x3ff00000ff0d7424 */ /* 0x000fe200078e00ff */
[----:B------:R-:W-:Y:S01]  /*9960*/  ISETP.NE.AND P1, PT, R0, RZ, PT ;  /* 0x000000ff0000720c */ /* 0x000fe20003f25270 */
[----:B------:R-:W-:Y:S04]  /*9970*/  BSSY.RECONVERGENT B1, `(.L_x_2158) ;  /* 0x0000047000017945 */ /* 0x000fe80003800200 */
[----:B------:R-:W-:-:S02]  /*9980*/  DADD R4, R6, -6.75539944105574400000e+15 ;  /* 0xc338000006047429 */ /* 0x000fc40000000000 */
[----:B------:R-:W-:-:S05]  /*9990*/  VIADD R6, R6, 0xffffffff ;  /* 0xffffffff06067836 */ /* 0x000fca0000000000 */
[----:B------:R-:W-:Y:S01]  /*99a0*/  SEL R6, R6, RZ, P0 ;  /* 0x000000ff06067207 */ /* 0x000fe20000000000 */
        /* <DEDUP_REMOVED lines=43> */
[----:B---3--:R-:W-:Y:S01]  /*9c60*/  FSEL R3, R4, R8, !P0 ;  /* 0x0000000804037208 */ /* 0x008fe20004000000 */
        /* <DEDUP_REMOVED lines=17> */
[----:B------:R-:W-:Y:S01]  /*9d80*/  MOV R14, R24 ;  /* 0x00000018000e7202 */ /* 0x000fe20000000f00 */
[----:B------:R-:W-:Y:S01]  /*9d90*/  IMAD.MOV.U32 R15, RZ, RZ, R25 ;  /* 0x000000ffff0f7224 */ /* 0x000fe200078e0019 */
[----:B------:R-:W-:-:S07]  /*9da0*/  MOV R4, 0x9dc0 ;  /* 0x00009dc000047802 */ /* 0x000fce0000000f00 */
[----:B------:R-:W-:Y:S05]  /*9db0*/  CALL.REL.NOINC `($__internal_0_$__cuda_sm20_div_rn_f64_full) ;  /* 0x0000004c00647944 */ /* 0x000fea0003c00000 */
[----:B------:R-:W-:Y:S01]  /*9dc0*/  IMAD.MOV.U32 R4, RZ, RZ, R18 ;  /* 0x000000ffff047224 */ /* 0x000fe200078e0012 */
[----:B------:R-:W-:-:S07]  /*9dd0*/  MOV R5, R19 ;  /* 0x0000001300057202 */ /* 0x000fce0000000f00 */
.L_x_2159:
[----:B------:R-:W-:Y:S05]  /*9de0*/  BSYNC.RECONVERGENT B1 ;  /* 0x0000000000017941 */ /* 0x000fea0003800200 */
.L_x_2158:
[----:B------:R-:W-:Y:S01]  /*9df0*/  DADD R4, R24, R4 ;  /* 0x0000000018047229 */ /* 0x000fe20000000004 */
[----:B------:R-:W-:Y:S01]  /*9e00*/  UMOV UR4, 0x8fb9f87e ;  /* 0x8fb9f87e00047882 */ /* 0x000fe20000000000 */
[----:B------:R-:W-:Y:S02]  /*9e10*/  UMOV UR5, 0x408633ce ;  /* 0x408633ce00057882 */ /* 0x000fe40000000000 */
[----:B------:R-:W-:-:S06]  /*9e20*/  DSETP.GE.AND P0, PT, R26, UR4, PT ;  /* 0x000000041a007e2a */ /* 0x000fcc000bf06000 */
[----:B------:R-:W-:Y:S02]  /*9e30*/  FSEL R4, R4, RZ, !P0 ;  /* 0x000000ff04047208 */ /* 0x000fe40004000000 */
[----:B------:R-:W-:Y:S01]  /*9e40*/  FSEL R5, R5, +QNAN , !P0 ;  /* 0x7ff0000005057808 */ /* 0x000fe20004000000 */
[----:B------:R-:W-:Y:S06]  /*9e50*/  BRA `(.L_x_2160) ;  /* 0x00000000005c7947 */ /* 0x000fec0003800000 */
.L_x_2157:
[----:B------:R-:W-:Y:S01]  /*9e60*/  DMUL R4, R26, R26 ;  /* 0x0000001a1a047228 */ /* 0x000fe20000000000 */
[----:B------:R-:W-:Y:S01]  /*9e70*/  IMAD.MOV.U32 R6, RZ, RZ, 0x61d87def ;  /* 0x61d87defff067424 */ /* 0x000fe200078e00ff */
[----:B------:R-:W-:Y:S01]  /*9e80*/  UMOV UR4, 0xab274c53 ;  /* 0xab274c5300047882 */ /* 0x000fe20000000000 */
[----:B------:R-:W-:Y:S01]  /*9e90*/  IMAD.MOV.U32 R7, RZ, RZ, 0x3de611a5 ;  /* 0x3de611a5ff077424 */ /* 0x000fe200078e00ff */
[----:B------:R-:W-:-:S05]  /*9ea0*/  UMOV UR5, 0x3d6b4c75 ;  /* 0x3d6b4c7500057882 */ /* 0x000fca0000000000 */
        /* <DEDUP_REMOVED lines=18> */
.L_x_2160:
[----:B------:R-:W-:Y:S05]  /*9fd0*/  BSYNC.RECONVERGENT B0 ;  /* 0x0000000000007941 */ /* 0x000fea0003800200 */
.L_x_2156:
[----:B------:R-:W0:Y:S01]  /*9fe0*/  LDCU.64 UR6, c[0x0][0x580] ;  /* 0x0000b000ff0677ac */ /* 0x000e220008000a00 */
[----:B------:R-:W-:Y:S01]  /*9ff0*/  LOP3.LUT R5, R5, 0x80000000, R29, 0xb8, !PT ;  /* 0x8000000005057812 */ /* 0x000fe200078eb81d */
[----:B------:R-:W-:-:S04]  /*a000*/  UPRMT UR4, UR42, 0x9910, URZ ;  /* 0x000099102a047896 */ /* 0x000fc800080000ff */
[----:B------:R-:W-:Y:S01]  /*a010*/  UISETP.GT.AND UP0, UPT, UR4, 0x9, UPT ;  /* 0x000000090400788c */ /* 0x000fe2000bf04270 */
[----:B0-----:R-:W-:-:S04]  /*a020*/  IADD3 R2, P0, PT, R2, UR6, RZ ;  /* 0x0000000602027c10 */ /* 0x001fc8000ff1e0ff */
[----:B---3--:R-:W-:-:S04]  /*a030*/  IADD3.X R3, PT, PT, RZ, UR7, RZ, P0, !PT ;  /* 0x00000007ff037c10 */ /* 0x008fc800087fe4ff */
        /* <DEDUP_REMOVED lines=12> */
.L_x_2164:
[----:B------:R-:W0:Y:S02]  /*a100*/  F2I.S64.F64.TRUNC R4, R4 ;  /* 0x0000000400047311 */ /* 0x000e24000030d900 */
[----:B0-----:R-:W-:-:S05]  /*a110*/  IMAD.MOV.U32 R7, RZ, RZ, R4 ;  /* 0x000000ffff077224 */ /* 0x001fca00078e0004 */
[----:B------:R0:W-:Y:S01]  /*a120*/  STG.E.U8 desc[UR36][R2.64], R7 ;  /* 0x0000000702007986 */ /* 0x0001e2000c101124 */
[----:B------:R-:W-:Y:S05]  /*a130*/  BRA `(.L_x_2166) ;  /* 0x0000000c00e07947 */ /* 0x000fea0003800000 */
.L_x_2163:
        /* <DEDUP_REMOVED lines=9> */
.L_x_2168:
[----:B------:R-:W0:Y:S02]  /*a1d0*/  F2I.F64.TRUNC R5, R4 ;  /* 0x0000000400057311 */ /* 0x000e24000030d100 */
[----:B0-----:R0:W-:Y:S01]  /*a1e0*/  STG.E desc[UR36][R2.64], R5 ;  /* 0x0000000502007986 */ /* 0x0011e2000c101924 */
[----:B------:R-:W-:Y:S05]  /*a1f0*/  BRA `(.L_x_2166) ;  /* 0x0000000c00b07947 */ /* 0x000fea0003800000 */
.L_x_2167:
[----:B------:R-:W0:Y:S02]  /*a200*/  F2I.F64.TRUNC R5, R4 ;  /* 0x0000000400057311 */ /* 0x000e24000030d100 */
[----:B0-----:R0:W-:Y:S01]  /*a210*/  STG.E.U16 desc[UR36][R2.64], R5 ;  /* 0x0000000502007986 */ /* 0x0011e2000c101524 */
[----:B------:R-:W-:Y:S05]  /*a220*/  BRA `(.L_x_2166) ;  /* 0x0000000c00a47947 */ /* 0x000fea0003800000 */
.L_x_2162:
        /* <DEDUP_REMOVED lines=13> */
.L_x_2170:
[----:B------:R-:W-:Y:S01]  /*a300*/  UMOV UR4, 0xf0000000 ;  /* 0xf000000000047882 */ /* 0x000fe20000000000 */
[----:B------:R-:W-:Y:S01]  /*a310*/  UMOV UR5, 0x380fffff ;  /* 0x380fffff00057882 */ /* 0x000fe20000000000 */
[----:B------:R-:W0:Y:S01]  /*a320*/  F2F.F32.F64 R0, R4 ;  /* 0x0000000400007310 */ /* 0x000e220000301000 */
[----:B------:R-:W-:-:S14]  /*a330*/  DSETP.GEU.AND P0, PT, |R4|, UR4, PT ;  /* 0x0000000404007e2a */ /* 0x000fdc000bf0e200 */
[----:B0-----:R-:W-:-:S05]  /*a340*/  @!P0 FMUL R0, R0, 1.175494350822287508e-38 ;  /* 0x0080000000008820 */ /* 0x001fca0000400000 */
[----:B------:R-:W-:-:S05]  /*a350*/  F2FP.F16.F32.PACK_AB R0, RZ, R0 ;  /* 0x00000000ff00723e */ /* 0x000fca00000000ff */
[----:B------:R0:W-:Y:S01]  /*a360*/  STG.E.U16 desc[UR36][R2.64], R0 ;  /* 0x0000000002007986 */ /* 0x0001e2000c101524 */
[----:B------:R-:W-:Y:S05]  /*a370*/  BRA `(.L_x_2166) ;  /* 0x0000000c00507947 */ /* 0x000fea0003800000 */
.L_x_2169:
        /* <DEDUP_REMOVED lines=14> */
.L_x_2172:
[----:B------:R-:W-:Y:S01]  /*a460*/  UMOV UR4, 0xf0000000 ;  /* 0xf000000000047882 */ /* 0x000fe20000000000 */
[----:B------:R-:W-:Y:S01]  /*a470*/  UMOV UR5, 0x380fffff ;  /* 0x380fffff00057882 */ /* 0x000fe20000000000 */
[----:B------:R-:W0:Y:S01]  /*a480*/  F2F.F32.F64 R0, R4 ;  /* 0x0000000400007310 */ /* 0x000e220000301000 */
[----:B------:R-:W-:-:S14]  /*a490*/  DSETP.GEU.AND P0, PT, |R4|, UR4, PT ;  /* 0x0000000404007e2a */ /* 0x000fdc000bf0e200 */
[----:B0-----:R-:W-:-:S05]  /*a4a0*/  @!P0 FMUL R0, R0, 1.175494350822287508e-38 ;  /* 0x0080000000008820 */ /* 0x001fca0000400000 */
[----:B------:R-:W-:-:S04]  /*a4b0*/  F2FP.F16.F32.PACK_AB R5, RZ, R0 ;  /* 0x00000000ff05723e */ /* 0x000fc800000000ff */
[----:B------:R-:W-:-:S05]  /*a4c0*/  PRMT R5, R5, 0x5410, RZ ;  /* 0x0000541005057816 */ /* 0x000fca00000000ff */
[----:B------:R0:W-:Y:S01]  /*a4d0*/  STG.E desc[UR36][R2.64], R5 ;  /* 0x0000000502007986 */ /* 0x0001e2000c101924 */
[----:B------:R-:W-:Y:S05]  /*a4e0*/  BRA `(.L_x_2166) ;  /* 0x0000000800f47947 */ /* 0x000fea0003800000 */
.L_x_2171:
[----:B------:R0:W-:Y:S01]  /*a4f0*/  STG.E.64 desc[UR36][R2.64], R4 ;  /* 0x0000000402007986 */ /* 0x0001e2000c101b24 */
[----:B------:R-:W-:Y:S05]  /*a500*/  BRA `(.L_x_2166) ;  /* 0x0000000800ec7947 */ /* 0x000fea0003800000 */
.L_x_2161:
        /* <DEDUP_REMOVED lines=13> */
.L_x_2176:
[----:B------:R-:W-:Y:S01]  /*a5e0*/  UMOV UR4, 0xf0000000 ;  /* 0xf000000000047882 */ /* 0x000fe20000000000 */
[----:B------:R-:W-:Y:S01]  /*a5f0*/  UMOV UR5, 0x380fffff ;  /* 0x380fffff00057882 */ /* 0x000fe20000000000 */
[----:B------:R-:W0:Y:S01]  /*a600*/  F2F.F32.F64 R7, R4 ;  /* 0x0000000400077310 */ /* 0x000e220000301000 */
[----:B------:R-:W-:Y:S01]  /*a610*/  DSETP.GEU.AND P0, PT, |R4|, UR4, PT ;  /* 0x0000000404007e2a */ /* 0x000fe2000bf0e200 */
[----:B------:R-:W-:Y:S01]  /*a620*/  BSSY.RECONVERGENT B0, `(.L_x_2177) ;  /* 0x0000014000007945 */ /* 0x000fe20003800200 */
[----:B------:R-:W-:-:S12]  /*a630*/  MOV R0, 0x80 ;  /* 0x0000008000007802 */ /* 0x000fd80000000f00 */
        /* <DEDUP_REMOVED lines=16> */
.L_x_2179:
[----:B------:R-:W-:-:S04]  /*a740*/  SHF.R.U32.HI R5, RZ, 0x18, R7 ;  /* 0x00000018ff057819 */ /* 0x000fc80000011607 */
[----:B------:R-:W-:-:S07]  /*a750*/  LOP3.LUT R0, R0, 0x80, R5, 0xf8, !PT ;  /* 0x0000008000007812 */ /* 0x000fce00078ef805 */
.L_x_2178:
[----:B------:R-:W-:Y:S05]  /*a760*/  BSYNC.RECONVERGENT B0 ;  /* 0x0000000000007941 */ /* 0x000fea0003800200 */
.L_x_2177:
[----:B------:R4:W-:Y:S01]  /*a770*/  STG.E.U8 desc[UR36][R2.64], R0 ;  /* 0x0000000002007986 */ /* 0x0009e2000c101124 */
[----:B------:R-:W-:Y:S05]  /*a780*/  BRA `(.L_x_2166) ;  /* 0x00000008004c7947 */ /* 0x000fea0003800000 */
.L_x_2175:
[----:B------:R-:W-:Y:S01]  /*a790*/  UMOV UR4, 0xf0000000 ;  /* 0xf000000000047882 */ /* 0x000fe20000000000 */
[----:B------:R-:W-:Y:S01]  /*a7a0*/  UMOV UR5, 0x380fffff ;  /* 0x380fffff00057882 */ /* 0x000fe20000000000 */
[----:B------:R-:W0:Y:S01]  /*a7b0*/  F2F.F32.F64 R7, R4 ;  /* 0x0000000400077310 */ /* 0x000e220000301000 */
[----:B------:R-:W-:Y:S01]  /*a7c0*/  DSETP.GEU.AND P0, PT, |R4|, UR4, PT ;  /* 0x0000000404007e2a */ /* 0x000fe2000bf0e200 */
[----:B------:R-:W-:Y:S01]  /*a7d0*/  BSSY.RECONVERGENT B0, `(.L_x_2180) ;  /* 0x0000014000007945 */ /* 0x000fe20003800200 */
[----:B------:R-:W-:-:S12]  /*a7e0*/  IMAD.MOV.U32 R0, RZ, RZ, 0x80 ;  /* 0x00000080ff007424 */ /* 0x000fd800078e00ff */
        /* <DEDUP_REMOVED lines=16> */
.L_x_2182:
[----:B------:R-:W-:-:S04]  /*a8f0*/  SHF.R.U32.HI R5, RZ, 0x18, R7 ;  /* 0x00000018ff057819 */ /* 0x000fc80000011607 */
[----:B------:R-:W-:-:S07]  /*a900*/  LOP3.LUT R0, R0, 0x80, R5, 0xf8, !PT ;  /* 0x0000008000007812 */ /* 0x000fce00078ef805 */
.L_x_2181:
[----:B------:R-:W-:Y:S05]  /*a910*/  BSYNC.RECONVERGENT B0 ;  /* 0x0000000000007941 */ /* 0x000fea0003800200 */
.L_x_2180:
[----:B------:R3:W-:Y:S01]  /*a920*/  STG.E.U8 desc[UR36][R2.64], R0 ;  /* 0x0000000002007986 */ /* 0x0007e2000c101124 */
[----:B------:R-:W-:Y:S05]  /*a930*/  BRA `(.L_x_2166) ;  /* 0x0000000400e07947 */ /* 0x000fea0003800000 */
.L_x_2174:
        /* <DEDUP_REMOVED lines=26> */
.L_x_2184:
[----:B------:R-:W0:Y:S02]  /*aae0*/  F2I.U64.F64.TRUNC R4, R4 ;  /* 0x0000000400047311 */ /* 0x000e24000030d800 */
[----:B0-----:R0:W-:Y:S01]  /*aaf0*/  STG.E.64 desc[UR36][R2.64], R4 ;  /* 0x0000000402007986 */ /* 0x0011e2000c101b24 */
[----:B------:R-:W-:Y:S05]  /*ab00*/  BRA `(.L_x_2166) ;  /* 0x00000004006c7947 */ /* 0x000fea0003800000 */
.L_x_2183:
[----:B------:R-:W0:Y:S02]  /*ab10*/  F2I.U32.F64.TRUNC R5, R4 ;  /* 0x0000000400057311 */ /* 0x000e24000030d000 */
[----:B0-----:R2:W-:Y:S01]  /*ab20*/  STG.E desc[UR36][R2.64], R5 ;  /* 0x0000000502007986 */ /* 0x0015e2000c101924 */
[----:B------:R-:W-:Y:S05]  /*ab30*/  BRA `(.L_x_2166) ;  /* 0x0000000400607947 */ /* 0x000fea0003800000 */
.L_x_2173:
        /* <DEDUP_REMOVED lines=10> */
.L_x_2186:
[----:B------:R-:W-:-:S05]  /*abe0*/  CS2R R6, SRZ ;  /* 0x0000000000067805 */ /* 0x000fca000001ff00 */
[----:B------:R0:W-:Y:S01]  /*abf0*/  STG.E.128 desc[UR36][R2.64], R4 ;  /* 0x0000000402007986 */ /* 0x0001e2000c101d24 */
[----:B------:R-:W-:Y:S05]  /*ac00*/  BRA `(.L_x_2166) ;  /* 0x00000004002c7947 */ /* 0x000fea0003800000 */
.L_x_2185:
[----:B------:R-:W-:-:S09]  /*ac10*/  UISETP.NE.AND UP0, UPT, UR4, 0xf, UPT ;  /* 0x0000000f0400788c */ /* 0x000fd2000bf05270 */
[----:B------:R-:W-:Y:S05]  /*ac20*/  BRA.U !UP0, `(.L_x_2187) ;  /* 0x0000000508087547 */ /* 0x000fea000b800000 */
[----:B------:R-:W-:-:S09]  /*ac30*/  UISETP.NE.AND UP0, UPT, UR4, 0x17, UPT ;  /* 0x000000170400788c */ /* 0x000fd2000bf05270 */
[----:B------:R-:W-:Y:S05]  /*ac40*/  BRA.U !UP0, `(.L_x_2188) ;  /* 0x0000000108a07547 */ /* 0x000fea000b800000 */
[----:B------:R-:W-:-:S09]  /*ac50*/  UISETP.NE.AND UP0, UPT, UR4, 0x18, UPT ;  /* 0x000000180400788c */ /* 0x000fd2000bf05270 */
[----:B------:R-:W-:Y:S05]  /*ac60*/  BRA.U !UP0, `(.L_x_2189) ;  /* 0x0000000108447547 */ /* 0x000fea000b800000 */
.L_x_2165:
        /* <DEDUP_REMOVED lines=16> */
.L_x_2190:
[----:B------:R-:W-:Y:S05]  /*ad70*/  BRA `(.L_x_2166) ;  /* 0x0000000000d07947 */ /* 0x000fea0003800000 */
.L_x_2189:
[----:B------:R-:W-:Y:S01]  /*ad80*/  UMOV UR4, 0xf0000000 ;  /* 0xf000000000047882 */ /* 0x000fe20000000000 */
[----:B------:R-:W-:Y:S01]  /*ad90*/  UMOV UR5, 0x380fffff ;  /* 0x380fffff00057882 */ /* 0x000fe20000000000 */
[----:B------:R-:W0:Y:S01]  /*ada0*/  F2F.F32.F64 R9, R4 ;  /* 0x0000000400097310 */ /* 0x000e220000301000 */
[----:B------:R-:W-:Y:S01]  /*adb0*/  DSETP.GEU.AND P0, PT, |R4|, UR4, PT ;  /* 0x0000000404007e2a */ /* 0x000fe2000bf0e200 */
[----:B------:R-:W-:Y:S01]  /*adc0*/  BSSY.RECONVERGENT B0, `(.L_x_2191) ;  /* 0x000000d000007945 */ /* 0x000fe20003800200 */
[----:B------:R-:W-:-:S12]  /*add0*/  IMAD.MOV.U32 R0, RZ, RZ, 0x7f ;  /* 0x0000007fff007424 */ /* 0x000fd800078e00ff */
        /* <DEDUP_REMOVED lines=11> */
.L_x_2192:
[----:B------:R-:W-:Y:S05]  /*ae90*/  BSYNC.RECONVERGENT B0 ;  /* 0x0000000000007941 */ /* 0x000fea0003800200 */
.L_x_2191:
[----:B------:R-:W-:-:S05]  /*aea0*/  LOP3.LUT R7, R0, 0x80, R7, 0xf8, !PT ;  /* 0x0000008000077812 */ /* 0x000fca00078ef807 */
[----:B------:R0:W-:Y:S01]  /*aeb0*/  STG.E.U8 desc[UR36][R2.64], R7 ;  /* 0x0000000702007986 */ /* 0x0001e2000c101124 */
[----:B------:R-:W-:Y:S05]  /*aec0*/  BRA `(.L_x_2166) ;  /* 0x00000000007c7947 */ /* 0x000fea0003800000 */
.L_x_2188:
        /* <DEDUP_REMOVED lines=16> */
.L_x_2194:
[----:B------:R-:W-:Y:S02]  /*afd0*/  ISETP.GT.U32.AND P0, PT, R6, 0x7f800000, PT ;  /* 0x7f8000000600780c */ /* 0x000fe40003f04070 */
[----:B------:R-:W-:-:S04]  /*afe0*/  MOV R0, 0x7f ;  /* 0x0000007f00007802 */ /* 0x000fc80000000f00 */
[----:B------:R-:W-:-:S07]  /*aff0*/  SEL R0, R0, 0x7c, P0 ;  /* 0x0000007c00007807 */ /* 0x000fce0000000000 */
.L_x_2195:
[----:B------:R-:W-:Y:S05]  /*b000*/  BSYNC.RECONVERGENT B0 ;  /* 0x0000000000007941 */ /* 0x000fea0003800200 */
.L_x_2193:
[----:B------:R-:W-:-:S04]  /*b010*/  SHF.R.U32.HI R5, RZ, 0x18, R7 ;  /* 0x00000018ff057819 */ /* 0x000fc80000011607 */
[----:B------:R-:W-:-:S05]  /*b020*/  LOP3.LUT R5, R0, 0x80, R5, 0xf8, !PT ;  /* 0x0000008000057812 */ /* 0x000fca00078ef805 */
[----:B------:R0:W-:Y:S01]  /*b030*/  STG.E.U8 desc[UR36][R2.64], R5 ;  /* 0x0000000502007986 */ /* 0x0001e2000c101124 */
[----:B------:R-:W-:Y:S05]  /*b040*/  BRA `(.L_x_2166) ;  /* 0x00000000001c7947 */ /* 0x000fea0003800000 */
.L_x_2187:
[----:B------:R-:W-:Y:S01]  /*b050*/  UMOV UR4, 0xf0000000 ;  /* 0xf000000000047882 */ /* 0x000fe20000000000 */
[----:B------:R-:W-:Y:S01]  /*b060*/  UMOV UR5, 0x380fffff ;  /* 0x380fffff00057882 */ /* 0x000fe20000000000 */
[----:B------:R-:W0:Y:S01]  /*b070*/  F2F.F32.F64 R0, R4 ;  /* 0x0000000400007310 */ /* 0x000e220000301000 */
[----:B------:R-:W-:-:S14]  /*b080*/  DSETP.GEU.AND P0, PT, |R4|, UR4, PT ;  /* 0x0000000404007e2a */ /* 0x000fdc000bf0e200 */
[----:B0-----:R-:W-:-:S05]  /*b090*/  @!P0 FMUL R0, R0, 1.175494350822287508e-38 ;  /* 0x0080000000008820 */ /* 0x001fca0000400000 */
[----:B------:R-:W-:-:S05]  /*b0a0*/  F2FP.BF16.F32.PACK_AB R0, RZ, R0 ;  /* 0x00000000ff00723e */ /* 0x000fca00000010ff */
[----:B------:R0:W-:Y:S02]  /*b0b0*/  STG.E.U16 desc[UR36][R2.64], R0 ;  /* 0x0000000002007986 */ /* 0x0001e4000c101524 */
.L_x_2166:
[----:B------:R-:W-:-:S07]  /*b0c0*/  VIADD R17, R17, 0x80 ;  /* 0x0000008011117836 */ /* 0x000fce0000000000 */
.L_x_2126:
[----:B------:R-:W-:Y:S05]  /*b0d0*/  BSYNC.RECONVERGENT B6 ;  /* 0x0000000000067941 */ /* 0x000fea0003800200 */
.L_x_2125:
[----:B------:R-:W5:Y:S02]  /*b0e0*/  LDCU UR4, c[0x0][0x380] ;  /* 0x00007000ff0477ac */ /* 0x000f640008000800 */
[----:B-----5:R-:W-:-:S13]  /*b0f0*/  ISETP.GE.AND P0, PT, R17, UR4, PT ;  /* 0x0000000411007c0c */ /* 0x020fda000bf06270 */
[----:B------:R-:W-:Y:S05]  /*b100*/  @P0 EXIT ;  /* 0x000000000000094d */ /* 0x000fea0003800000 */
[----:B------:R-:W5:Y:S01]  /*b110*/  LDCU UR4, c[0x0][0x388] ;  /* 0x00007100ff0477ac */ /* 0x000f620008000800 */
[----:B0-234-:R-:W-:Y:S01]  /*b120*/  IMAD.MOV.U32 R0, RZ, RZ, RZ ;  /* 0x000000ffff007224 */ /* 0x01dfe200078e00ff */
[----:B------:R-:W-:Y:S01]  /*b130*/  MOV R16, RZ ;  /* 0x000000ff00107202 */ /* 0x000fe20000000f00 */
[----:B-----5:R-:W-:-:S09]  /*b140*/  UISETP.NE.AND UP0, UPT, UR4, URZ, UPT ;  /* 0x000000ff0400728c */ /* 0x020fd2000bf05270 */
[----:B------:R-:W-:Y:S05]  /*b150*/  BRA.U !UP0, `(.L_x_2196) ;  /* 0x0000001108a87547 */ /* 0x000fea000b800000 */
[----:B------:R-:W1:Y:S01]  /*b160*/  LDCU.64 UR4, c[0x0][0x390] ;  /* 0x00007200ff0477ac */ /* 0x000e620008000a00 */
[----:B------:R-:W-:Y:S01]  /*b170*/  IMAD.MOV.U32 R16, RZ, RZ, RZ ;  /* 0x000000ffff107224 */ /* 0x000fe200078e00ff */
[----:B------:R-:W0:Y:S01]  /*b180*/  LDCU UR6, c[0x0][0x38c] ;  /* 0x00007180ff0677ac */ /* 0x000e220008000800 */
[----:B------:R-:W2:Y:S01]  /*b190*/  LDCU.64 UR8, c[0x0][0x4b8] ;  /* 0x00009700ff0877ac */ /* 0x000ea20008000a00 */
[----:B------:R-:W-:Y:S01]  /*b1a0*/  UISETP.NE.AND UP0, UPT, UR40, URZ, UPT ;  /* 0x000000ff2800728c */ /* 0x000fe2000bf05270 */
[----:B-1----:R-:W-:-:S05]  /*b1b0*/  IMAD.HI.U32 R2, R17, UR4, R16 ;  /* 0x0000000411027c27 */ /* 0x002fca000f8e0010 */
[----:B------:R-:W-:-:S05]  /*b1c0*/  SHF.R.U32.HI R3, RZ, UR5, R2 ;  /* 0x00000005ff037c19 */ /* 0x000fca0008011602 */
[----:B------:R-:W-:-:S04]  /*b1d0*/  IMAD.MOV R0, RZ, RZ, -R3 ;  /* 0x000000ffff007224 */ /* 0x000fc800078e0a03 */
[----:B0-----:R-:W-:-:S04]  /*b1e0*/  IMAD R0, R0, UR6, R17 ;  /* 0x0000000600007c24 */ /* 0x001fc8000f8e0211 */
[C---:B--2---:R-:W-:Y:S02]  /*b1f0*/  IMAD R16, R0.reuse, UR8, RZ ;  /* 0x0000000800107c24 */ /* 0x044fe4000f8e02ff */
[----:B------:R-:W-:Y:S01]  /*b200*/  IMAD R0, R0, UR9, RZ ;  /* 0x0000000900007c24 */ /* 0x000fe2000f8e02ff */
        /* <DEDUP_REMOVED lines=287> */
.L_x_2196:
[----:B------:R-:W1:Y:S01]  /*c400*/  LDCU.128 UR8, c[0x0][0x580] ;  /* 0x0000b000ff0877ac */ /* 0x000e620008000c00 */
[----:B------:R-:W-:Y:S01]  /*c410*/  BSSY.RECONVERGENT B6, `(.L_x_2197) ;  /* 0x00000ee000067945 */ /* 0x000fe20003800200 */
[----:B------:R-:W-:-:S04]  /*c420*/  UPRMT UR4, UR41, 0x9910, URZ ;  /* 0x0000991029047896 */ /* 0x000fc800080000ff */
[----:B------:R-:W-:Y:S01]  /*c430*/  UISETP.GT.AND UP0, UPT, UR4, 0x9, UPT ;  /* 0x000000090400788c */ /* 0x000fe2000bf04270 */
[----:B-1----:R-:W-:Y:S02]  /*c440*/  IADD3 R2, P1, PT, R0, UR10, RZ ;  /* 0x0000000a00027c10 */ /* 0x002fe4000ff3e0ff */
        /* <DEDUP_REMOVED lines=15> */
.L_x_2201:
[----:B------:R-:W2:Y:S02]  /*c540*/  LDG.E.U8 R2, desc[UR36][R2.64] ;  /* 0x0000002402027981 */ /* 0x000ea4000c1e1100 */
[----:B--2---:R0:W1:Y:S01]  /*c550*/  I2F.F64.U16 R28, R2 ;  /* 0x00000002001c7312 */ /* 0x0040620000101800 */
[----:B------:R-:W-:Y:S05]  /*c560*/  BRA `(.L_x_2203) ;  /* 0x0000000c00607947 */ /* 0x000fea0003800000 */
.L_x_2200:
        /* <DEDUP_REMOVED lines=9> */
.L_x_2205:
[----:B------:R-:W2:Y:S02]  /*c600*/  LDG.E R2, desc[UR36][R2.64] ;  /* 0x0000002402027981 */ /* 0x000ea4000c1e1900 */
[----:B--2---:R0:W1:Y:S01]  /*c610*/  I2F.F64 R28, R2 ;  /* 0x00000002001c7312 */ /* 0x0040620000201c00 */
[----:B------:R-:W-:Y:S05]  /*c620*/  BRA `(.L_x_2203) ;  /* 0x0000000c00307947 */ /* 0x000fea0003800000 */
.L_x_2204:
[----:B------:R-:W2:Y:S02]  /*c630*/  LDG.E.U16 R2, desc[UR36][R2.64] ;  /* 0x0000002402027981 */ /* 0x000ea4000c1e1500 */
[----:B--2---:R0:W1:Y:S01]  /*c640*/  I2F.F64.S16 R28, R2 ;  /* 0x00000002001c7312 */ /* 0x0040620000101c00 */
[----:B------:R-:W-:Y:S05]  /*c650*/  BRA `(.L_x_2203) ;  /* 0x0000000c00247947 */ /* 0x000fea0003800000 */
.L_x_2199:
        /* <DEDUP_REMOVED lines=10> */
.L_x_2207:
[----:B------:R-:W2:Y:S02]  /*c700*/  LDG.E.U16 R0, desc[UR36][R2.64] ;  /* 0x0000002402007981 */ /* 0x000ea4000c1e1500 */
[----:B--2---:R-:W-:-:S05]  /*c710*/  HADD2.F32 R0, -RZ, R0.H0_H0 ;  /* 0x20000000ff007230 */ /* 0x004fca0000004100 */
[----:B------:R-:W-:-:S04]  /*c720*/  FMUL.FTZ R0, R0, 1 ;  /* 0x3f80000000007820 */ /* 0x000fc80000410000 */
[----:B------:R1:W2:Y:S01]  /*c730*/  F2F.F64.F32 R28, R0 ;  /* 0x00000000001c7310 */ /* 0x0002a20000201800 */
[----:B------:R-:W-:Y:S05]  /*c740*/  BRA `(.L_x_2203) ;  /* 0x0000000800e87947 */ /* 0x000fea0003800000 */
.L_x_2206:
        /* <DEDUP_REMOVED lines=8> */
[----:B------:R-:W4:Y:S01]  /*c7d0*/  F2F.F64.F32 R28, R28 ;  /* 0x0000001c001c7310 */ /* 0x000f220000201800 */
[----:B------:R-:W-:Y:S05]  /*c7e0*/  BRA `(.L_x_2203) ;  /* 0x0000000800c07947 */ /* 0x000fea0003800000 */
.L_x_2209:
[----:B------:R-:W2:Y:S02]  /*c7f0*/  LDG.E.U16 R2, desc[UR36][R2.64] ;  /* 0x0000002402027981 */ /* 0x000ea4000c1e1500 */
[----:B--2---:R-:W-:-:S05]  /*c800*/  HADD2.F32 R0, -RZ, R2.H0_H0 ;  /* 0x20000002ff007230 */ /* 0x004fca0000004100 */
[----:B------:R-:W-:-:S04]  /*c810*/  FMUL.FTZ R0, R0, 1 ;  /* 0x3f80000000007820 */ /* 0x000fc80000410000 */
[----:B------:R0:W1:Y:S01]  /*c820*/  F2F.F64.F32 R28, R0 ;  /* 0x00000000001c7310 */ /* 0x0000620000201800 */
[----:B------:R-:W-:Y:S05]  /*c830*/  BRA `(.L_x_2203) ;  /* 0x0000000800ac7947 */ /* 0x000fea0003800000 */
.L_x_2208:
[----:B------:R3:W5:Y:S01]  /*c840*/  LDG.E.64 R28, desc[UR36][R2.64] ;  /* 0x00000024021c7981 */ /* 0x000762000c1e1b00 */
[----:B------:R-:W-:Y:S05]  /*c850*/  BRA `(.L_x_2203) ;  /* 0x0000000800a47947 */ /* 0x000fea0003800000 */
.L_x_2198:
        /* <DEDUP_REMOVED lines=13> */
.L_x_2212:
[----:B------:R0:W5:Y:S01]  /*c930*/  LDG.E.64 R28, desc[UR36][R2.64] ;  /* 0x00000024021c7981 */ /* 0x000162000c1e1b00 */
[----:B------:R-:W-:Y:S05]  /*c940*/  BRA `(.L_x_2203) ;  /* 0x0000000800687947 */ /* 0x000fea0003800000 */
.L_x_2211:
        /* <DEDUP_REMOVED lines=27> */
.L_x_2214:
        /* <DEDUP_REMOVED lines=10> */
[----:B------:R-:W-:-:S05]  /*cba0*/  LOP3.LUT R0, R0, 0x80000000, R5, 0xf8, !PT ;  /* 0x8000000000007812 */ /* 0x000fca00078ef805 */
[----:B------:R-:W-:-:S04]  /*cbb0*/  FMUL.FTZ R0, R0, 1 ;  /* 0x3f80000000007820 */ /* 0x000fc80000410000 */
[----:B------:R0:W1:Y:S01]  /*cbc0*/  F2F.F64.F32 R28, R0 ;  /* 0x00000000001c7310 */ /* 0x0000620000201800 */
[----:B------:R-:W-:Y:S05]  /*cbd0*/  BRA `(.L_x_2203) ;  /* 0x0000000400c47947 */ /* 0x000fea0003800000 */
.L_x_2213:
[----:B------:R-:W2:Y:S02]  /*cbe0*/  LDG.E.U16 R0, desc[UR36][R2.64] ;  /* 0x0000002402007981 */ /* 0x000ea4000c1e1500 */
[----:B--2---:R-:W-:-:S04]  /*cbf0*/  IMAD.U32 R0, R0, 0x10000, RZ ;  /* 0x0001000000007824 */ /* 0x004fc800078e00ff */
[----:B------:R-:W-:-:S04]  /*cc00*/  FMUL.FTZ R0, R0, 1 ;  /* 0x3f80000000007820 */ /* 0x000fc80000410000 */
[----:B------:R0:W1:Y:S01]  /*cc10*/  F2F.F64.F32 R28, R0 ;  /* 0x00000000001c7310 */ /* 0x0000620000201800 */
[----:B------:R-:W-:Y:S05]  /*cc20*/  BRA `(.L_x_2203) ;  /* 0x0000000400b07947 */ /* 0x000fea0003800000 */
.L_x_2210:
        /* <DEDUP_REMOVED lines=11> */
.L_x_2217:
        /* <DEDUP_REMOVED lines=21> */
.L_x_2219:
[----:B------:R-:W-:Y:S05]  /*ce30*/  BSYNC.RECONVERGENT B0 ;  /* 0x0000000000007941 */ /* 0x000fea0003800200 */
.L_x_2218:
[----:B------:R-:W-:Y:S02]  /*ce40*/  SHF.L.U32 R0, R0, 0x14, RZ ;  /* 0x0000001400007819 */ /* 0x000fe400000006ff */
[----:B------:R-:W-:-:S04]  /*ce50*/  LEA R2, R2, 0x3b800000, 0x17 ;  /* 0x3b80000002027811 */ /* 0x000fc800078eb8ff */
[----:B------:R-:W-:-:S05]  /*ce60*/  LOP3.LUT R0, R2, R0, R7, 0xfe, !PT ;  /* 0x0000000002007212 */ /* 0x000fca00078efe07 */
[----:B------:R-:W-:-:S04]  /*ce70*/  FMUL.FTZ R0, R0, 1 ;  /* 0x3f80000000007820 */ /* 0x000fc80000410000 */
[----:B------:R0:W1:Y:S01]  /*ce80*/  F2F.F64.F32 R28, R0 ;  /* 0x00000000001c7310 */ /* 0x0000620000201800 */
[----:B------:R-:W-:Y:S05]  /*ce90*/  BRA `(.L_x_2203) ;  /* 0x0000000400147947 */ /* 0x000fea0003800000 */
.L_x_2216:
        /* <DEDUP_REMOVED lines=21> */
.L_x_2221:
[----:B------:R-:W-:Y:S05]  /*cff0*/  BSYNC.RECONVERGENT B0 ;  /* 0x0000000000007941 */ /* 0x000fea0003800200 */
.L_x_2220:
[----:B------:R-:W-:Y:S01]  /*d000*/  IMAD.SHL.U32 R0, R0, 0x200000, RZ ;  /* 0x0020000000007824 */ /* 0x000fe200078e00ff */
[----:B------:R-:W-:-:S04]  /*d010*/  LEA R2, R2, 0x37800000, 0x17 ;  /* 0x3780000002027811 */ /* 0x000fc800078eb8ff */
[----:B------:R-:W-:-:S05]  /*d020*/  LOP3.LUT R0, R2, R0, R7, 0xfe, !PT ;  /* 0x0000000002007212 */ /* 0x000fca00078efe07 */
[----:B------:R-:W-:-:S04]  /*d030*/  FMUL.FTZ R0, R0, 1 ;  /* 0x3f80000000007820 */ /* 0x000fc80000410000 */
[----:B------:R0:W1:Y:S01]  /*d040*/  F2F.F64.F32 R28, R0 ;  /* 0x00000000001c7310 */ /* 0x0000620000201800 */
[----:B------:R-:W-:Y:S05]  /*d050*/  BRA `(.L_x_2203) ;  /* 0x0000000000a47947 */ /* 0x000fea0003800000 */
.L_x_2215:
        /* <DEDUP_REMOVED lines=12> */
[----:B------:R-:W-:Y:S01]  /*d120*/  @P0 SHF.L.U32 R0, R0, 0x17, RZ ;  /* 0x0000001700000819 */ /* 0x000fe200000006ff */
[----:B------:R-:W-:Y:S01]  /*d130*/  @!P0 IMAD.MOV.U32 R28, RZ, RZ, 0x20000000 ;  /* 0x20000000ff1c8424 */ /* 0x000fe200078e00ff */
[----:B------:R-:W-:-:S03]  /*d140*/  @!P0 MOV R29, 0x7ff80000 ;  /* 0x7ff80000001d8802 */ /* 0x000fc60000000f00 */
[----:B------:R-:W-:-:S04]  /*d150*/  @P0 FMUL.FTZ R0, R0, 1 ;  /* 0x3f80000000000820 */ /* 0x000fc80000410000 */
[----:B------:R0:W1:Y:S01]  /*d160*/  @P0 F2F.F64.F32 R28, R0 ;  /* 0x00000000001c0310 */ /* 0x0000620000201800 */
[----:B------:R-:W-:Y:S05]  /*d170*/  BRA `(.L_x_2203) ;  /* 0x00000000005c7947 */ /* 0x000fea0003800000 */
.L_x_2202:
        /* <DEDUP_REMOVED lines=16> */
.L_x_2224:
[----:B------:R-:W-:Y:S01]  /*d280*/  CS2R R28, SRZ ;  /* 0x00000000001c7805 */ /* 0x000fe2000001ff00 */
[----:B------:R-:W-:Y:S06]  /*d290*/  BRA `(.L_x_2203) ;  /* 0x0000000000147947 */ /* 0x000fec0003800000 */
.L_x_2223:
[----:B------:R-:W2:Y:S02]  /*d2a0*/  LDG.E.64 R28, desc[UR36][R2.64] ;  /* 0x00000024021c7981 */ /* 0x000ea4000c1e1b00 */
[----:B--2---:R-:W0:Y:S01]  /*d2b0*/  I2F.F64.U64 R28, R28 ;  /* 0x0000001c001c7312 */ /* 0x004e220000301800 */
[----:B------:R-:W-:Y:S05]  /*d2c0*/  BRA `(.L_x_2203) ;  /* 0x0000000000087947 */ /* 0x000fea0003800000 */
.L_x_2222:
[----:B------:R-:W2:Y:S02]  /*d2d0*/  LDG.E R2, desc[UR36][R2.64] ;  /* 0x0000002402027981 */ /* 0x000ea4000c1e1900 */
[----:B--2---:R0:W1:Y:S02]  /*d2e0*/  I2F.F64.U32 R28, R2 ;  /* 0x00000002001c7312 */ /* 0x0040640000201800 */
.L_x_2203:
[----:B------:R-:W-:Y:S05]  /*d2f0*/  BSYNC.RECONVERGENT B6 ;  /* 0x0000000000067941 */ /* 0x000fea0003800200 */
.L_x_2197:
[----:B012-45:R-:W-:Y:S01]  /*d300*/  LOP3.LUT R25, R29, 0x7fffffff, RZ, 0xc0, !PT ;  /* 0x7fffffff1d197812 */ /* 0x037fe200078ec0ff */
[----:B------:R-:W-:Y:S01]  /*d310*/  BSSY.RECONVERGENT B0, `(.L_x_2225) ;  /* 0x0000077000007945 */ /* 0x000fe20003800200 */
[----:B------:R-:W-:Y:S02]  /*d320*/  MOV R26, R28 ;  /* 0x0000001c001a7202 */ /* 0x000fe40000000f00 */
[----:B------:R-:W-:Y:S01]  /*d330*/  ISETP.GE.U32.AND P0, PT, R25, 0x3ff00000, PT ;  /* 0x3ff000001900780c */ /* 0x000fe20003f06070 */
[----:B------:R-:W-:-:S12]  /*d340*/  IMAD.MOV.U32 R27, RZ, RZ, R25 ;  /* 0x000000ffff1b7224 */ /* 0x000fd800078e0019 */
[----:B------:R-:W-:Y:S05]  /*d350*/  @!P0 BRA `(.L_x_2226) ;  /* 0x00000004006c8947 */ /* 0x000fea0003800000 */
[----:B------:R-:W-:Y:S02]  /*d360*/  HFMA2 R4, -RZ, RZ, 1323, -4.565715789794921875e-05 ;  /* 0x652b82feff047431 */ /* 0x000fe400000001ff */
[----:B------:R-:W-:Y:S01]  /*d370*/  IMAD.MOV.U32 R5, RZ, RZ, 0x3ff71547 ;  /* 0x3ff71547ff057424 */ /* 0x000fe200078e00ff */
[----:B------:R-:W-:Y:S01]  /*d380*/  UMOV UR4, 0xfefa39ef ;  /* 0xfefa39ef00047882 */ /* 0x000fe20000000000 */
[----:B------:R-:W-:Y:S01]  /*d390*/  UMOV UR5, 0x3fe62e42 ;  /* 0x3fe62e4200057882 */ /* 0x000fe20000000000 */
[----:B------:R-:W-:Y:S01]  /*d3a0*/  SHF.L.U32 R0, R25, 0x1, RZ ;  /* 0x0000000119007819 */ /* 0x000fe200000006ff */
[----:B------:R-:W-:Y:S01]  /*d3b0*/  IMAD.MOV.U32 R8, RZ, RZ, -0x7142ec33 ;  /* 0x8ebd13cdff087424 */ /* 0x000fe200078e00ff */
[----:B------:R-:W-:Y:S01]  /*d3c0*/  MOV R9, 0x3e5af86d ;  /* 0x3e5af86d00097802 */ /* 0x000fe20000000f00 */
[----:B------:R-:W-:Y:S01]  /*d3d0*/  IMAD.MOV.U32 R12, RZ, RZ, 0x0 ;  /* 0x00000000ff0c7424 */ /* 0x000fe200078e00ff */
[----:B------:R-:W-:Y:S01]  /*d3e0*/  DFMA R4, R26, R4, 6.75539944105574400000e+15 ;  /* 0x433800001a04742b */ /* 0x000fe20000000004 */
[C---:B------:R-:W-:Y:S01]  /*d3f0*/  ISETP.GE.U32.AND P0, PT, R0.reuse, 0x7fb3e647, PT ;  /* 0x7fb3e6470000780c */ /* 0x040fe20003f06070 */
[----:B------:R-:W-:Y:S01]  /*d400*/  BSSY.RECONVERGENT B1, `(.L_x_2227) ;  /* 0x0000049000017945 */ /* 0x000fe20003800200 */
[----:B------:R-:W-:-:S02]  /*d410*/  ISETP.NE.AND P1, PT, R0, RZ, PT ;  /* 0x000000ff0000720c */ /* 0x000fc40003f25270 */
[----:B------:R-:W-:-:S03]  /*d420*/  MOV R13, 0x3ff00000 ;  /* 0x3ff00000000d7802 */ /* 0x000fc60000000f00 */
[----:B---3--:R-:W-:Y:S02]  /*d430*/  DADD R2, R4, -6.75539944105574400000e+15 ;  /* 0xc338000004027429 */ /* 0x008fe40000000000 */
        /* <DEDUP_REMOVED lines=15> */
[----:B------:R-:W-:-:S02]  /*d530*/  SEL R5, R4, 0x7fe00000, P0 ;  /* 0x7fe0000004057807 */ /* 0x000fc40000000000 */
[----:B------:R-:W-:-:S03]  /*d540*/  MOV R4, RZ ;  /* 0x000000ff00047202 */ /* 0x000fc60000000f00 */
        /* <DEDUP_REMOVED lines=50> */
[----:B------:R-:W-:Y:S01]  /*d870*/  MOV R2, R18 ;  /* 0x0000001200027202 */ /* 0x000fe20000000f00 */
[----:B------:R-:W-:-:S07]  /*d880*/  IMAD.MOV.U32 R3, RZ, RZ, R19 ;  /* 0x000000ffff037224 */ /* 0x000fce00078e0013 */
.L_x_2228:
[----:B------:R-:W-:Y:S05]  /*d890*/  BSYNC.RECONVERGENT B1 ;  /* 0x0000000000017941 */ /* 0x000fea0003800200 */
.L_x_2227:
[----:B------:R-:W-:Y:S01]  /*d8a0*/  DADD R2, R24, R2 ;  /* 0x0000000018027229 */ /* 0x000fe20000000002 */
[----:B------:R-:W-:Y:S01]  /*d8b0*/  UMOV UR4, 0x8fb9f87e ;  /* 0x8fb9f87e00047882 */ /* 0x000fe20000000000 */
[----:B------:R-:W-:Y:S02]  /*d8c0*/  UMOV UR5, 0x408633ce ;  /* 0x408633ce00057882 */ /* 0x000fe40000000000 */
[----:B------:R-:W-:-:S06]  /*d8d0*/  DSETP.GE.AND P0, PT, R26, UR4, PT ;  /* 0x000000041a007e2a */ /* 0x000fcc000bf06000 */
[----:B------:R-:W-:Y:S02]  /*d8e0*/  FSEL R4, R2, RZ, !P0 ;  /* 0x000000ff02047208 */ /* 0x000fe40004000000 */
[----:B------:R-:W-:Y:S01]  /*d8f0*/  FSEL R5, R3, +QNAN , !P0 ;  /* 0x7ff0000003057808 */ /* 0x000fe20004000000 */
[----:B------:R-:W-:Y:S06]  /*d900*/  BRA `(.L_x_2229) ;  /* 0x00000000005c7947 */ /* 0x000fec0003800000 */
.L_x_2226:
[----:B---3--:R-:W-:Y:S01]  /*d910*/  DMUL R2, R26, R26 ;  /* 0x0000001a1a027228 */ /* 0x008fe20000000000 */
        /* <DEDUP_REMOVED lines=22> */
.L_x_2229:
[----:B------:R-:W-:Y:S05]  /*da80*/  BSYNC.RECONVERGENT B0 ;  /* 0x0000000000007941 */ /* 0x000fea0003800200 */
.L_x_2225:
[----:B------:R-:W-:Y:S01]  /*da90*/  UPRMT UR4, UR42, 0x9910, URZ ;  /* 0x000099102a047896 */ /* 0x000fe200080000ff */
[----:B------:R-:W-:-:S03]  /*daa0*/  LOP3.LUT R5, R5, 0x80000000, R29, 0xb8, !PT ;  /* 0x8000000005057812 */ /* 0x000fc600078eb81d */
[----:B------:R-:W-:-:S09]  /*dab0*/  UISETP.GT.AND UP0, UPT, UR4, 0x9, UPT ;  /* 0x000000090400788c */ /* 0x000fd2000bf04270 */
        /* <DEDUP_REMOVED lines=10> */
[----:B0-----:R-:W-:Y:S01]  /*db60*/  STG.E.U8 desc[UR36][R16.64], R5 ;  /* 0x0000000510007986 */ /* 0x001fe2000c101124 */
[----:B------:R-:W-:Y:S05]  /*db70*/  EXIT ;  /* 0x000000000000794d */ /* 0x000fea0003800000 */
.L_x_2233:
[----:B------:R-:W0:Y:S02]  /*db80*/  F2I.S64.F64.TRUNC R4, R4 ;  /* 0x0000000400047311 */ /* 0x000e24000030d900 */
[----:B0-----:R-:W-:-:S05]  /*db90*/  MOV R3, R4 ;  /* 0x0000000400037202 */ /* 0x001fca0000000f00 */
[----:B------:R-:W-:Y:S01]  /*dba0*/  STG.E.U8 desc[UR36][R16.64], R3 ;  /* 0x0000000310007986 */ /* 0x000fe2000c101124 */
[----:B------:R-:W-:Y:S05]  /*dbb0*/  EXIT ;  /* 0x000000000000794d */ /* 0x000fea0003800000 */
.L_x_2232:
[----:B------:R-:W-:-:S09]  /*dbc0*/  UISETP.NE.AND UP0, UPT, UR4, 0x2, UPT ;  /* 0x000000020400788c */ /* 0x000fd2000bf05270 */
[----:B------:R-:W-:Y:S05]  /*dbd0*/  BRA.U !UP0, `(.L_x_2235) ;  /* 0x0000000108287547 */ /* 0x000fea000b800000 */
[----:B------:R-:W-:-:S09]  /*dbe0*/  UISETP.NE.AND UP0, UPT, UR4, 0x3, UPT ;  /* 0x000000030400788c */ /* 0x000fd2000bf05270 */
[----:B------:R-:W-:Y:S05]  /*dbf0*/  BRA.U !UP0, `(.L_x_2236) ;  /* 0x0000000108147547 */ /* 0x000fea000b800000 */
[----:B------:R-:W-:-:S09]  /*dc00*/  UISETP.NE.AND UP0, UPT, UR4, 0x4, UPT ;  /* 0x000000040400788c */ /* 0x000fd2000bf05270 */
[----:B------:R-:W-:Y:S05]  /*dc10*/  BRA.U UP0, `(.L_x_2234) ;  /* 0x0000000900b47547 */ /* 0x000fea000b800000 */
[----:B------:R-:W0:Y:S02]  /*dc20*/  F2I.S64.F64.TRUNC R4, R4 ;  /* 0x0000000400047311 */ /* 0x000e24000030d900 */
[----:B0-----:R-:W-:Y:S01]  /*dc30*/  STG.E.64 desc[UR36][R16.64], R4 ;  /* 0x0000000410007986 */ /* 0x001fe2000c101b24 */
[----:B------:R-:W-:Y:S05]  /*dc40*/  EXIT ;  /* 0x000000000000794d */ /* 0x000fea0003800000 */
.L_x_2236:
[----:B------:R-:W0:Y:S02]  /*dc50*/  F2I.F64.TRUNC R5, R4 ;  /* 0x0000000400057311 */ /* 0x000e24000030d100 */
[----:B0-----:R-:W-:Y:S01]  /*dc60*/  STG.E desc[UR36][R16.64], R5 ;  /* 0x0000000510007986 */ /* 0x001fe2000c101924 */
[----:B------:R-:W-:Y:S05]  /*dc70*/  EXIT ;  /* 0x000000000000794d */ /* 0x000fea0003800000 */
.L_x_2235:
[----:B------:R-:W0:Y:S02]  /*dc80*/  F2I.F64.TRUNC R5, R4 ;  /* 0x0000000400057311 */ /* 0x000e24000030d100 */
[----:B0-----:R-:W-:Y:S01]  /*dc90*/  STG.E.U16 desc[UR36][R16.64], R5 ;  /* 0x0000000510007986 */ /* 0x001fe2000c101524 */
[----:B------:R-:W-:Y:S05]  /*dca0*/  EXIT ;  /* 0x000000000000794d */ /* 0x000fea0003800000 */
.L_x_2231:
        /* <DEDUP_REMOVED lines=11> */
[----:B------:R-:W-:Y:S01]  /*dd60*/  STG.E desc[UR36][R16.64], R3 ;  /* 0x0000000310007986 */ /* 0x000fe2000c101924 */
[----:B------:R-:W-:Y:S05]  /*dd70*/  EXIT ;  /* 0x000000000000794d */ /* 0x000fea0003800000 */
.L_x_2238:
[----:B------:R-:W-:Y:S01]  /*dd80*/  UMOV UR4, 0xf0000000 ;  /* 0xf000000000047882 */ /* 0x000fe20000000000 */
[----:B------:R-:W-:Y:S01]  /*dd90*/  UMOV UR5, 0x380fffff ;  /* 0x380fffff00057882 */ /* 0x000fe20000000000 */
[----:B------:R-:W0:Y:S01]  /*dda0*/  F2F.F32.F64 R0, R4 ;  /* 0x0000000400007310 */ /* 0x000e220000301000 */
[----:B------:R-:W-:-:S14]  /*ddb0*/  DSETP.GEU.AND P0, PT, |R4|, UR4, PT ;  /* 0x0000000404007e2a */ /* 0x000fdc000bf0e200 */
[----:B0-----:R-:W-:-:S05]  /*ddc0*/  @!P0 FMUL R0, R0, 1.175494350822287508e-38 ;  /* 0x0080000000008820 */ /* 0x001fca0000400000 */
[----:B------:R-:W-:-:S05]  /*ddd0*/  F2FP.F16.F32.PACK_AB R0, RZ, R0 ;  /* 0x00000000ff00723e */ /* 0x000fca00000000ff */
[----:B------:R-:W-:Y:S01]  /*dde0*/  STG.E.U16 desc[UR36][R16.64], R0 ;  /* 0x0000000010007986 */ /* 0x000fe2000c101524 */
[----:B------:R-:W-:Y:S05]  /*ddf0*/  EXIT ;  /* 0x000000000000794d */ /* 0x000fea0003800000 */
.L_x_2237:
        /* <DEDUP_REMOVED lines=12> */
[----:B------:R-:W-:Y:S01]  /*dec0*/  STG.E.64 desc[UR36][R16.64], R2 ;  /* 0x0000000210007986 */ /* 0x000fe2000c101b24 */
[----:B------:R-:W-:Y:S05]  /*ded0*/  EXIT ;  /* 0x000000000000794d */ /* 0x000fea0003800000 */
.L_x_2240:
[----:B------:R-:W-:Y:S01]  /*dee0*/  UMOV UR4, 0xf0000000 ;  /* 0xf000000000047882 */ /* 0x000fe20000000000 */
[----:B------:R-:W-:Y:S01]  /*def0*/  UMOV UR5, 0x380fffff ;  /* 0x380fffff00057882 */ /* 0x000fe20000000000 */
[----:B------:R-:W0:Y:S01]  /*df00*/  F2F.F32.F64 R0, R4 ;  /* 0x0000000400007310 */ /* 0x000e220000301000 */
[----:B------:R-:W-:-:S14]  /*df10*/  DSETP.GEU.AND P0, PT, |R4|, UR4, PT ;  /* 0x0000000404007e2a */ /* 0x000fdc000bf0e200 */
[----:B0-----:R-:W-:-:S05]  /*df20*/  @!P0 FMUL R0, R0, 1.175494350822287508e-38 ;  /* 0x0080000000008820 */ /* 0x001fca0000400000 */
[----:B------:R-:W-:-:S04]  /*df30*/  F2FP.F16.F32.PACK_AB R3, RZ, R0 ;  /* 0x00000000ff03723e */ /* 0x000fc800000000ff */
[----:B------:R-:W-:-:S05]  /*df40*/  PRMT R3, R3, 0x5410, RZ ;  /* 0x0000541003037816 */ /* 0x000fca00000000ff */
[----:B------:R-:W-:Y:S01]  /*df50*/  STG.E desc[UR36][R16.64], R3 ;  /* 0x0000000310007986 */ /* 0x000fe2000c101924 */
[----:B------:R-:W-:Y:S05]  /*df60*/  EXIT ;  /* 0x000000000000794d */ /* 0x000fea0003800000 */
.L_x_2239:
[----:B------:R-:W-:Y:S01]  /*df70*/  STG.E.64 desc[UR36][R16.64], R4 ;  /* 0x0000000410007986 */ /* 0x000fe2000c101b24 */
[----:B------:R-:W-:Y:S05]  /*df80*/  EXIT ;  /* 0x000000000000794d */ /* 0x000fea0003800000 */
.L_x_2230:
        /* <DEDUP_REMOVED lines=11> */
[----:B0-----:R-:W-:Y:S01]  /*e040*/  STG.E.U16 desc[UR36][R16.64], R5 ;  /* 0x0000000510007986 */ /* 0x001fe2000c101524 */
[----:B------:R-:W-:Y:S05]  /*e050*/  EXIT ;  /* 0x000000000000794d */ /* 0x000fea0003800000 */
.L_x_2244:
        /* <DEDUP_REMOVED lines=21> */
.L_x_2247:
[----:B------:R-:W-:-:S04]  /*e1b0*/  SHF.R.U32.HI R3, RZ, 0x18, R3 ;  /* 0x00000018ff037819 */ /* 0x000fc80000011603 */
[----:B------:R-:W-:-:S04]  /*e1c0*/  LOP3.LUT R0, R0, 0x80, R3, 0xf8, !PT ;  /* 0x0000008000007812 */ /* 0x000fc800078ef803 */
[----:B------:R-:W-:-:S07]  /*e1d0*/  PRMT R8, R0, 0x7610, R8 ;  /* 0x0000761000087816 */ /* 0x000fce0000000008 */
.L_x_2246:
[----:B------:R-:W-:Y:S05]  /*e1e0*/  BSYNC.RECONVERGENT B0 ;  /* 0x0000000000007941 */ /* 0x000fea0003800200 */
.L_x_2245:
[----:B------:R-:W-:Y:S01]  /*e1f0*/  STG.E.U8 desc[UR36][R16.64], R8 ;  /* 0x0000000810007986 */ /* 0x000fe2000c101124 */
[----:B------:R-:W-:Y:S05]  /*e200*/  EXIT ;  /* 0x000000000000794d */ /* 0x000fea0003800000 */
.L_x_2243:
        /* <DEDUP_REMOVED lines=21> */
.L_x_2250:
[----:B------:R-:W-:-:S04]  /*e360*/  SHF.R.U32.HI R3, RZ, 0x18, R3 ;  /* 0x00000018ff037819 */ /* 0x000fc80000011603 */
[----:B------:R-:W-:-:S04]  /*e370*/  LOP3.LUT R0, R0, 0x80, R3, 0xf8, !PT ;  /* 0x0000008000007812 */ /* 0x000fc800078ef803 */
[----:B------:R-:W-:-:S07]  /*e380*/  PRMT R8, R0, 0x7610, R8 ;  /* 0x0000761000087816 */ /* 0x000fce0000000008 */
.L_x_2249:
[----:B------:R-:W-:Y:S05]  /*e390*/  BSYNC.RECONVERGENT B0 ;  /* 0x0000000000007941 */ /* 0x000fea0003800200 */
.L_x_2248:
[----:B------:R-:W-:Y:S01]  /*e3a0*/  STG.E.U8 desc[UR36][R16.64], R8 ;  /* 0x0000000810007986 */ /* 0x000fe2000c101124 */
[----:B------:R-:W-:Y:S05]  /*e3b0*/  EXIT ;  /* 0x000000000000794d */ /* 0x000fea0003800000 */
.L_x_2242:
        /* <DEDUP_REMOVED lines=26> */
.L_x_2252:
[----:B------:R-:W0:Y:S02]  /*e560*/  F2I.U64.F64.TRUNC R4, R4 ;  /* 0x0000000400047311 */ /* 0x000e24000030d800 */
[----:B0-----:R-:W-:Y:S01]  /*e570*/  STG.E.64 desc[UR36][R16.64], R4 ;  /* 0x0000000410007986 */ /* 0x001fe2000c101b24 */
[----:B------:R-:W-:Y:S05]  /*e580*/  EXIT ;  /* 0x000000000000794d */ /* 0x000fea0003800000 */
.L_x_2251:
[----:B------:R-:W0:Y:S02]  /*e590*/  F2I.U32.F64.TRUNC R5, R4 ;  /* 0x0000000400057311 */ /* 0x000e24000030d000 */
[----:B0-----:R-:W-:Y:S01]  /*e5a0*/  STG.E desc[UR36][R16.64], R5 ;  /* 0x0000000510007986 */ /* 0x001fe2000c101924 */
[----:B------:R-:W-:Y:S05]  /*e5b0*/  EXIT ;  /* 0x000000000000794d */ /* 0x000fea0003800000 */
.L_x_2241:
        /* <DEDUP_REMOVED lines=8> */
[----:B------:R-:W-:Y:S01]  /*e640*/  STG.E.U8 desc[UR36][R16.64], R3 ;  /* 0x0000000310007986 */ /* 0x000fe2000c101124 */
[----:B------:R-:W-:Y:S05]  /*e650*/  EXIT ;  /* 0x000000000000794d */ /* 0x000fea0003800000 */
.L_x_2254:
[----:B------:R-:W-:-:S05]  /*e660*/  CS2R R6, SRZ ;  /* 0x0000000000067805 */ /* 0x000fca000001ff00 */
[----:B------:R-:W-:Y:S01]  /*e670*/  STG.E.128 desc[UR36][R16.64], R4 ;  /* 0x0000000410007986 */ /* 0x000fe2000c101d24 */
[----:B------:R-:W-:Y:S05]  /*e680*/  EXIT ;  /* 0x000000000000794d */ /* 0x000fea0003800000 */
.L_x_2253:
[----:B------:R-:W-:-:S09]  /*e690*/  UISETP.NE.AND UP0, UPT, UR4, 0xf, UPT ;  /* 0x0000000f0400788c */ /* 0x000fd2000bf05270 */
[----:B------:R-:W-:Y:S05]  /*e6a0*/  BRA.U !UP0, `(.L_x_2255) ;  /* 0x0000000508087547 */ /* 0x000fea000b800000 */
[----:B------:R-:W-:-:S09]  /*e6b0*/  UISETP.NE.AND UP0, UPT, UR4, 0x17, UPT ;  /* 0x000000170400788c */ /* 0x000fd2000bf05270 */
[----:B------:R-:W-:Y:S05]  /*e6c0*/  BRA.U !UP0, `(.L_x_2256) ;  /* 0x0000000108a07547 */ /* 0x000fea000b800000 */
[----:B------:R-:W-:-:S09]  /*e6d0*/  UISETP.NE.AND UP0, UPT, UR4, 0x18, UPT ;  /* 0x000000180400788c */ /* 0x000fd2000bf05270 */
[----:B------:R-:W-:Y:S05]  /*e6e0*/  BRA.U !UP0, `(.L_x_2257) ;  /* 0x0000000108447547 */ /* 0x000fea000b800000 */
.L_x_2234:
        /* <DEDUP_REMOVED lines=16> */
.L_x_2258:
[----:B------:R-:W-:Y:S05]  /*e7f0*/  EXIT ;  /* 0x000000000000794d */ /* 0x000fea0003800000 */
.L_x_2257:
        /* <DEDUP_REMOVED lines=17> */
.L_x_2260:
[----:B------:R-:W-:Y:S05]  /*e910*/  BSYNC.RECONVERGENT B0 ;  /* 0x0000000000007941 */ /* 0x000fea0003800200 */
.L_x_2259:
[----:B------:R-:W-:-:S05]  /*e920*/  LOP3.LUT R3, R0, 0x80, R3, 0xf8, !PT ;  /* 0x0000008000037812 */ /* 0x000fca00078ef803 */
[----:B------:R-:W-:Y:S01]  /*e930*/  STG.E.U8 desc[UR36][R16.64], R3 ;  /* 0x0000000310007986 */ /* 0x000fe2000c101124 */
[----:B------:R-:W-:Y:S05]  /*e940*/  EXIT ;  /* 0x000000000000794d */ /* 0x000fea0003800000 */
.L_x_2256:
        /* <DEDUP_REMOVED lines=16> */
.L_x_2262:
[----:B------:R-:W-:Y:S02]  /*ea50*/  ISETP.GT.U32.AND P0, PT, R2, 0x7f800000, PT ;  /* 0x7f8000000200780c */ /* 0x000fe40003f04070 */
[----:B------:R-:W-:-:S04]  /*ea60*/  MOV R0, 0x7f ;  /* 0x0000007f00007802 */ /* 0x000fc80000000f00 */
[----:B------:R-:W-:-:S07]  /*ea70*/  SEL R0, R0, 0x7c, P0 ;  /* 0x0000007c00007807 */ /* 0x000fce0000000000 */
.L_x_2263:
[----:B------:R-:W-:Y:S05]  /*ea80*/  BSYNC.RECONVERGENT B0 ;  /* 0x0000000000007941 */ /* 0x000fea0003800200 */
.L_x_2261:
[----:B------:R-:W-:-:S04]  /*ea90*/  SHF.R.U32.HI R3, RZ, 0x18, R3 ;  /* 0x00000018ff037819 */ /* 0x000fc80000011603 */
[----:B------:R-:W-:-:S05]  /*eaa0*/  LOP3.LUT R3, R0, 0x80, R3, 0xf8, !PT ;  /* 0x0000008000037812 */ /* 0x000fca00078ef803 */
[----:B------:R-:W-:Y:S01]  /*eab0*/  STG.E.U8 desc[UR36][R16.64], R3 ;  /* 0x0000000310007986 */ /* 0x000fe2000c101124 */
[----:B------:R-:W-:Y:S05]  /*eac0*/  EXIT ;  /* 0x000000000000794d */ /* 0x000fea0003800000 */
.L_x_2255:
[----:B------:R-:W-:Y:S01]  /*ead0*/  UMOV UR4, 0xf0000000 ;  /* 0xf000000000047882 */ /* 0x000fe20000000000 */
[----:B------:R-:W-:Y:S01]  /*eae0*/  UMOV UR5, 0x380fffff ;  /* 0x380fffff00057882 */ /* 0x000fe20000000000 */
[----:B------:R-:W0:Y:S01]  /*eaf0*/  F2F.F32.F64 R0, R4 ;  /* 0x0000000400007310 */ /* 0x000e220000301000 */
[----:B------:R-:W-:-:S14]  /*eb00*/  DSETP.GEU.AND P0, PT, |R4|, UR4, PT ;  /* 0x0000000404007e2a */ /* 0x000fdc000bf0e200 */
[----:B0-----:R-:W-:-:S05]  /*eb10*/  @!P0 FMUL R0, R0, 1.175494350822287508e-38 ;  /* 0x0080000000008820 */ /* 0x001fca0000400000 */
[----:B------:R-:W-:-:S05]  /*eb20*/  F2FP.BF16.F32.PACK_AB R0, RZ, R0 ;  /* 0x00000000ff00723e */ /* 0x000fca00000010ff */
[----:B------:R-:W-:Y:S01]  /*eb30*/  STG.E.U16 desc[UR36][R16.64], R0 ;  /* 0x0000000010007986 */ /* 0x000fe2000c101524 */
[----:B------:R-:W-:Y:S05]  /*eb40*/  EXIT ;  /* 0x000000000000794d */ /* 0x000fea0003800000 */
        .weak           $__internal_0_$__cuda_sm20_div_rn_f64_full
        .type           $__internal_0_$__cuda_sm20_div_rn_f64_full,@function
        .size           $__internal_0_$__cuda_sm20_div_rn_f64_full,(.L_x_2967 - $__internal_0_$__cuda_sm20_div_rn_f64_full)
$__internal_0_$__cuda_sm20_div_rn_f64_full:
[C---:B------:R-:W-:Y:S01]  /*eb50*/  FSETP.GEU.AND P0, PT, |R13|.reuse, 1.469367938527859385e-39, PT ;  /* 0x001000000d00780b */ /* 0x040fe20003f0e200 */
[----:B------:R-:W-:Y:S01]  /*eb60*/  BSSY.RECONVERGENT B2, `(.L_x_2264) ;  /* 0x0000056000027945 */ /* 0x000fe20003800200 */
[----:B------:R-:W-:Y:S02]  /*eb70*/  LOP3.LUT R10, R13, 0x800fffff, RZ, 0xc0, !PT ;  /* 0x800fffff0d0a7812 */ /* 0x000fe400078ec0ff */
[C---:B------:R-:W-:Y:S02]  /*eb80*/  FSETP.GEU.AND P2, PT, |R15|.reuse, 1.469367938527859385e-39, PT ;  /* 0x001000000f00780b */ /* 0x040fe40003f4e200 */
[----:B------:R-:W-:Y:S01]  /*eb90*/  LOP3.LUT R11, R10, 0x3ff00000, RZ, 0xfc, !PT ;  /* 0x3ff000000a0b7812 */ /* 0x000fe200078efcff */
[----:B------:R-:W-:Y:S01]  /*eba0*/  IMAD.MOV.U32 R10, RZ, RZ, R12 ;  /* 0x000000ffff0a7224 */ /* 0x000fe200078e000c */
[----:B------:R-:W-:Y:S02]  /*ebb0*/  MOV R8, 0x1 ;  /* 0x0000000100087802 */ /* 0x000fe40000000f00 */
[----:B------:R-:W-:-:S02]  /*ebc0*/  LOP3.LUT R3, R15, 0x7ff00000, RZ, 0xc0, !PT ;  /* 0x7ff000000f037812 */ /* 0x000fc400078ec0ff */
[----:B------:R-:W-:Y:S01]  /*ebd0*/  LOP3.LUT R6, R13, 0x7ff00000, RZ, 0xc0, !PT ;  /* 0x7ff000000d067812 */ /* 0x000fe200078ec0ff */
[----:B------:R-:W-:-:S03]  /*ebe0*/  @!P0 DMUL R10, R12, 8.98846567431157953865e+307 ;  /* 0x7fe000000c0a8828 */ /* 0x000fc60000000000 */
[----:B------:R-:W-:Y:S02]  /*ebf0*/  ISETP.GE.U32.AND P1, PT, R3, R6, PT ;  /* 0x000000060300720c */ /* 0x000fe40003f26070 */
[----:B------:R-:W-:Y:S01]  /*ec00*/  @!P2 LOP3.LUT R0, R13, 0x7ff00000, RZ, 0xc0, !PT ;  /* 0x7ff000000d00a812 */ /* 0x000fe200078ec0ff */
[----:B------:R-:W0:Y:S03]  /*ec10*/  MUFU.RCP64H R9, R11 ;  /* 0x0000000b00097308 */ /* 0x000e260000001800 */
[----:B------:R-:W-:Y:S01]  /*ec20*/  @!P2 ISETP.GE.U32.AND P3, PT, R3, R0, PT ;  /* 0x000000000300a20c */ /* 0x000fe20003f66070 */
[----:B------:R-:W-:Y:S01]  /*ec30*/  IMAD.MOV.U32 R0, RZ, RZ, 0x1ca00000 ;  /* 0x1ca00000ff007424 */ /* 0x000fe200078e00ff */
[----:B------:R-:W-:-:S04]  /*ec40*/  @!P0 LOP3.LUT R6, R11, 0x7ff00000, RZ, 0xc0, !PT ;  /* 0x7ff000000b068812 */ /* 0x000fc800078ec0ff */
[----:B------:R-:W-:Y:S02]  /*ec50*/  @!P2 SEL R5, R0, 0x63400000, !P3 ;  /* 0x634000000005a807 */ /* 0x000fe40005800000 */
[----:B------:R-:W-:Y:S02]  /*ec60*/  IADD3 R30, PT, PT, R6, -0x1, RZ ;  /* 0xffffffff061e7810 */ /* 0x000fe40007ffe0ff */
[----:B------:R-:W-:Y:S02]  /*ec70*/  @!P2 LOP3.LUT R22, R5, 0x80000000, R15, 0xf8, !PT ;  /* 0x800000000516a812 */ /* 0x000fe400078ef80f */
[----:B------:R-:W-:Y:S01]  /*ec80*/  MOV R5, R3 ;  /* 0x0000000300057202 */ /* 0x000fe20000000f00 */
[----:B0-----:R-:W-:Y:S01]  /*ec90*/  DFMA R18, R8, -R10, 1 ;  /* 0x3ff000000812742b */ /* 0x001fe2000000080a */
[----:B------:R-:W-:Y:S01]  /*eca0*/  @!P2 LOP3.LUT R23, R22, 0x100000, RZ, 0xfc, !PT ;  /* 0x001000001617a812 */ /* 0x000fe200078efcff */
[----:B------:R-:W-:-:S06]  /*ecb0*/  @!P2 IMAD.MOV.U32 R22, RZ, RZ, RZ ;  /* 0x000000ffff16a224 */ /* 0x000fcc00078e00ff */
[----:B------:R-:W-:-:S08]  /*ecc0*/  DFMA R18, R18, R18, R18 ;  /* 0x000000121212722b */ /* 0x000fd00000000012 */
[----:B------:R-:W-:Y:S01]  /*ecd0*/  DFMA R18, R8, R18, R8 ;  /* 0x000000120812722b */ /* 0x000fe20000000008 */
[----:B------:R-:W-:Y:S02]  /*ece0*/  SEL R9, R0, 0x63400000, !P1 ;  /* 0x6340000000097807 */ /* 0x000fe40004800000 */
[----:B------:R-:W-:Y:S02]  /*ecf0*/  MOV R8, R14 ;  /* 0x0000000e00087202 */ /* 0x000fe40000000f00 */
[----:B------:R-:W-:-:S03]  /*ed00*/  LOP3.LUT R9, R9, 0x800fffff, R15, 0xf8, !PT ;  /* 0x800fffff09097812 */ /* 0x000fc600078ef80f */
[----:B------:R-:W-:-:S03]  /*ed10*/  DFMA R20, R18, -R10, 1 ;  /* 0x3ff000001214742b */ /* 0x000fc6000000080a */
[----:B------:R-:W-:-:S05]  /*ed20*/  @!P2 DFMA R8, R8, 2, -R22 ;  /* 0x400000000808a82b */ /* 0x000fca0000000816 */
[----:B------:R-:W-:-:S05]  /*ed30*/  DFMA R18, R18, R20, R18 ;  /* 0x000000141212722b */ /* 0x000fca0000000012 */
[----:B------:R-:W-:-:S03]  /*ed40*/  @!P2 LOP3.LUT R5, R9, 0x7ff00000, RZ, 0xc0, !PT ;  /* 0x7ff000000905a812 */ /* 0x000fc600078ec0ff */
[----:B------:R-:W-:Y:S02]  /*ed50*/  DMUL R20, R18, R8 ;  /* 0x0000000812147228 */ /* 0x000fe40000000000 */
[----:B------:R-:W-:-:S05]  /*ed60*/  VIADD R7, R5, 0xffffffff ;  /* 0xffffffff05077836 */ /* 0x000fca0000000000 */
[----:B------:R-:W-:Y:S01]  /*ed70*/  ISETP.GT.U32.AND P0, PT, R7, 0x7feffffe, PT ;  /* 0x7feffffe0700780c */ /* 0x000fe20003f04070 */
[----:B------:R-:W-:-:S03]  /*ed80*/  DFMA R22, R20, -R10, R8 ;  /* 0x8000000a1416722b */ /* 0x000fc60000000008 */
[----:B------:R-:W-:-:S05]  /*ed90*/  ISETP.GT.U32.OR P0, PT, R30, 0x7feffffe, P0 ;  /* 0x7feffffe1e00780c */ /* 0x000fca0000704470 */
[----:B------:R-:W-:-:S08]  /*eda0*/  DFMA R22, R18, R22, R20 ;  /* 0x000000161216722b */ /* 0x000fd00000000014 */
[----:B------:R-:W-:Y:S05]  /*edb0*/  @P0 BRA `(.L_x_2265) ;  /* 0x00000000006c0947 */ /* 0x000fea0003800000 */
[----:B------:R-:W-:-:S04]  /*edc0*/  LOP3.LUT R6, R13, 0x7ff00000, RZ, 0xc0, !PT ;  /* 0x7ff000000d067812 */ /* 0x000fc800078ec0ff */
[CC--:B------:R-:W-:Y:S02]  /*edd0*/  VIADDMNMX R5, R3.reuse, -R6.reuse, 0xb9600000, !PT ;  /* 0xb960000003057446 */ /* 0x0c0fe40007800906 */
[----:B------:R-:W-:Y:S01]  /*ede0*/  ISETP.GE.U32.AND P0, PT, R3, R6, PT ;  /* 0x000000060300720c */ /* 0x000fe20003f06070 */
[----:B------:R-:W-:Y:S01]  /*edf0*/  IMAD.MOV.U32 R6, RZ, RZ, RZ ;  /* 0x000000ffff067224 */ /* 0x000fe200078e00ff */
[----:B------:R-:W-:Y:S02]  /*ee00*/  VIMNMX R5, PT, PT, R5, 0x46a00000, PT ;  /* 0x46a0000005057848 */ /* 0x000fe40003fe0100 */
[----:B------:R-:W-:-:S05]  /*ee10*/  SEL R0, R0, 0x63400000, !P0 ;  /* 0x6340000000007807 */ /* 0x000fca0004000000 */
[----:B------:R-:W-:-:S05]  /*ee20*/  IMAD.IADD R0, R5, 0x1, -R0 ;  /* 0x0000000105007824 */ /* 0x000fca00078e0a00 */
[----:B------:R-:W-:-:S06]  /*ee30*/  IADD3 R7, PT, PT, R0, 0x7fe00000, RZ ;  /* 0x7fe0000000077810 */ /* 0x000fcc0007ffe0ff */
[----:B------:R-:W-:-:S10]  /*ee40*/  DMUL R18, R22, R6 ;  /* 0x0000000616127228 */ /* 0x000fd40000000000 */
[----:B------:R-:W-:-:S13]  /*ee50*/  FSETP.GTU.AND P0, PT, |R19|, 1.469367938527859385e-39, PT ;  /* 0x001000001300780b */ /* 0x000fda0003f0c200 */
[----:B------:R-:W-:Y:S05]  /*ee60*/  @P0 BRA `(.L_x_2266) ;  /* 0x0000000000940947 */ /* 0x000fea0003800000 */
[----:B------:R-:W-:-:S06]  /*ee70*/  DFMA R8, R22, -R10, R8 ;  /* 0x8000000a1608722b */ /* 0x000fcc0000000008 */
[----:B------:R-:W-:-:S04]  /*ee80*/  MOV R8, RZ ;  /* 0x000000ff00087202 */ /* 0x000fc80000000f00 */
[C---:B------:R-:W-:Y:S02]  /*ee90*/  FSETP.NEU.AND P0, PT, R9.reuse, RZ, PT ;  /* 0x000000ff0900720b */ /* 0x040fe40003f0d000 */
[----:B------:R-:W-:-:S04]  /*eea0*/  LOP3.LUT R13, R9, 0x80000000, R13, 0x48, !PT ;  /* 0x80000000090d7812 */ /* 0x000fc800078e480d */
[----:B------:R-:W-:-:S07]  /*eeb0*/  LOP3.LUT R9, R13, R7, RZ, 0xfc, !PT ;  /* 0x000000070d097212 */ /* 0x000fce00078efcff */
[----:B------:R-:W-:Y:S05]  /*eec0*/  @!P0 BRA `(.L_x_2266) ;  /* 0x00000000007c8947 */ /* 0x000fea0003800000 */
[----:B------:R-:W-:Y:S01]  /*eed0*/  IMAD.MOV R7, RZ, RZ, -R0 ;  /* 0x000000ffff077224 */ /* 0x000fe200078e0a00 */
[----:B------:R-:W-:Y:S01]  /*eee0*/  MOV R6, RZ ;  /* 0x000000ff00067202 */ /* 0x000fe20000000f00 */
[----:B------:R-:W-:Y:S01]  /*eef0*/  DMUL.RP R8, R22, R8 ;  /* 0x0000000816087228 */ /* 0x000fe20000008000 */
[----:B------:R-:W-:-:S04]  /*ef00*/  IADD3 R3, PT, PT, -R0, -0x43300000, RZ ;  /* 0xbcd0000000037810 */ /* 0x000fc80007ffe1ff */
[----:B------:R-:W-:-:S05]  /*ef10*/  DFMA R6, R18, -R6, R22 ;  /* 0x800000061206722b */ /* 0x000fca0000000016 */
[----:B------:R-:W-:-:S05]  /*ef20*/  LOP3.LUT R13, R9, R13, RZ, 0x3c, !PT ;  /* 0x0000000d090d7212 */ /* 0x000fca00078e3cff */
[----:B------:R-:W-:-:S04]  /*ef30*/  FSETP.NEU.AND P0, PT, |R7|, R3, PT ;  /* 0x000000030700720b */ /* 0x000fc80003f0d200 */
[----:B------:R-:W-:Y:S02]  /*ef40*/  FSEL R18, R8, R18, !P0 ;  /* 0x0000001208127208 */ /* 0x000fe40004000000 */
[----:B------:R-:W-:Y:S01]  /*ef50*/  FSEL R19, R13, R19, !P0 ;  /* 0x000000130d137208 */ /* 0x000fe20004000000 */
[----:B------:R-:W-:Y:S06]  /*ef60*/  BRA `(.L_x_2266) ;  /* 0x0000000000547947 */ /* 0x000fec0003800000 */
.L_x_2265:
[----:B------:R-:W-:-:S14]  /*ef70*/  DSETP.NAN.AND P0, PT, R14, R14, PT ;  /* 0x0000000e0e00722a */ /* 0x000fdc0003f08000 */
[----:B------:R-:W-:Y:S05]  /*ef80*/  @P0 BRA `(.L_x_2267) ;  /* 0x0000000000440947 */ /* 0x000fea0003800000 */
[----:B------:R-:W-:-:S14]  /*ef90*/  DSETP.NAN.AND P0, PT, R12, R12, PT ;  /* 0x0000000c0c00722a */ /* 0x000fdc0003f08000 */
[----:B------:R-:W-:Y:S05]  /*efa0*/  @P0 BRA `(.L_x_2268) ;  /* 0x0000000000300947 */ /* 0x000fea0003800000 */
[----:B------:R-:W-:Y:S01]  /*efb0*/  ISETP.NE.AND P0, PT, R5, R6, PT ;  /* 0x000000060500720c */ /* 0x000fe20003f05270 */
[----:B------:R-:W-:Y:S01]  /*efc0*/  IMAD.MOV.U32 R18, RZ, RZ, 0x0 ;  /* 0x00000000ff127424 */ /* 0x000fe200078e00ff */
[----:B------:R-:W-:-:S11]  /*efd0*/  MOV R19, 0xfff80000 ;  /* 0xfff8000000137802 */ /* 0x000fd60000000f00 */
[----:B------:R-:W-:Y:S05]  /*efe0*/  @!P0 BRA `(.L_x_2266) ;  /* 0x0000000000348947 */ /* 0x000fea0003800000 */
[----:B------:R-:W-:Y:S02]  /*eff0*/  ISETP.NE.AND P0, PT, R5, 0x7ff00000, PT ;  /* 0x7ff000000500780c */ /* 0x000fe40003f05270 */
[----:B------:R-:W-:Y:S02]  /*f000*/  LOP3.LUT R19, R15, 0x80000000, R13, 0x48, !PT ;  /* 0x800000000f137812 */ /* 0x000fe400078e480d */
[----:B------:R-:W-:-:S13]  /*f010*/  ISETP.EQ.OR P0, PT, R6, RZ, !P0 ;  /* 0x000000ff0600720c */ /* 0x000fda0004702670 */
[----:B------:R-:W-:Y:S01]  /*f020*/  @P0 LOP3.LUT R0, R19, 0x7ff00000, RZ, 0xfc, !PT ;  /* 0x7ff0000013000812 */ /* 0x000fe200078efcff */
[----:B------:R-:W-:Y:S01]  /*f030*/  @!P0 IMAD.MOV.U32 R18, RZ, RZ, RZ ;  /* 0x000000ffff128224 */ /* 0x000fe200078e00ff */
[----:B------:R-:W-:-:S03]  /*f040*/  @P0 MOV R18, RZ ;  /* 0x000000ff00120202 */ /* 0x000fc60000000f00 */
[----:B------:R-:W-:Y:S01]  /*f050*/  @P0 IMAD.MOV.U32 R19, RZ, RZ, R0 ;  /* 0x000000ffff130224 */ /* 0x000fe200078e0000 */
[----:B------:R-:W-:Y:S06]  /*f060*/  BRA `(.L_x_2266) ;  /* 0x0000000000147947 */ /* 0x000fec0003800000 */
.L_x_2268:
[----:B------:R-:W-:Y:S02]  /*f070*/  LOP3.LUT R19, R13, 0x80000, RZ, 0xfc, !PT ;  /* 0x000800000d137812 */ /* 0x000fe400078efcff */
[----:B------:R-:W-:Y:S01]  /*f080*/  MOV R18, R12 ;  /* 0x0000000c00127202 */ /* 0x000fe20000000f00 */
[----:B------:R-:W-:Y:S06]  /*f090*/  BRA `(.L_x_2266) ;  /* 0x0000000000087947 */ /* 0x000fec0003800000 */
.L_x_2267:
[----:B------:R-:W-:Y:S01]  /*f0a0*/  LOP3.LUT R19, R15, 0x80000, RZ, 0xfc, !PT ;  /* 0x000800000f137812 */ /* 0x000fe200078efcff */
[----:B------:R-:W-:-:S07]  /*f0b0*/  IMAD.MOV.U32 R18, RZ, RZ, R14 ;  /* 0x000000ffff127224 */ /* 0x000fce00078e000e */
.L_x_2266:
[----:B------:R-:W-:Y:S05]  /*f0c0*/  BSYNC.RECONVERGENT B2 ;  /* 0x0000000000027941 */ /* 0x000fea0003800200 */
.L_x_2264:
[----:B------:R-:W-:-:S04]  /*f0d0*/  HFMA2 R5, -RZ, RZ, 0, 0 ;  /* 0x00000000ff057431 */ /* 0x000fc800000001ff */
[----:B------:R-:W-:Y:S05]  /*f0e0*/  RET.REL.NODEC R4 `(_ZN2at6native18elementwise_kernelILi128ELi4EZNS0_15gpu_kernel_implIZZZNS0_16sinh_kernel_cudaERNS_18TensorIteratorBaseEENKUlvE0_clEvENKUlvE_clEvEUldE_EEvS4_RKT_EUliE_EEviT1_) ;  /* 0xffffff0c04c47950 */ /* 0x000fea0003c3ffff */
.L_x_2269:
        /* <DEDUP_REMOVED lines=9> */
.L_x_2967:


//--------------------- .text._ZN2at6native27unrolled_elementwise_kernelIZZZNS0_16sinh_kernel_cudaERNS_18TensorIteratorBaseEENKUlvE0_clEvENKUlvE_clEvEUldE_St5arrayIPcLm2EELi4E23TrivialOffsetCalculatorILi1EjESB_NS0_6memory12LoadWithCastILi1EEENSC_13StoreWithCastILi1EEEEEviT_T0_T2_T3_T4_T5_ --------------------------
	.section	.text._ZN2at6native27unrolled_elementwise_kernelIZZZNS0_16sinh_kernel_cudaERNS_18TensorIteratorBaseEENKUlvE0_clEvENKUlvE_clEvEUldE_St5arrayIPcLm2EELi4E23TrivialOffsetCalculatorILi1EjESB_NS0_6memory12LoadWithCastILi1EEENSC_13StoreWithCastILi1EEEEEviT_T0_T2_T3_T4_T5_,"ax",@progbits
	.align	128
        .global         _ZN2at6native27unrolled_elementwise_kernelIZZZNS0_16sinh_kernel_cudaERNS_18TensorIteratorBaseEENKUlvE0_clEvENKUlvE_clEvEUldE_St5arrayIPcLm2EELi4E23TrivialOffsetCalculatorILi1EjESB_NS0_6memory12LoadWithCastILi1EEENSC_13StoreWithCastILi1EEEEEviT_T0_T2_T3_T4_T5_
        .type           _ZN2at6native27unrolled_elementwise_kernelIZZZNS0_16sinh_kernel_cudaERNS_18TensorIteratorBaseEENKUlvE0_clEvENKUlvE_clEvEUldE_St5arrayIPcLm2EELi4E23TrivialOffsetCalculatorILi1EjESB_NS0_6memory12LoadWithCastILi1EEENSC_13StoreWithCastILi1EEEEEviT_T0_T2_T3_T4_T5_,@function
        .size           _ZN2at6native27unrolled_elementwise_kernelIZZZNS0_16sinh_kernel_cudaERNS_18TensorIteratorBaseEENKUlvE0_clEvENKUlvE_clEvEUldE_St5arrayIPcLm2EELi4E23TrivialOffsetCalculatorILi1EjESB_NS0_6memory12LoadWithCastILi1EEENSC_13StoreWithCastILi1EEEEEviT_T0_T2_T3_T4_T5_,(.L_x_2968 - _ZN2at6native27unrolled_elementwise_kernelIZZZNS0_16sinh_kernel_cudaERNS_18TensorIteratorBaseEENKUlvE0_clEvENKUlvE_clEvEUldE_St5arrayIPcLm2EELi4E23TrivialOffsetCalculatorILi1EjESB_NS0_6memory12LoadWithCastILi1EEENSC_13StoreWithCastILi1EEEEEviT_T0_T2_T3_T4_T5_)
        .other          _ZN2at6native27unrolled_elementwise_kernelIZZZNS0_16sinh_kernel_cudaERNS_18TensorIteratorBaseEENKUlvE0_clEvENKUlvE_clEvEUldE_St5arrayIPcLm2EELi4E23TrivialOffsetCalculatorILi1EjESB_NS0_6memory12LoadWithCastILi1EEENSC_13StoreWithCastILi1EEEEEviT_T0_T2_T3_T4_T5_,@"STO_CUDA_ENTRY STV_DEFAULT"
_ZN2at6native27unrolled_elementwise_kernelIZZZNS0_16sinh_kernel_cudaERNS_18TensorIteratorBaseEENKUlvE0_clEvENKUlvE_clEvEUldE_St5arrayIPcLm2EELi4E23TrivialOffsetCalculatorILi1EjESB_NS0_6memory12LoadWithCastILi1EEENSC_13StoreWithCastILi1EEEEEviT_T0_T2_T3_T4_T5_:
.text._ZN2at6native27unrolled_elementwise_kernelIZZZNS0_16sinh_kernel_cudaERNS_18TensorIteratorBaseEENKUlvE0_clEvENKUlvE_clEvEUldE_St5arrayIPcLm2EELi4E23TrivialOffsetCalculatorILi1EjESB_NS0_6memory12LoadWithCastILi1EEENSC_13StoreWithCastILi1EEEEEviT_T0_T2_T3_T4_T5_:
[----:B------:R-:W0:Y:S01]  /*0000*/  LDC R1, c[0x0][0x37c] ;  /* 0x0000df00ff017b82 */ /* 0x000e220000000800 */
[----:B------:R-:W1:Y:S07]  /*0010*/  S2R R22, SR_CTAID.X ;  /* 0x0000000000167919 */ /* 0x000e6e0000002500 */
[----:B------:R-:W1:Y:S01]  /*0020*/  LDC R3, c[0x0][0x380] ;  /* 0x0000e000ff037b82 */ /* 0x000e620000000800 */
[----:B------:R-:W2:Y:S01]  /*0030*/  LDCU.64 UR36, c[0x0][0x358] ;  /* 0x00006b00ff2477ac */ /* 0x000ea20008000a00 */
[----:B------:R-:W-:Y:S01]  /*0040*/  BSSY.RECONVERGENT B6, `(.L_x_2270) ;  /* 0x00000fb000067945 */ /* 0x000fe20003800200 */
[----:B------:R-:W3:Y:S01]  /*0050*/  S2R R29, SR_TID.X ;  /* 0x00000000001d7919 */ /* 0x000ee20000002100 */
[----:B------:R-:W-:Y:S01]  /*0060*/  CS2R R26, SRZ ;  /* 0x00000000001a7805 */ /* 0x000fe2000001ff00 */
        /* <DEDUP_REMOVED lines=26> */
.L_x_2276:
[----:B------:R-:W2:Y:S02]  /*0210*/  LDG.E.U8 R4, desc[UR36][R4.64] ;  /* 0x0000002404047981 */ /* 0x000ea4000c1e1100 */
[----:B--2---:R0:W1:Y:S01]  /*0220*/  I2F.F64.U16 R26, R4 ;  /* 0x00000004001a7312 */ /* 0x0040620000101800 */
[----:B------:R-:W-:Y:S05]  /*0230*/  BRA `(.L_x_2278) ;  /* 0x0000000c00647947 */ /* 0x000fea0003800000 */
.L_x_2275:
        /* <DEDUP_REMOVED lines=9> */
.L_x_2280:
[----:B------:R-:W2:Y:S02]  /*02d0*/  LDG.E R4, desc[UR36][R4.64] ;  /* 0x0000002404047981 */ /* 0x000ea4000c1e1900 */
[----:B--2---:R1:W2:Y:S01]  /*02e0*/  I2F.F64 R26, R4 ;  /* 0x00000004001a7312 */ /* 0x0042a20000201c00 */
[----:B------:R-:W-:Y:S05]  /*02f0*/  BRA `(.L_x_2278) ;  /* 0x0000000c00347947 */ /* 0x000fea0003800000 */
.L_x_2279:
[----:B------:R-:W2:Y:S02]  /*0300*/  LDG.E.U16 R4, desc[UR36][R4.64] ;  /* 0x0000002404047981 */ /* 0x000ea4000c1e1500 */
[----:B--2---:R3:W4:Y:S01]  /*0310*/  I2F.F64.S16 R26, R4 ;  /* 0x00000004001a7312 */ /* 0x0047220000101c00 */
[----:B------:R-:W-:Y:S05]  /*0320*/  BRA `(.L_x_2278) ;  /* 0x0000000c00287947 */ /* 0x000fea0003800000 */
.L_x_2274:
        /* <DEDUP_REMOVED lines=10> */
.L_x_2282:
[----:B------:R-:W2:Y:S02]  /*03d0*/  LDG.E.U16 R0, desc[UR36][R4.64] ;  /* 0x0000002404007981 */ /* 0x000ea4000c1e1500 */
[----:B--2---:R-:W-:-:S05]  /*03e0*/  HADD2.F32 R0, -RZ, R0.H0_H0 ;  /* 0x20000000ff007230 */ /* 0x004fca0000004100 */
[----:B------:R-:W-:-:S04]  /*03f0*/  FMUL.FTZ R0, R0, 1 ;  /* 0x3f80000000007820 */ /* 0x000fc80000410000 */
[----:B------:R0:W1:Y:S01]  /*0400*/  F2F.F64.F32 R26, R0 ;  /* 0x00000000001a7310 */ /* 0x0000620000201800 */
[----:B------:R-:W-:Y:S05]  /*0410*/  BRA `(.L_x_2278) ;  /* 0x0000000800ec7947 */ /* 0x000fea0003800000 */
.L_x_2281:
        /* <DEDUP_REMOVED lines=10> */
.L_x_2284:
[----:B------:R-:W2:Y:S02]  /*04c0*/  LDG.E.U16 R4, desc[UR36][R4.64] ;  /* 0x0000002404047981 */ /* 0x000ea4000c1e1500 */
[----:B--2---:R-:W-:-:S05]  /*04d0*/  HADD2.F32 R0, -RZ, R4.H0_H0 ;  /* 0x20000004ff007230 */ /* 0x004fca0000004100 */
[----:B------:R-:W-:-:S04]  /*04e0*/  FMUL.FTZ R0, R0, 1 ;  /* 0x3f80000000007820 */ /* 0x000fc80000410000 */
[----:B------:R0:W1:Y:S01]  /*04f0*/  F2F.F64.F32 R26, R0 ;  /* 0x00000000001a7310 */ /* 0x0000620000201800 */
[----:B------:R-:W-:Y:S05]  /*0500*/  BRA `(.L_x_2278) ;  /* 0x0000000800b07947 */ /* 0x000fea0003800000 */
.L_x_2283:
[----:B------:R0:W5:Y:S01]  /*0510*/  LDG.E.64 R26, desc[UR36][R4.64] ;  /* 0x00000024041a7981 */ /* 0x000162000c1e1b00 */
[----:B------:R-:W-:Y:S05]  /*0520*/  BRA `(.L_x_2278) ;  /* 0x0000000800a87947 */ /* 0x000fea0003800000 */
.L_x_2273:
        /* <DEDUP_REMOVED lines=13> */
.L_x_2287:
[----:B------:R0:W5:Y:S01]  /*0600*/  LDG.E.64 R26, desc[UR36][R4.64] ;  /* 0x00000024041a7981 */ /* 0x000162000c1e1b00 */
[----:B------:R-:W-:Y:S05]  /*0610*/  BRA `(.L_x_2278) ;  /* 0x00000008006c7947 */ /* 0x000fea0003800000 */
.L_x_2286:
        /* <DEDUP_REMOVED lines=27> */
.L_x_2289:
        /* <DEDUP_REMOVED lines=15> */
.L_x_2288:
[----:B------:R-:W2:Y:S02]  /*08c0*/  LDG.E.U16 R0, desc[UR36][R4.64] ;  /* 0x0000002404007981 */ /* 0x000ea4000c1e1500 */
[----:B--2---:R-:W-:-:S04]  /*08d0*/  IMAD.U32 R0, R0, 0x10000, RZ ;  /* 0x0001000000007824 */ /* 0x004fc800078e00ff */
[----:B------:R-:W-:-:S04]  /*08e0*/  FMUL.FTZ R0, R0, 1 ;  /* 0x3f80000000007820 */ /* 0x000fc80000410000 */
[----:B------:R0:W1:Y:S01]  /*08f0*/  F2F.F64.F32 R26, R0 ;  /* 0x00000000001a7310 */ /* 0x0000620000201800 */
[----:B------:R-:W-:Y:S05]  /*0900*/  BRA `(.L_x_2278) ;  /* 0x0000000400b07947 */ /* 0x000fea0003800000 */
.L_x_2285:
        /* <DEDUP_REMOVED lines=11> */
.L_x_2292:
        /* <DEDUP_REMOVED lines=21> */
.L_x_2294:
[----:B------:R-:W-:Y:S05]  /*0b10*/  BSYNC.RECONVERGENT B0 ;  /* 0x0000000000007941 */ /* 0x000fea0003800200 */
.L_x_2293:
[----:B------:R-:W-:Y:S01]  /*0b20*/  IMAD.SHL.U32 R0, R0, 0x100000, RZ ;  /* 0x0010000000007824 */ /* 0x000fe200078e00ff */
[----:B------:R-:W-:-:S04]  /*0b30*/  LEA R3, R3, 0x3b800000, 0x17 ;  /* 0x3b80000003037811 */ /* 0x000fc800078eb8ff */
[----:B------:R-:W-:-:S05]  /*0b40*/  LOP3.LUT R0, R3, R0, R7, 0xfe, !PT ;  /* 0x0000000003007212 */ /* 0x000fca00078efe07 */
[----:B------:R-:W-:-:S04]  /*0b50*/  FMUL.FTZ R0, R0, 1 ;  /* 0x3f80000000007820 */ /* 0x000fc80000410000 */
[----:B------:R0:W1:Y:S01]  /*0b60*/  F2F.F64.F32 R26, R0 ;  /* 0x00000000001a7310 */ /* 0x0000620000201800 */
[----:B------:R-:W-:Y:S05]  /*0b70*/  BRA `(.L_x_2278) ;  /* 0x0000000400147947 */ /* 0x000fea0003800000 */
.L_x_2291:
        /* <DEDUP_REMOVED lines=21> */
.L_x_2296:
[----:B------:R-:W-:Y:S05]  /*0cd0*/  BSYNC.RECONVERGENT B0 ;  /* 0x0000000000007941 */ /* 0x000fea0003800200 */
.L_x_2295:
[----:B------:R-:W-:Y:S01]  /*0ce0*/  IMAD.SHL.U32 R0, R0, 0x200000, RZ ;  /* 0x0020000000007824 */ /* 0x000fe200078e00ff */
[----:B------:R-:W-:-:S04]  /*0cf0*/  LEA R3, R3, 0x37800000, 0x17 ;  /* 0x3780000003037811 */ /* 0x000fc800078eb8ff */
[----:B------:R-:W-:-:S05]  /*0d00*/  LOP3.LUT R0, R3, R0, R7, 0xfe, !PT ;  /* 0x0000000003007212 */ /* 0x000fca00078efe07 */
[----:B------:R-:W-:-:S04]  /*0d10*/  FMUL.FTZ R0, R0, 1 ;  /* 0x3f80000000007820 */ /* 0x000fc80000410000 */
[----:B------:R0:W1:Y:S01]  /*0d20*/  F2F.F64.F32 R26, R0 ;  /* 0x00000000001a7310 */ /* 0x0000620000201800 */
[----:B------:R-:W-:Y:S05]  /*0d30*/  BRA `(.L_x_2278) ;  /* 0x0000000000a47947 */ /* 0x000fea0003800000 */
.L_x_2290:
[----:B------:R-:W-:-:S09]  /*0d40*/  UISETP.NE.AND UP0, UPT, UR4, 0x1c, UPT ;  /* 0x0000001c0400788c */ /* 0x000fd2000bf05270 */
[----:B------:R-:W-:Y:S05]  /*0d50*/  BRA.U !UP0, `(.L_x_2297) ;  /* 0x0000000108947547 */ /* 0x000fea000b800000 */
[----:B------:R-:W-:-:S09]  /*0d60*/  UISETP.NE.AND UP0, UPT, UR4, 0x1d, UPT ;  /* 0x0000001d0400788c */ /* 0x000fd2000bf05270 */
[----:B------:R-:W-:Y:S05]  /*0d70*/  BRA.U !UP0, `(.L_x_2298) ;  /* 0x0000000108807547 */ /* 0x000fea000b800000 */
[----:B------:R-:W-:-:S09]  /*0d80*/  UISETP.NE.AND UP0, UPT, UR4, 0x2c, UPT ;  /* 0x0000002c0400788c */ /* 0x000fd2000bf05270 */
[----:B------:R-:W-:Y:S05]  /*0d90*/  BRA.U !UP0, `(.L_x_2299) ;  /* 0x0000000108487547 */ /* 0x000fea000b800000 */
.L_x_2277:
        /* <DEDUP_REMOVED lines=16> */
.L_x_2300:
[----:B------:R-:W-:Y:S01]  /*0ea0*/  CS2R R26, SRZ ;  /* 0x00000000001a7805 */ /* 0x000fe2000001ff00 */
[----:B------:R-:W-:Y:S06]  /*0eb0*/  BRA `(.L_x_2278) ;  /* 0x0000000000447947 */ /* 0x000fec0003800000 */
.L_x_2299:
[----:B------:R-:W2:Y:S01]  /*0ec0*/  LDG.E.U8 R0, desc[UR36][R4.64] ;  /* 0x0000002404007981 */ /* 0x000ea2000c1e1100 */
[----:B------:R-:W-:Y:S02]  /*0ed0*/  IMAD.MOV.U32 R26, RZ, RZ, 0x0 ;  /* 0x00000000ff1a7424 */ /* 0x000fe400078e00ff */
[----:B------:R-:W-:Y:S01]  /*0ee0*/  IMAD.MOV.U32 R27, RZ, RZ, 0x38000000 ;  /* 0x38000000ff1b7424 */ /* 0x000fe200078e00ff */
[----:B--2---:R-:W-:-:S13]  /*0ef0*/  ISETP.NE.AND P0, PT, R0, RZ, PT ;  /* 0x000000ff0000720c */ /* 0x004fda0003f05270 */
[----:B------:R-:W-:Y:S05]  /*0f00*/  @!P0 BRA `(.L_x_2278) ;  /* 0x0000000000308947 */ /* 0x000fea0003800000 */
[----:B------:R-:W-:-:S13]  /*0f10*/  ISETP.NE.AND P0, PT, R0, 0xff, PT ;  /* 0x000000ff0000780c */ /* 0x000fda0003f05270 */
[----:B------:R-:W-:Y:S02]  /*0f20*/  @P0 IMAD.SHL.U32 R0, R0, 0x800000, RZ ;  /* 0x0080000000000824 */ /* 0x000fe400078e00ff */
[----:B------:R-:W-:Y:S02]  /*0f30*/  @!P0 IMAD.MOV.U32 R26, RZ, RZ, 0x20000000 ;  /* 0x20000000ff1a8424 */ /* 0x000fe400078e00ff */
[----:B------:R-:W-:Y:S02]  /*0f40*/  @!P0 IMAD.MOV.U32 R27, RZ, RZ, 0x7ff80000 ;  /* 0x7ff80000ff1b8424 */ /* 0x000fe400078e00ff */
[----:B------:R-:W-:-:S04]  /*0f50*/  @P0 FMUL.FTZ R0, R0, 1 ;  /* 0x3f80000000000820 */ /* 0x000fc80000410000 */
[----:B------:R0:W1:Y:S01]  /*0f60*/  @P0 F2F.F64.F32 R26, R0 ;  /* 0x00000000001a0310 */ /* 0x0000620000201800 */
[----:B------:R-:W-:Y:S05]  /*0f70*/  BRA `(.L_x_2278) ;  /* 0x0000000000147947 */ /* 0x000fea0003800000 */
.L_x_2298:
[----:B------:R-:W2:Y:S02]  /*0f80*/  LDG.E.64 R26, desc[UR36][R4.64] ;  /* 0x00000024041a7981 */ /* 0x000ea4000c1e1b00 */
[----:B--2---:R-:W0:Y:S01]  /*0f90*/  I2F.F64.U64 R26, R26 ;  /* 0x0000001a001a7312 */ /* 0x004e220000301800 */
[----:B------:R-:W-:Y:S05]  /*0fa0*/  BRA `(.L_x_2278) ;  /* 0x0000000000087947 */ /* 0x000fea0003800000 */
.L_x_2297:
[----:B------:R-:W2:Y:S02]  /*0fb0*/  LDG.E R4, desc[UR36][R4.64] ;  /* 0x0000002404047981 */ /* 0x000ea4000c1e1900 */
[----:B--2---:R0:W1:Y:S02]  /*0fc0*/  I2F.F64.U32 R26, R4 ;  /* 0x00000004001a7312 */ /* 0x0040640000201800 */
.L_x_2278:
[----:B------:R-:W-:Y:S05]  /*0fd0*/  BSYNC.RECONVERGENT B7 ;  /* 0x0000000000077941 */ /* 0x000fea0003800200 */
.L_x_2272:
[----:B------:R-:W-:-:S07]  /*0fe0*/  VIADD R29, R23, 0x80 ;  /* 0x00000080171d7836 */ /* 0x000fce0000000000 */
.L_x_2271:
[----:B------:R-:W-:Y:S05]  /*0ff0*/  BSYNC.RECONVERGENT B6 ;  /* 0x0000000000067941 */ /* 0x000fea0003800200 */
.L_x_2270:
[----:B------:R-:W-:Y:S01]  /*1000*/  ISETP.GE.AND P0, PT, R29, R2, PT ;  /* 0x000000021d00720c */ /* 0x000fe20003f06270 */
[----:B------:R-:W-:Y:S01]  /*1010*/  BSSY.RECONVERGENT B6, `(.L_x_2301) ;  /* 0x00000f6000067945 */ /* 0x000fe20003800200 */
[----:B------:R-:W-:-:S11]  /*1020*/  CS2R R24, SRZ ;  /* 0x0000000000187805 */ /* 0x000fd6000001ff00 */
[----:B------:R-:W-:Y:S05]  /*1030*/  @P0 BRA `(.L_x_2302) ;  /* 0x0000000c00cc0947 */ /* 0x000fea0003800000 */
[----:B01-3--:R-:W0:Y:S01]  /*1040*/  LDC.64 R4, c[0x0][0x390] ;  /* 0x0000e400ff047b82 */ /* 0x00be220000000a00 */
        /* <DEDUP_REMOVED lines=17> */
[----:B------:R-:W3:Y:S02]  /*1160*/  LDG.E.S8 R4, desc[UR36][R4.64] ;  /* 0x0000002404047981 */ /* 0x000ee4000c1e1300 */
[----:B---3--:R0:W1:Y:S01]  /*1170*/  I2F.F64.S16 R24, R4 ;  /* 0x0000000400187312 */ /* 0x0080620000101c00 */
[----:B------:R-:W-:Y:S05]  /*1180*/  BRA `(.L_x_2309) ;  /* 0x0000000c00707947 */ /* 0x000fea0003800000 */
.L_x_2307:
[----:B------:R-:W3:Y:S02]  /*1190*/  LDG.E.U8 R4, desc[UR36][R4.64] ;  /* 0x0000002404047981 */ /* 0x000ee4000c1e1100 */
[----:B---3--:R0:W1:Y:S01]  /*11a0*/  I2F.F64.U16 R24, R4 ;  /* 0x0000000400187312 */ /* 0x0080620000101800 */
[----:B------:R-:W-:Y:S05]  /*11b0*/  BRA `(.L_x_2309) ;  /* 0x0000000c00647947 */ /* 0x000fea0003800000 */
.L_x_2306:
[----:B------:R-:W-:-:S09]  /*11c0*/  UISETP.NE.AND UP0, UPT, UR4, 0x2, UPT ;  /* 0x000000020400788c */ /* 0x000fd2000bf05270 */
[----:B------:R-:W-:Y:S05]  /*11d0*/  BRA.U !UP0, `(.L_x_2310) ;  /* 0x0000000108287547 */ /* 0x000fea000b800000 */
[----:B------:R-:W-:-:S09]  /*11e0*/  UISETP.NE.AND UP0, UPT, UR4, 0x3, UPT ;  /* 0x000000030400788c */ /* 0x000fd2000bf05270 */
[----:B------:R-:W-:Y:S05]  /*11f0*/  BRA.U !UP0, `(.L_x_2311) ;  /* 0x0000000108147547 */ /* 0x000fea000b800000 */
[----:B------:R-:W-:-:S09]  /*1200*/  UISETP.NE.AND UP0, UPT, UR4, 0x4, UPT ;  /* 0x000000040400788c */ /* 0x000fd2000bf05270 */
[----:B------:R-:W-:Y:S05]  /*1210*/  BRA.U UP0, `(.L_x_2308) ;  /* 0x0000000900f07547 */ /* 0x000fea000b800000 */
[----:B------:R-:W3:Y:S02]  /*1220*/  LDG.E.64 R24, desc[UR36][R4.64] ;  /* 0x0000002404187981 */ /* 0x000ee4000c1e1b00 */
[----:B---3--:R-:W0:Y:S01]  /*1230*/  I2F.F64.S64 R24, R24 ;  /* 0x0000001800187312 */ /* 0x008e220000301c00 */
[----:B------:R-:W-:Y:S05]  /*1240*/  BRA `(.L_x_2309) ;  /* 0x0000000c00407947 */ /* 0x000fea0003800000 */
.L_x_2311:
[----:B------:R-:W3:Y:S02]  /*1250*/  LDG.E R4, desc[UR36][R4.64] ;  /* 0x0000002404047981 */ /* 0x000ee4000c1e1900 */
[----:B---3--:R0:W1:Y:S01]  /*1260*/  I2F.F64 R24, R4 ;  /* 0x0000000400187312 */ /* 0x0080620000201c00 */
[----:B------:R-:W-:Y:S05]  /*1270*/  BRA `(.L_x_2309) ;  /* 0x0000000c00347947 */ /* 0x000fea0003800000 */
.L_x_2310:
[----:B------:R-:W3:Y:S02]  /*1280*/  LDG.E.U16 R4, desc[UR36][R4.64] ;  /* 0x0000002404047981 */ /* 0x000ee4000c1e1500 */
[----:B---3--:R0:W1:Y:S01]  /*1290*/  I2F.F64.S16 R24, R4 ;  /* 0x0000000400187312 */ /* 0x0080620000101c00 */
[----:B------:R-:W-:Y:S05]  /*12a0*/  BRA `(.L_x_2309) ;  /* 0x0000000c00287947 */ /* 0x000fea0003800000 */
.L_x_2305:
[----:B------:R-:W-:-:S09]  /*12b0*/  UISETP.GT.AND UP0, UPT, UR4, 0x6, UPT ;  /* 0x000000060400788c */ /* 0x000fd2000bf04270 */
[----:B------:R-:W-:Y:S05]  /*12c0*/  BRA.U UP0, `(.L_x_2312) ;  /* 0x0000000100347547 */ /* 0x000fea000b800000 */
[----:B------:R-:W-:-:S09]  /*12d0*/  UISETP.NE.AND UP0, UPT, UR4, 0x5, UPT ;  /* 0x000000050400788c */ /* 0x000fd2000bf05270 */
[----:B------:R-:W-:Y:S05]  /*12e0*/  BRA.U !UP0, `(.L_x_2313) ;  /* 0x0000000108187547 */ /* 0x000fea000b800000 */
[----:B------:R-:W-:-:S09]  /*12f0*/  UISETP.NE.AND UP0, UPT, UR4, 0x6, UPT ;  /* 0x000000060400788c */ /* 0x000fd2000bf05270 */
[----:B------:R-:W-:Y:S05]  /*1300*/  BRA.U UP0, `(.L_x_2308) ;  /* 0x0000000900b47547 */ /* 0x000fea000b800000 */
[----:B------:R-:W3:Y:S02]  /*1310*/  LDG.E R24, desc[UR36][R4.64] ;  /* 0x0000002404187981 */ /* 0x000ee4000c1e1900 */
[----:B---3--:R-:W-:-:S06]  /*1320*/  FMUL.FTZ R24, R24, 1 ;  /* 0x3f80000018187820 */ /* 0x008fcc0000410000 */
[----:B------:R-:W3:Y:S01]  /*1330*/  F2F.F64.F32 R24, R24 ;  /* 0x0000001800187310 */ /* 0x000ee20000201800 */
[----:B------:R-:W-:Y:S05]  /*1340*/  BRA `(.L_x_2309) ;  /* 0x0000000c00007947 */ /* 0x000fea0003800000 */
.L_x_2313:
[----:B------:R-:W3:Y:S02]  /*1350*/  LDG.E.U16 R0, desc[UR36][R4.64] ;  /* 0x0000002404007981 */ /* 0x000ee4000c1e1500 */
[----:B---3--:R-:W-:-:S05]  /*1360*/  HADD2.F32 R0, -RZ, R0.H0_H0 ;  /* 0x20000000ff007230 */ /* 0x008fca0000004100 */
[----:B------:R-:W-:-:S04]  /*1370*/  FMUL.FTZ R0, R0, 1 ;  /* 0x3f80000000007820 */ /* 0x000fc80000410000 */
[----:B------:R0:W1:Y:S01]  /*1380*/  F2F.F64.F32 R24, R0 ;  /* 0x0000000000187310 */ /* 0x0000620000201800 */
[----:B------:R-:W-:Y:S05]  /*1390*/  BRA `(.L_x_2309) ;  /* 0x0000000800ec7947 */ /* 0x000fea0003800000 */
.L_x_2312:
[----:B------:R-:W-:-:S09]  /*13a0*/  UISETP.NE.AND UP0, UPT, UR4, 0x7, UPT ;  /* 0x000000070400788c */ /* 0x000fd2000bf05270 */
[----:B------:R-:W-:Y:S05]  /*13b0*/  BRA.U !UP0, `(.L_x_2314) ;  /* 0x0000000108347547 */ /* 0x000fea000b800000 */
[----:B------:R-:W-:-:S09]  /*13c0*/  UISETP.NE.AND UP0, UPT, UR4, 0x8, UPT ;  /* 0x000000080400788c */ /* 0x000fd2000bf05270 */
[----:B------:R-:W-:Y:S05]  /*13d0*/  BRA.U !UP0, `(.L_x_2315) ;  /* 0x0000000108187547 */ /* 0x000fea000b800000 */
[----:B------:R-:W-:-:S09]  /*13e0*/  UISETP.NE.AND UP0, UPT, UR4, 0x9, UPT ;  /* 0x000000090400788c */ /* 0x000fd2000bf05270 */
[----:B------:R-:W-:Y:S05]  /*13f0*/  BRA.U UP0, `(.L_x_2308) ;  /* 0x0000000900787547 */ /* 0x000fea000b800000 */
[----:B------:R-:W3:Y:S02]  /*1400*/  LDG.E R4, desc[UR36][R4.64] ;  /* 0x0000002404047981 */ /* 0x000ee4000c1e1900 */
[----:B---3--:R-:W-:-:S06]  /*1410*/  FMUL.FTZ R24, R4, 1 ;  /* 0x3f80000004187820 */ /* 0x008fcc0000410000 */
[----:B------:R-:W0:Y:S01]  /*1420*/  F2F.F64.F32 R24, R24 ;  /* 0x0000001800187310 */ /* 0x000e220000201800 */
[----:B------:R-:W-:Y:S05]  /*1430*/  BRA `(.L_x_2309) ;  /* 0x0000000800c47947 */ /* 0x000fea0003800000 */
.L_x_2315:
[----:B------:R-:W3:Y:S02]  /*1440*/  LDG.E.U16 R4, desc[UR36][R4.64] ;  /* 0x0000002404047981 */ /* 0x000ee4000c1e1500 */
[----:B---3--:R-:W-:-:S05]  /*1450*/  HADD2.F32 R0, -RZ, R4.H0_H0 ;  /* 0x20000004ff007230 */ /* 0x008fca0000004100 */
[----:B------:R-:W-:-:S04]  /*1460*/  FMUL.FTZ R0, R0, 1 ;  /* 0x3f80000000007820 */ /* 0x000fc80000410000 */
[----:B------:R0:W1:Y:S01]  /*1470*/  F2F.F64.F32 R24, R0 ;  /* 0x0000000000187310 */ /* 0x0000620000201800 */
[----:B------:R-:W-:Y:S05]  /*1480*/  BRA `(.L_x_2309) ;  /* 0x0000000800b07947 */ /* 0x000fea0003800000 */
.L_x_2314:
[----:B------:R0:W5:Y:S01]  /*1490*/  LDG.E.64 R24, desc[UR36][R4.64] ;  /* 0x0000002404187981 */ /* 0x000162000c1e1b00 */
[----:B------:R-:W-:Y:S05]  /*14a0*/  BRA `(.L_x_2309) ;  /* 0x0000000800a87947 */ /* 0x000fea0003800000 */
.L_x_2304:
        /* <DEDUP_REMOVED lines=8> */
[----:B------:R-:W3:Y:S01]  /*1530*/  LDG.E.U8 R4, desc[UR36][R4.64] ;  /* 0x0000002404047981 */ /* 0x000ee2000c1e1100 */
[----:B------:R-:W-:Y:S01]  /*1540*/  IMAD.MOV.U32 R24, RZ, RZ, RZ ;  /* 0x000000ffff187224 */ /* 0x000fe200078e00ff */
[----:B---3--:R-:W-:-:S04]  /*1550*/  ISETP.NE.AND P0, PT, R4, RZ, PT ;  /* 0x000000ff0400720c */ /* 0x008fc80003f05270 */
[----:B------:R-:W-:Y:S01]  /*1560*/  FSEL R25, RZ, 1.875, !P0 ;  /* 0x3ff00000ff197808 */ /* 0x000fe20004000000 */
[----:B------:R-:W-:Y:S08]  /*1570*/  BRA `(.L_x_2309) ;  /* 0x0000000800747947 */ /* 0x000ff00003800000 */
.L_x_2318:
[----:B------:R0:W5:Y:S01]  /*1580*/  LDG.E.64 R24, desc[UR36][R4.64] ;  /* 0x0000002404187981 */ /* 0x000162000c1e1b00 */
[----:B------:R-:W-:Y:S05]  /*1590*/  BRA `(.L_x_2309) ;  /* 0x00000008006c7947 */ /* 0x000fea0003800000 */
.L_x_2317:
[----:B------:R-:W-:-:S09]  /*15a0*/  UISETP.NE.AND UP0, UPT, UR4, 0xf, UPT ;  /* 0x0000000f0400788c */ /* 0x000fd2000bf05270 */
[----:B------:R-:W-:Y:S05]  /*15b0*/  BRA.U !UP0, `(.L_x_2319) ;  /* 0x0000000108a07547 */ /* 0x000fea000b800000 */
[----:B------:R-:W-:-:S09]  /*15c0*/  UISETP.NE.AND UP0, UPT, UR4, 0x17, UPT ;  /* 0x000000170400788c */ /* 0x000fd2000bf05270 */
[----:B------:R-:W-:Y:S05]  /*15d0*/  BRA.U !UP0, `(.L_x_2320) ;  /* 0x00000001085c7547 */ /* 0x000fea000b800000 */
[----:B------:R-:W-:-:S09]  /*15e0*/  UISETP.NE.AND UP0, UPT, UR4, 0x18, UPT ;  /* 0x000000180400788c */ /* 0x000fd2000bf05270 */
[----:B------:R-:W-:Y:S05]  /*15f0*/  BRA.U UP0, `(.L_x_2308) ;  /* 0x0000000500f87547 */ /* 0x000fea000b800000 */
[----:B------:R-:W3:Y:S01]  /*1600*/  LDG.E.U8 R0, desc[UR36][R4.64] ;  /* 0x0000002404007981 */ /* 0x000ee2000c1e1100 */
[----:B------:R-:W-:Y:S02]  /*1610*/  IMAD.MOV.U32 R7, RZ, RZ, 0x1f ;  /* 0x0000001fff077424 */ /* 0x000fe400078e00ff */
[----:B---3--:R-:W-:-:S05]  /*1620*/  IMAD.SHL.U32 R0, R0, 0x1000000, RZ ;  /* 0x0100000000007824 */ /* 0x008fca00078e00ff */
        /* <DEDUP_REMOVED lines=18> */
.L_x_2320:
[----:B------:R-:W3:Y:S02]  /*1750*/  LDG.E.U8 R4, desc[UR36][R4.64] ;  /* 0x0000002404047981 */ /* 0x000ee4000c1e1100 */
[C---:B---3--:R-:W-:Y:S02]  /*1760*/  IMAD.SHL.U32 R0, R4.reuse, 0x2000000, RZ ;  /* 0x0200000004007824 */ /* 0x048fe400078e00ff */
        /* <DEDUP_REMOVED lines=11> */
[----:B------:R0:W1:Y:S01]  /*1820*/  F2F.F64.F32 R24, R0 ;  /* 0x0000000000187310 */ /* 0x0000620000201800 */
[----:B------:R-:W-:Y:S05]  /*1830*/  BRA `(.L_x_2309) ;  /* 0x0000000400c47947 */ /* 0x000fea0003800000 */
.L_x_2319:
[----:B------:R-:W3:Y:S02]  /*1840*/  LDG.E.U16 R0, desc[UR36][R4.64] ;  /* 0x0000002404007981 */ /* 0x000ee4000c1e1500 */
[----:B---3--:R-:W-:-:S04]  /*1850*/  IMAD.U32 R0, R0, 0x10000, RZ ;  /* 0x0001000000007824 */ /* 0x008fc800078e00ff */
[----:B------:R-:W-:-:S04]  /*1860*/  FMUL.FTZ R0, R0, 1 ;  /* 0x3f80000000007820 */ /* 0x000fc80000410000 */
[----:B------:R0:W1:Y:S01]  /*1870*/  F2F.F64.F32 R24, R0 ;  /* 0x0000000000187310 */ /* 0x0000620000201800 */
[----:B------:R-:W-:Y:S05]  /*1880*/  BRA `(.L_x_2309) ;  /* 0x0000000400b07947 */ /* 0x000fea0003800000 */
.L_x_2316:
        /* <DEDUP_REMOVED lines=8> */
[----:B------:R-:W3:Y:S02]  /*1910*/  LDG.E.U16 R4, desc[UR36][R4.64] ;  /* 0x0000002404047981 */ /* 0x000ee4000c1e1500 */
[----:B---3--:R0:W1:Y:S01]  /*1920*/  I2F.F64.U16 R24, R4 ;  /* 0x0000000400187312 */ /* 0x0080620000101800 */
[----:B------:R-:W-:Y:S05]  /*1930*/  BRA `(.L_x_2309) ;  /* 0x0000000400847947 */ /* 0x000fea0003800000 */
.L_x_2323:
[----:B------:R-:W3:Y:S01]  /*1940*/  LDG.E.U8 R4, desc[UR36][R4.64] ;  /* 0x0000002404047981 */ /* 0x000ee2000c1e1100 */
[----:B------:R-:W-:Y:S02]  /*1950*/  CS2R R24, SRZ ;  /* 0x0000000000187805 */ /* 0x000fe4000001ff00 */
[----:B---3--:R-:W-:-:S13]  /*1960*/  ISETP.NE.AND P0, PT, R4, RZ, PT ;  /* 0x000000ff0400720c */ /* 0x008fda0003f05270 */
        /* <DEDUP_REMOVED lines=18> */
.L_x_2325:
[----:B------:R-:W-:Y:S05]  /*1a90*/  BSYNC.RECONVERGENT B0 ;  /* 0x0000000000007941 */ /* 0x000fea0003800200 */
.L_x_2324:
[----:B------:R-:W-:Y:S01]  /*1aa0*/  IMAD.SHL.U32 R0, R0, 0x100000, RZ ;  /* 0x0010000000007824 */ /* 0x000fe200078e00ff */
[----:B------:R-:W-:-:S04]  /*1ab0*/  LEA R3, R3, 0x3b800000, 0x17 ;  /* 0x3b80000003037811 */ /* 0x000fc800078eb8ff */
[----:B------:R-:W-:-:S05]  /*1ac0*/  LOP3.LUT R0, R3, R0, R7, 0xfe, !PT ;  /* 0x0000000003007212 */ /* 0x000fca00078efe07 */
[----:B------:R-:W-:-:S04]  /*1ad0*/  FMUL.FTZ R0, R0, 1 ;  /* 0x3f80000000007820 */ /* 0x000fc80000410000 */
[----:B------:R0:W1:Y:S01]  /*1ae0*/  F2F.F64.F32 R24, R0 ;  /* 0x0000000000187310 */ /* 0x0000620000201800 */
[----:B------:R-:W-:Y:S05]  /*1af0*/  BRA `(.L_x_2309) ;  /* 0x0000000400147947 */ /* 0x000fea0003800000 */
.L_x_2322:
        /* <DEDUP_REMOVED lines=21> */
.L_x_2327:
[----:B------:R-:W-:Y:S05]  /*1c50*/  BSYNC.RECONVERGENT B0 ;  /* 0x0000000000007941 */ /* 0x000fea0003800200 */
.L_x_2326:
[----:B------:R-:W-:Y:S01]  /*1c60*/  IMAD.SHL.U32 R0, R0, 0x200000, RZ ;  /* 0x0020000000007824 */ /* 0x000fe200078e00ff */
[----:B------:R-:W-:-:S04]  /*1c70*/  LEA R3, R3, 0x37800000, 0x17 ;  /* 0x3780000003037811 */ /* 0x000fc800078eb8ff */
[----:B------:R-:W-:-:S05]  /*1c80*/  LOP3.LUT R0, R3, R0, R7, 0xfe, !PT ;  /* 0x0000000003007212 */ /* 0x000fca00078efe07 */
[----:B------:R-:W-:-:S04]  /*1c90*/  FMUL.FTZ R0, R0, 1 ;  /* 0x3f80000000007820 */ /* 0x000fc80000410000 */
[----:B------:R0:W1:Y:S01]  /*1ca0*/  F2F.F64.F32 R24, R0 ;  /* 0x0000000000187310 */ /* 0x0000620000201800 */
[----:B------:R-:W-:Y:S05]  /*1cb0*/  BRA `(.L_x_2309) ;  /* 0x0000000000a47947 */ /* 0x000fea0003800000 */
.L_x_2321:
        /* <DEDUP_REMOVED lines=8> */
[----:B------:R-:W-:Y:S01]  /*1d40*/  IMAD.MOV.U32 R25, RZ, RZ, 0x38000000 ;  /* 0x38000000ff197424 */ /* 0x000fe200078e00ff */
[----:B---3--:R-:W-:-:S13]  /*1d50*/  ISETP.NE.AND P0, PT, R0, RZ, PT ;  /* 0x000000ff0000720c */ /* 0x008fda0003f05270 */
        /* <DEDUP_REMOVED lines=8> */
.L_x_2308:
[----:B------:R-:W-:Y:S01]  /*1de0*/  MOV R0, 0x0 ;  /* 0x0000000000007802 */ /* 0x000fe20000000f00 */
[----:B------:R-:W0:Y:S01]  /*1df0*/  LDCU.64 UR4, c[0x4][0x128] ;  /* 0x01002500ff0477ac */ /* 0x000e220008000a00 */
[----:B------:R-:W-:Y:S02]  /*1e00*/  IMAD.MOV.U32 R8, RZ, RZ, 0x4e ;  /* 0x0000004eff087424 */ /* 0x000fe400078e00ff */
[----:B------:R1:W3:Y:S01]  /*1e10*/  LDC.64 R14, c[0x4][R0] ;  /* 0x01000000000e7b82 */ /* 0x0002e20000000a00 */
[----:B------:R-:W2:Y:S01]  /*1e20*/  LDCU.64 UR6, c[0x4][0x130] ;  /* 0x01002600ff0677ac */ /* 0x000ea20008000a00 */
[----:B------:R-:W-:Y:S02]  /*1e30*/  IMAD.MOV.U32 R12, RZ, RZ, 0x1 ;  /* 0x00000001ff0c7424 */ /* 0x000fe400078e00ff */
[----:B------:R-:W-:Y:S01]  /*1e40*/  IMAD.MOV.U32 R13, RZ, RZ, RZ ;  /* 0x000000ffff0d7224 */ /* 0x000fe200078e00ff */
[----:B------:R-:W4:Y:S01]  /*1e50*/  LDCU.64 UR8, c[0x4][0x8] ;  /* 0x01000100ff0877ac */ /* 0x000f220008000a00 */
[----:B0-----:R-:W-:-:S02]  /*1e60*/  IMAD.U32 R4, RZ, RZ, UR4 ;  /* 0x00000004ff047e24 */ /* 0x001fc4000f8e00ff */
[----:B------:R-:W-:Y:S02]  /*1e70*/  IMAD.U32 R5, RZ, RZ, UR5 ;  /* 0x00000005ff057e24 */ /* 0x000fe4000f8e00ff */
[----:B--2---:R-:W-:Y:S02]  /*1e80*/  IMAD.U32 R6, RZ, RZ, UR6 ;  /* 0x00000006ff067e24 */ /* 0x004fe4000f8e00ff */
[----:B------:R-:W-:Y:S02]  /*1e90*/  IMAD.U32 R7, RZ, RZ, UR7 ;  /* 0x00000007ff077e24 */ /* 0x000fe4000f8e00ff */
[----:B----4-:R-:W-:Y:S02]  /*1ea0*/  IMAD.U32 R10, RZ, RZ, UR8 ;  /* 0x00000008ff0a7e24 */ /* 0x010fe4000f8e00ff */
[----:B-1----:R-:W-:-:S07]  /*1eb0*/  IMAD.U32 R11, RZ, RZ, UR9 ;  /* 0x00000009ff0b7e24 */ /* 0x002fce000f8e00ff */
[----:B------:R-:W-:-:S07]  /*1ec0*/  LEPC R20, `(.L_x_2330) ;  /* 0x000000001014794e */ /* 0x000fce0000000000 */
[----:B---3-5:R-:W-:Y:S05]  /*1ed0*/  CALL.ABS.NOINC R14 ;  /* 0x000000000e007343 */ /* 0x028fea0003c00000 */
.L_x_2330:
[----:B------:R-:W-:Y:S01]  /*1ee0*/  CS2R R24, SRZ ;  /* 0x0000000000187805 */ /* 0x000fe2000001ff00 */
[----:B------:R-:W-:Y:S06]  /*1ef0*/  BRA `(.L_x_2309) ;  /* 0x0000000000147947 */ /* 0x000fec0003800000 */
.L_x_2329:
[----:B------:R-:W3:Y:S02]  /*1f00*/  LDG.E.64 R24, desc[UR36][R4.64] ;  /* 0x0000002404187981 */ /* 0x000ee4000c1e1b00 */
[----:B---3--:R-:W0:Y:S01]  /*1f10*/  I2F.F64.U64 R24, R24 ;  /* 0x0000001800187312 */ /* 0x008e220000301800 */
[----:B------:R-:W-:Y:S05]  /*1f20*/  BRA `(.L_x_2309) ;  /* 0x0000000000087947 */ /* 0x000fea0003800000 */
.L_x_2328:
[----:B------:R-:W3:Y:S02]  /*1f30*/  LDG.E R4, desc[UR36][R4.64] ;  /* 0x0000002404047981 */ /* 0x000ee4000c1e1900 */
[----:B---3--:R0:W1:Y:S02]  /*1f40*/  I2F.F64.U32 R24, R4 ;  /* 0x0000000400187312 */ /* 0x0080640000201800 */
.L_x_2309:
[----:B------:R-:W-:Y:S05]  /*1f50*/  BSYNC.RECONVERGENT B7 ;  /* 0x0000000000077941 */ /* 0x000fea0003800200 */
.L_x_2303:
[----:B------:R-:W-:-:S07]  /*1f60*/  VIADD R29, R29, 0x80 ;  /* 0x000000801d1d7836 */ /* 0x000fce0000000000 */
.L_x_2302:
[----:B------:R-:W-:Y:S05]  /*1f70*/  BSYNC.RECONVERGENT B6 ;  /* 0x0000000000067941 */ /* 0x000fea0003800200 */
.L_x_2301:
        /* <DEDUP_REMOVED lines=25> */
.L_x_2337:
[----:B------:R-:W3:Y:S02]  /*2110*/  LDG.E.U8 R4, desc[UR36][R4.64] ;  /* 0x0000002404047981 */ /* 0x000ee4000c1e1100 */
[----:B---3--:R0:W1:Y:S01]  /*2120*/  I2F.F64.U16 R18, R4 ;  /* 0x0000000400127312 */ /* 0x0080620000101800 */
[----:B------:R-:W-:Y:S05]  /*2130*/  BRA `(.L_x_2339) ;  /* 0x0000000c00647947 */ /* 0x000fea0003800000 */
.L_x_2336:
        /* <DEDUP_REMOVED lines=9> */
.L_x_2341:
[----:B------:R-:W3:Y:S02]  /*21d0*/  LDG.E R4, desc[UR36][R4.64] ;  /* 0x0000002404047981 */ /* 0x000ee4000c1e1900 */
[----:B---3--:R1:W3:Y:S01]  /*21e0*/  I2F.F64 R18, R4 ;  /* 0x0000000400127312 */ /* 0x0082e20000201c00 */
[----:B------:R-:W-:Y:S05]  /*21f0*/  BRA `(.L_x_2339) ;  /* 0x0000000c00347947 */ /* 0x000fea0003800000 */
.L_x_2340:
[----:B------:R-:W3:Y:S02]  /*2200*/  LDG.E.U16 R4, desc[UR36][R4.64] ;  /* 0x0000002404047981 */ /* 0x000ee4000c1e1500 */
[----:B---3--:R0:W1:Y:S01]  /*2210*/  I2F.F64.S16 R18, R4 ;  /* 0x0000000400127312 */ /* 0x0080620000101c00 */
[----:B------:R-:W-:Y:S05]  /*2220*/  BRA `(.L_x_2339) ;  /* 0x0000000c00287947 */ /* 0x000fea0003800000 */
.L_x_2335:
        /* <DEDUP_REMOVED lines=10> */
.L_x_2343:
[----:B------:R-:W3:Y:S02]  /*22d0*/  LDG.E.U16 R0, desc[UR36][R4.64] ;  /* 0x0000002404007981 */ /* 0x000ee4000c1e1500 */
[----:B---3--:R-:W-:-:S05]  /*22e0*/  HADD2.F32 R0, -RZ, R0.H0_H0 ;  /* 0x20000000ff007230 */ /* 0x008fca0000004100 */
[----:B------:R-:W-:-:S04]  /*22f0*/  FMUL.FTZ R0, R0, 1 ;  /* 0x3f80000000007820 */ /* 0x000fc80000410000 */
[----:B------:R0:W1:Y:S01]  /*2300*/  F2F.F64.F32 R18, R0 ;  /* 0x0000000000127310 */ /* 0x0000620000201800 */
[----:B------:R-:W-:Y:S05]  /*2310*/  BRA `(.L_x_2339) ;  /* 0x0000000800ec7947 */ /* 0x000fea0003800000 */
.L_x_2342:
        /* <DEDUP_REMOVED lines=10> */
.L_x_2345:
[----:B------:R-:W3:Y:S02]  /*23c0*/  LDG.E.U16 R4, desc[UR36][R4.64] ;  /* 0x0000002404047981 */ /* 0x000ee4000c1e1500 */
[----:B---3--:R-:W-:-:S05]  /*23d0*/  HADD2.F32 R0, -RZ, R4.H0_H0 ;  /* 0x20000004ff007230 */ /* 0x008fca0000004100 */
[----:B------:R-:W-:-:S04]  /*23e0*/  FMUL.FTZ R0, R0, 1 ;  /* 0x3f80000000007820 */ /* 0x000fc80000410000 */
[----:B------:R0:W1:Y:S01]  /*23f0*/  F2F.F64.F32 R18, R0 ;  /* 0x0000000000127310 */ /* 0x0000620000201800 */
[----:B------:R-:W-:Y:S05]  /*2400*/  BRA `(.L_x_2339) ;  /* 0x0000000800b07947 */ /* 0x000fea0003800000 */
.L_x_2344:
[----:B------:R0:W5:Y:S01]  /*2410*/  LDG.E.64 R18, desc[UR36][R4.64] ;  /* 0x0000002404127981 */ /* 0x000162000c1e1b00 */
[----:B------:R-:W-:Y:S05]  /*2420*/  BRA `(.L_x_2339) ;  /* 0x0000000800a87947 */ /* 0x000fea0003800000 */
.L_x_2334:
        /* <DEDUP_REMOVED lines=13> */
.L_x_2348:
[----:B------:R0:W5:Y:S01]  /*2500*/  LDG.E.64 R18, desc[UR36][R4.64] ;  /* 0x0000002404127981 */ /* 0x000162000c1e1b00 */
[----:B------:R-:W-:Y:S05]  /*2510*/  BRA `(.L_x_2339) ;  /* 0x00000008006c7947 */ /* 0x000fea0003800000 */
.L_x_2347:
        /* <DEDUP_REMOVED lines=27> */
.L_x_2350:
        /* <DEDUP_REMOVED lines=15> */
.L_x_2349:
[----:B------:R-:W3:Y:S02]  /*27c0*/  LDG.E.U16 R0, desc[UR36][R4.64] ;  /* 0x0000002404007981 */ /* 0x000ee4000c1e1500 */
[----:B---3--:R-:W-:-:S04]  /*27d0*/  IMAD.U32 R0, R0, 0x10000, RZ ;  /* 0x0001000000007824 */ /* 0x008fc800078e00ff */
[----:B------:R-:W-:-:S04]  /*27e0*/  FMUL.FTZ R0, R0, 1 ;  /* 0x3f80000000007820 */ /* 0x000fc80000410000 */
[----:B------:R0:W1:Y:S01]  /*27f0*/  F2F.F64.F32 R18, R0 ;  /* 0x0000000000127310 */ /* 0x0000620000201800 */
[----:B------:R-:W-:Y:S05]  /*2800*/  BRA `(.L_x_2339) ;  /* 0x0000000400b07947 */ /* 0x000fea0003800000 */
.L_x_2346:
        /* <DEDUP_REMOVED lines=11> */
.L_x_2353:
        /* <DEDUP_REMOVED lines=21> */
.L_x_2355:
[----:B------:R-:W-:Y:S05]  /*2a10*/  BSYNC.RECONVERGENT B0 ;  /* 0x0000000000007941 */ /* 0x000fea0003800200 */
.L_x_2354:
[----:B------:R-:W-:Y:S01]  /*2a20*/  IMAD.SHL.U32 R0, R0, 0x100000, RZ ;  /* 0x0010000000007824 */ /* 0x000fe200078e00ff */
[----:B------:R-:W-:-:S04]  /*2a30*/  LEA R3, R3, 0x3b800000, 0x17 ;  /* 0x3b80000003037811 */ /* 0x000fc800078eb8ff */
[----:B------:R-:W-:-:S05]  /*2a40*/  LOP3.LUT R0, R3, R0, R7, 0xfe, !PT ;  /* 0x0000000003007212 */ /* 0x000fca00078efe07 */
[----:B------:R-:W-:-:S04]  /*2a50*/  FMUL.FTZ R0, R0, 1 ;  /* 0x3f80000000007820 */ /* 0x000fc80000410000 */
[----:B------:R0:W1:Y:S01]  /*2a60*/  F2F.F64.F32 R18, R0 ;  /* 0x0000000000127310 */ /* 0x0000620000201800 */
[----:B------:R-:W-:Y:S05]  /*2a70*/  BRA `(.L_x_2339) ;  /* 0x0000000400147947 */ /* 0x000fea0003800000 */
.L_x_2352:
        /* <DEDUP_REMOVED lines=21> */
.L_x_2357:
[----:B------:R-:W-:Y:S05]  /*2bd0*/  BSYNC.RECONVERGENT B0 ;  /* 0x0000000000007941 */ /* 0x000fea0003800200 */
.L_x_2356:
[----:B------:R-:W-:Y:S01]  /*2be0*/  IMAD.SHL.U32 R0, R0, 0x200000, RZ ;  /* 0x0020000000007824 */ /* 0x000fe200078e00ff */
[----:B------:R-:W-:-:S04]  /*2bf0*/  LEA R3, R3, 0x37800000, 0x17 ;  /* 0x3780000003037811 */ /* 0x000fc800078eb8ff */
[----:B------:R-:W-:-:S05]  /*2c00*/  LOP3.LUT R0, R3, R0, R7, 0xfe, !PT ;  /* 0x0000000003007212 */ /* 0x000fca00078efe07 */
[----:B------:R-:W-:-:S04]  /*2c10*/  FMUL.FTZ R0, R0, 1 ;  /* 0x3f80000000007820 */ /* 0x000fc80000410000 */
[----:B------:R0:W1:Y:S01]  /*2c20*/  F2F.F64.F32 R18, R0 ;  /* 0x0000000000127310 */ /* 0x0000620000201800 */
[----:B------:R-:W-:Y:S05]  /*2c30*/  BRA `(.L_x_2339) ;  /* 0x0000000000a47947 */ /* 0x000fea0003800000 */
.L_x_2351:
        /* <DEDUP_REMOVED lines=18> */
.L_x_2338:
[----:B------:R-:W-:Y:S01]  /*2d60*/  MOV R14, 0x0 ;  /* 0x00000000000e7802 */ /* 0x000fe20000000f00 */
[----:B------:R-:W0:Y:S01]  /*2d70*/  LDCU.64 UR4, c[0x4][0x128] ;  /* 0x01002500ff0477ac */ /* 0x000e220008000a00 */
[----:B------:R-:W-:Y:S02]  /*2d80*/  IMAD.MOV.U32 R8, RZ, RZ, 0x4e ;  /* 0x0000004eff087424 */ /* 0x000fe400078e00ff */
[----:B------:R-:W-:Y:S01]  /*2d90*/  IMAD.MOV.U32 R12, RZ, RZ, 0x1 ;  /* 0x00000001ff0c7424 */ /* 0x000fe200078e00ff */
[----:B------:R-:W1:Y:S01]  /*2da0*/  LDCU.64 UR6, c[0x4][0x130] ;  /* 0x01002600ff0677ac */ /* 0x000e620008000a00 */
[----:B------:R-:W3:Y:S01]  /*2db0*/  LDC.64 R14, c[0x4][R14] ;  /* 0x010000000e0e7b82 */ /* 0x000ee20000000a00 */
[----:B------:R-:W-:Y:S01]  /*2dc0*/  IMAD.MOV.U32 R13, RZ, RZ, RZ ;  /* 0x000000ffff0d7224 */ /* 0x000fe200078e00ff */
[----:B------:R-:W2:Y:S01]  /*2dd0*/  LDCU.64 UR8, c[0x4][0x8] ;  /* 0x01000100ff0877ac */ /* 0x000ea20008000a00 */
[----:B0-----:R-:W-:Y:S02]  /*2de0*/  IMAD.U32 R4, RZ, RZ, UR4 ;  /* 0x00000004ff047e24 */ /* 0x001fe4000f8e00ff */
[----:B------:R-:W-:-:S02]  /*2df0*/  IMAD.U32 R5, RZ, RZ, UR5 ;  /* 0x00000005ff057e24 */ /* 0x000fc4000f8e00ff */
[----:B-1----:R-:W-:Y:S02]  /*2e00*/  IMAD.U32 R6, RZ, RZ, UR6 ;  /* 0x00000006ff067e24 */ /* 0x002fe4000f8e00ff */
[----:B------:R-:W-:Y:S02]  /*2e10*/  IMAD.U32 R7, RZ, RZ, UR7 ;  /* 0x00000007ff077e24 */ /* 0x000fe4000f8e00ff */
[----:B--2---:R-:W-:Y:S02]  /*2e20*/  IMAD.U32 R10, RZ, RZ, UR8 ;  /* 0x00000008ff0a7e24 */ /* 0x004fe4000f8e00ff */
[----:B------:R-:W-:-:S07]  /*2e30*/  IMAD.U32 R11, RZ, RZ, UR9 ;  /* 0x00000009ff0b7e24 */ /* 0x000fce000f8e00ff */
[----:B------:R-:W-:-:S07]  /*2e40*/  LEPC R20, `(.L_x_2360) ;  /* 0x000000001014794e */ /* 0x000fce0000000000 */
[----:B---345:R-:W-:Y:S05]  /*2e50*/  CALL.ABS.NOINC R14 ;  /* 0x000000000e007343 */ /* 0x038fea0003c00000 */
.L_x_2360:
[----:B------:R-:W-:Y:S01]  /*2e60*/  CS2R R18, SRZ ;  /* 0x0000000000127805 */ /* 0x000fe2000001ff00 */
[----:B------:R-:W-:Y:S06]  /*2e70*/  BRA `(.L_x_2339) ;  /* 0x0000000000147947 */ /* 0x000fec0003800000 */
.L_x_2359:
[----:B------:R-:W3:Y:S02]  /*2e80*/  LDG.E.64 R18, desc[UR36][R4.64] ;  /* 0x0000002404127981 */ /* 0x000ee4000c1e1b00 */
[----:B---3--:R-:W0:Y:S01]  /*2e90*/  I2F.F64.U64 R18, R18 ;  /* 0x0000001200127312 */ /* 0x008e220000301800 */
[----:B------:R-:W-:Y:S05]  /*2ea0*/  BRA `(.L_x_2339) ;  /* 0x0000000000087947 */ /* 0x000fea0003800000 */
.L_x_2358:
[----:B------:R-:W3:Y:S02]  /*2eb0*/  LDG.E R4, desc[UR36][R4.64] ;  /* 0x0000002404047981 */ /* 0x000ee4000c1e1900 */
[----:B---3--:R0:W1:Y:S02]  /*2ec0*/  I2F.F64.U32 R18, R4 ;  /* 0x0000000400127312 */ /* 0x0080640000201800 */
.L_x_2339:
[----:B------:R-:W-:Y:S05]  /*2ed0*/  BSYNC.RECONVERGENT B7 ;  /* 0x0000000000077941 */ /* 0x000fea0003800200 */
.L_x_2333:
[----:B------:R-:W-:-:S07]  /*2ee0*/  VIADD R29, R29, 0x80 ;  /* 0x000000801d1d7836 */ /* 0x000fce0000000000 */
.L_x_2332:
[----:B------:R-:W-:Y:S05]  /*2ef0*/  BSYNC.RECONVERGENT B6 ;  /* 0x0000000000067941 */ /* 0x000fea0003800200 */
.L_x_2331:
[----:B------:R-:W-:Y:S01]  /*2f00*/  ISETP.GE.AND P0, PT, R29, R2, PT ;  /* 0x000000021d00720c */ /* 0x000fe20003f06270 */
[----:B------:R-:W-:Y:S01]  /*2f10*/  BSSY.RECONVERGENT B6, `(.L_x_2361) ;  /* 0x00000f0000067945 */ /* 0x000fe20003800200 */
[----:B------:R-:W-:-:S11]  /*2f20*/  CS2R R16, SRZ ;  /* 0x0000000000107805 */ /* 0x000fd6000001ff00 */
[----:B------:R-:W-:Y:S05]  /*2f30*/  @P0 BRA `(.L_x_2362) ;  /* 0x0000000c00b40947 */ /* 0x000fea0003800000 */
[----:B01-3--:R-:W0:Y:S01]  /*2f40*/  LDC.64 R4, c[0x0][0x390] ;  /* 0x0000e400ff047b82 */ /* 0x00be220000000a00 */
        /* <DEDUP_REMOVED lines=19> */
.L_x_2366:
[----:B------:R-:W3:Y:S02]  /*3080*/  LDG.E.U8 R4, desc[UR36][R4.64] ;  /* 0x0000002404047981 */ /* 0x000ee4000c1e1100 */
[----:B---3--:R0:W1:Y:S01]  /*3090*/  I2F.F64.U16 R16, R4 ;  /* 0x0000000400107312 */ /* 0x0080620000101800 */
[----:B------:R-:W-:Y:S05]  /*30a0*/  BRA `(.L_x_2362) ;  /* 0x0000000c00587947 */ /* 0x000fea0003800000 */
.L_x_2365:
        /* <DEDUP_REMOVED lines=9> */
.L_x_2369:
[----:B------:R-:W3:Y:S02]  /*3140*/  LDG.E R4, desc[UR36][R4.64] ;  /* 0x0000002404047981 */ /* 0x000ee4000c1e1900 */
[----:B---3--:R0:W1:Y:S01]  /*3150*/  I2F.F64 R16, R4 ;  /* 0x0000000400107312 */ /* 0x0080620000201c00 */
[----:B------:R-:W-:Y:S05]  /*3160*/  BRA `(.L_x_2362) ;  /* 0x0000000c00287947 */ /* 0x000fea0003800000 */
.L_x_2368:
[----:B------:R-:W3:Y:S02]  /*3170*/  LDG.E.U16 R4, desc[UR36][R4.64] ;  /* 0x0000002404047981 */ /* 0x000ee4000c1e1500 */
[----:B---3--:R0:W1:Y:S01]  /*3180*/  I2F.F64.S16 R16, R4 ;  /* 0x0000000400107312 */ /* 0x0080620000101c00 */
[----:B------:R-:W-:Y:S05]  /*3190*/  BRA `(.L_x_2362) ;  /* 0x0000000c001c7947 */ /* 0x000fea0003800000 */
.L_x_2364:
        /* <DEDUP_REMOVED lines=10> */
.L_x_2371:
[----:B------:R-:W3:Y:S02]  /*3240*/  LDG.E.U16 R0, desc[UR36][R4.64] ;  /* 0x0000002404007981 */ /* 0x000ee4000c1e1500 */
[----:B---3--:R-:W-:-:S05]  /*3250*/  HADD2.F32 R0, -RZ, R0.H0_H0 ;  /* 0x20000000ff007230 */ /* 0x008fca0000004100 */
[----:B------:R-:W-:-:S04]  /*3260*/  FMUL.FTZ R0, R0, 1 ;  /* 0x3f80000000007820 */ /* 0x000fc80000410000 */
[----:B------:R0:W1:Y:S01]  /*3270*/  F2F.F64.F32 R16, R0 ;  /* 0x0000000000107310 */ /* 0x0000620000201800 */
[----:B------:R-:W-:Y:S05]  /*3280*/  BRA `(.L_x_2362) ;  /* 0x0000000800e07947 */ /* 0x000fea0003800000 */
.L_x_2370:
        /* <DEDUP_REMOVED lines=10> */
.L_x_2373:
[----:B------:R-:W3:Y:S02]  /*3330*/  LDG.E.U16 R4, desc[UR36][R4.64] ;  /* 0x0000002404047981 */ /* 0x000ee4000c1e1500 */
[----:B---3--:R-:W-:-:S05]  /*3340*/  HADD2.F32 R0, -RZ, R4.H0_H0 ;  /* 0x20000004ff007230 */ /* 0x008fca0000004100 */
[----:B------:R-:W-:-:S04]  /*3350*/  FMUL.FTZ R0, R0, 1 ;  /* 0x3f80000000007820 */ /* 0x000fc80000410000 */
[----:B------:R0:W1:Y:S01]  /*3360*/  F2F.F64.F32 R16, R0 ;  /* 0x0000000000107310 */ /* 0x0000620000201800 */
[----:B------:R-:W-:Y:S05]  /*3370*/  BRA `(.L_x_2362) ;  /* 0x0000000800a47947 */ /* 0x000fea0003800000 */
.L_x_2372:
[----:B------:R0:W5:Y:S01]  /*3380*/  LDG.E.64 R16, desc[UR36][R4.64] ;  /* 0x0000002404107981 */ /* 0x000162000c1e1b00 */
[----:B------:R-:W-:Y:S05]  /*3390*/  BRA `(.L_x_2362) ;  /* 0x00000008009c7947 */ /* 0x000fea0003800000 */
.L_x_2363:
        /* <DEDUP_REMOVED lines=13> */
.L_x_2376:
[----:B------:R0:W5:Y:S01]  /*3470*/  LDG.E.64 R16, desc[UR36][R4.64] ;  /* 0x0000002404107981 */ /* 0x000162000c1e1b00 */
[----:B------:R-:W-:Y:S05]  /*3480*/  BRA `(.L_x_2362) ;  /* 0x0000000800607947 */ /* 0x000fea0003800000 */
.L_x_2375:
        /* <DEDUP_REMOVED lines=27> */
.L_x_2378:
        /* <DEDUP_REMOVED lines=15> */
.L_x_2377:
[----:B------:R-:W3:Y:S02]  /*3730*/  LDG.E.U16 R0, desc[UR36][R4.64] ;  /* 0x0000002404007981 */ /* 0x000ee4000c1e1500 */
[----:B---3--:R-:W-:-:S04]  /*3740*/  IMAD.U32 R0, R0, 0x10000, RZ ;  /* 0x0001000000007824 */ /* 0x008fc800078e00ff */
[----:B------:R-:W-:-:S04]  /*3750*/  FMUL.FTZ R0, R0, 1 ;  /* 0x3f80000000007820 */ /* 0x000fc80000410000 */
[----:B------:R0:W1:Y:S01]  /*3760*/  F2F.F64.F32 R16, R0 ;  /* 0x0000000000107310 */ /* 0x0000620000201800 */
[----:B------:R-:W-:Y:S05]  /*3770*/  BRA `(.L_x_2362) ;  /* 0x0000000400a47947 */ /* 0x000fea0003800000 */
.L_x_2374:
        /* <DEDUP_REMOVED lines=11> */
.L_x_2381:
[----:B------:R-:W3:Y:S02]  /*3830*/  LDG.E.U8 R4, desc[UR36][R4.64] ;  /* 0x0000002404047981 */ /* 0x000ee4000c1e1100 */
        /* <DEDUP_REMOVED lines=19> */
.L_x_2383:
[----:B------:R-:W-:Y:S05]  /*3970*/  BSYNC.RECONVERGENT B0 ;  /* 0x0000000000007941 */ /* 0x000fea0003800200 */
.L_x_2382:
[----:B------:R-:W-:Y:S01]  /*3980*/  IMAD.SHL.U32 R0, R0, 0x100000, RZ ;  /* 0x0010000000007824 */ /* 0x000fe200078e00ff */
[----:B------:R-:W-:-:S04]  /*3990*/  LEA R3, R3, 0x3b800000, 0x17 ;  /* 0x3b80000003037811 */ /* 0x000fc800078eb8ff */
[----:B------:R-:W-:-:S05]  /*39a0*/  LOP3.LUT R0, R3, R0, R7, 0xfe, !PT ;  /* 0x0000000003007212 */ /* 0x000fca00078efe07 */
[----:B------:R-:W-:-:S04]  /*39b0*/  FMUL.FTZ R0, R0, 1 ;  /* 0x3f80000000007820 */ /* 0x000fc80000410000 */
[----:B------:R0:W1:Y:S01]  /*39c0*/  F2F.F64.F32 R16, R0 ;  /* 0x0000000000107310 */ /* 0x0000620000201800 */
[----:B------:R-:W-:Y:S05]  /*39d0*/  BRA `(.L_x_2362) ;  /* 0x00000004000c7947 */ /* 0x000fea0003800000 */
.L_x_2380:
        /* <DEDUP_REMOVED lines=20> */
.L_x_2385:
[----:B------:R-:W-:Y:S05]  /*3b20*/  BSYNC.RECONVERGENT B0 ;  /* 0x0000000000007941 */ /* 0x000fea0003800200 */
.L_x_2384:
[----:B------:R-:W-:Y:S01]  /*3b30*/  IMAD.SHL.U32 R0, R0, 0x200000, RZ ;  /* 0x0020000000007824 */ /* 0x000fe200078e00ff */
[----:B------:R-:W-:-:S04]  /*3b40*/  LEA R3, R3, 0x37800000, 0x17 ;  /* 0x3780000003037811 */ /* 0x000fc800078eb8ff */
[----:B------:R-:W-:-:S05]  /*3b50*/  LOP3.LUT R0, R3, R0, R7, 0xfe, !PT ;  /* 0x0000000003007212 */ /* 0x000fca00078efe07 */
[----:B------:R-:W-:-:S04]  /*3b60*/  FMUL.FTZ R0, R0, 1 ;  /* 0x3f80000000007820 */ /* 0x000fc80000410000 */
[----:B------:R0:W1:Y:S01]  /*3b70*/  F2F.F64.F32 R16, R0 ;  /* 0x0000000000107310 */ /* 0x0000620000201800 */
[----:B------:R-:W-:Y:S05]  /*3b80*/  BRA `(.L_x_2362) ;  /* 0x0000000000a07947 */ /* 0x000fea0003800000 */
.L_x_2379:
        /* <DEDUP_REMOVED lines=18> */
.L_x_2367:
        /* <DEDUP_REMOVED lines=16> */
.L_x_2388:
[----:B------:R-:W-:Y:S05]  /*3db0*/  BRA `(.L_x_2362) ;  /* 0x0000000000147947 */ /* 0x000fea0003800000 */
.L_x_2387:
[----:B------:R-:W3:Y:S02]  /*3dc0*/  LDG.E.64 R16, desc[UR36][R4.64] ;  /* 0x0000002404107981 */ /* 0x000ee4000c1e1b00 */
[----:B---3--:R-:W0:Y:S01]  /*3dd0*/  I2F.F64.U64 R16, R16 ;  /* 0x0000001000107312 */ /* 0x008e220000301800 */
[----:B------:R-:W-:Y:S05]  /*3de0*/  BRA `(.L_x_2362) ;  /* 0x0000000000087947 */ /* 0x000fea0003800000 */
.L_x_2386:
[----:B------:R-:W3:Y:S02]  /*3df0*/  LDG.E R4, desc[UR36][R4.64] ;  /* 0x0000002404047981 */ /* 0x000ee4000c1e1900 */
[----:B---3--:R0:W1:Y:S02]  /*3e00*/  I2F.F64.U32 R16, R4 ;  /* 0x0000000400107312 */ /* 0x0080640000201800 */
.L_x_2362:
[----:B------:R-:W-:Y:S05]  /*3e10*/  BSYNC.RECONVERGENT B6 ;  /* 0x0000000000067941 */ /* 0x000fea0003800200 */
.L_x_2361:
[----:B------:R-:W-:Y:S01]  /*3e20*/  ISETP.GE.AND P0, PT, R23, R2, PT ;  /* 0x000000021700720c */ /* 0x000fe20003f06270 */
[----:B------:R-:W-:-:S12]  /*3e30*/  BSSY.RECONVERGENT B1, `(.L_x_2389) ;  /* 0x000007b000017945 */ /* 0x000fd80003800200 */
[----:B------:R-:W-:Y:S05]  /*3e40*/  @P0 BRA `(.L_x_2390) ;  /* 0x0000000400e40947 */ /* 0x000fea0003800000 */
[----:B012-45:R-:W-:Y:S01]  /*3e50*/  LOP3.LUT R5, R27, 0x7fffffff, RZ, 0xc0, !PT ;  /* 0x7fffffff1b057812 */ /* 0x037fe200078ec0ff */
[----:B------:R-:W-:Y:S01]  /*3e60*/  BSSY.RECONVERGENT B2, `(.L_x_2391) ;  /* 0x0000076000027945 */ /* 0x000fe20003800200 */
[----:B------:R-:W-:Y:S02]  /*3e70*/  IMAD.MOV.U32 R20, RZ, RZ, R26 ;  /* 0x000000ffff147224 */ /* 0x000fe400078e001a */
[----:B------:R-:W-:Y:S01]  /*3e80*/  ISETP.GT.U32.AND P0, PT, R5, 0x3fefffff, PT ;  /* 0x3fefffff0500780c */ /* 0x000fe20003f04070 */
[----:B------:R-:W-:-:S12]  /*3e90*/  IMAD.MOV.U32 R21, RZ, RZ, R5 ;  /* 0x000000ffff157224 */ /* 0x000fd800078e0005 */
[----:B------:R-:W-:Y:S05]  /*3ea0*/  @P0 BRA `(.L_x_2392) ;  /* 0x0000000000600947 */ /* 0x000fea0003800000 */
[----:B---3--:R-:W-:Y:S01]  /*3eb0*/  DMUL R4, R20, R20 ;  /* 0x0000001414047228 */ /* 0x008fe20000000000 */
        /* <DEDUP_REMOVED lines=23> */
.L_x_2392:
[----:B------:R-:W-:Y:S01]  /*4030*/  IMAD.MOV.U32 R6, RZ, RZ, 0x652b82fe ;  /* 0x652b82feff067424 */ /* 0x000fe200078e00ff */
[----:B------:R-:W-:Y:S01]  /*4040*/  UMOV UR4, 0xfefa39ef ;  /* 0xfefa39ef00047882 */ /* 0x000fe20000000000 */
[----:B------:R-:W-:Y:S01]  /*4050*/  IMAD.MOV.U32 R7, RZ, RZ, 0x3ff71547 ;  /* 0x3ff71547ff077424 */ /* 0x000fe200078e00ff */
[----:B------:R-:W-:Y:S01]  /*4060*/  UMOV UR5, 0x3fe62e42 ;  /* 0x3fe62e4200057882 */ /* 0x000fe20000000000 */
[----:B------:R-:W-:Y:S01]  /*4070*/  IMAD.SHL.U32 R0, R5, 0x2, RZ ;  /* 0x0000000205007824 */ /* 0x000fe200078e00ff */
[----:B------:R-:W-:Y:S01]  /*4080*/  BSSY.RECONVERGENT B3, `(.L_x_2394) ;  /* 0x000004d000037945 */ /* 0x000fe20003800200 */
[----:B------:R-:W-:Y:S02]  /*4090*/  IMAD.MOV.U32 R12, RZ, RZ, -0x7142ec33 ;  /* 0x8ebd13cdff0c7424 */ /* 0x000fe400078e00ff */
[----:B------:R-:W-:Y:S01]  /*40a0*/  DFMA R6, R20, R6, 6.75539944105574400000e+15 ;  /* 0x433800001406742b */ /* 0x000fe20000000006 */
[C---:B------:R-:W-:Y:S01]  /*40b0*/  ISETP.GE.U32.AND P0, PT, R0.reuse, 0x7fb3e647, PT ;  /* 0x7fb3e6470000780c */ /* 0x040fe20003f06070 */
[----:B------:R-:W-:Y:S01]  /*40c0*/  IMAD.MOV.U32 R13, RZ, RZ, 0x3e5af86d ;  /* 0x3e5af86dff0d7424 */ /* 0x000fe200078e00ff */
[----:B------:R-:W-:Y:S01]  /*40d0*/  ISETP.NE.AND P1, PT, R0, RZ, PT ;  /* 0x000000ff0000720c */ /* 0x000fe20003f25270 */
[----:B------:R-:W-:-:S02]  /*40e0*/  IMAD.MOV.U32 R14, RZ, RZ, 0x0 ;  /* 0x00000000ff0e7424 */ /* 0x000fc400078e00ff */
[----:B------:R-:W-:Y:S02]  /*40f0*/  IMAD.MOV.U32 R15, RZ, RZ, 0x3ff00000 ;  /* 0x3ff00000ff0f7424 */ /* 0x000fe400078e00ff */
[----:B------:R-:W-:Y:S02]  /*4100*/  DADD R8, R6, -6.75539944105574400000e+15 ;  /* 0xc338000006087429 */ /* 0x000fe40000000000 */
        /* <DEDUP_REMOVED lines=48> */
[----:B---3--:R-:W-:Y:S02]  /*4410*/  FSEL R4, R26, R3, !P1 ;  /* 0x000000031a047208 */ /* 0x008fe40004800000 */
        /* <DEDUP_REMOVED lines=15> */
[----:B------:R-:W-:Y:S01]  /*4510*/  MOV R6, 0x4540 ;  /* 0x0000454000067802 */ /* 0x000fe20000000f00 */
[----:B------:R-:W-:-:S07]  /*4520*/  IMAD.MOV.U32 R11, RZ, RZ, R5 ;  /* 0x000000ffff0b7224 */ /* 0x000fce00078e0005 */
[----:B------:R-:W-:Y:S05]  /*4530*/  CALL.REL.NOINC `($__internal_1_$__cuda_sm20_div_rn_f64_full) ;  /* 0x0000005c00c07944 */ /* 0x000fea0003c00000 */
[----:B------:R-:W-:-:S07]  /*4540*/  IMAD.MOV.U32 R34, RZ, RZ, R0 ;  /* 0x000000ffff227224 */ /* 0x000fce00078e0000 */
.L_x_2395:
[----:B------:R-:W-:Y:S05]  /*4550*/  BSYNC.RECONVERGENT B3 ;  /* 0x0000000000037941 */ /* 0x000fea0003800200 */
.L_x_2394:
[----:B------:R-:W-:Y:S01]  /*4560*/  DADD R4, R4, R34 ;  /* 0x0000000004047229 */ /* 0x000fe20000000022 */
[----:B------:R-:W-:Y:S01]  /*4570*/  UMOV UR4, 0x8fb9f87e ;  /* 0x8fb9f87e00047882 */ /* 0x000fe20000000000 */
[----:B------:R-:W-:Y:S02]  /*4580*/  UMOV UR5, 0x408633ce ;  /* 0x408633ce00057882 */ /* 0x000fe40000000000 */
[----:B------:R-:W-:-:S06]  /*4590*/  DSETP.GE.AND P0, PT, R20, UR4, PT ;  /* 0x0000000414007e2a */ /* 0x000fcc000bf06000 */
[----:B------:R-:W-:Y:S02]  /*45a0*/  FSEL R4, R4, RZ, !P0 ;  /* 0x000000ff04047208 */ /* 0x000fe40004000000 */
[----:B------:R-:W-:-:S07]  /*45b0*/  FSEL R5, R5, +QNAN , !P0 ;  /* 0x7ff0000005057808 */ /* 0x000fce0004000000 */
.L_x_2393:
[----:B------:R-:W-:Y:S05]  /*45c0*/  BSYNC.RECONVERGENT B2 ;  /* 0x0000000000027941 */ /* 0x000fea0003800200 */
.L_x_2391:
[----:B------:R-:W-:-:S07]  /*45d0*/  LOP3.LUT R5, R5, 0x80000000, R27, 0xb8, !PT ;  /* 0x8000000005057812 */ /* 0x000fce00078eb81b */
.L_x_2390:
[----:B------:R-:W-:Y:S05]  /*45e0*/  BSYNC.RECONVERGENT B1 ;  /* 0x0000000000017941 */ /* 0x000fea0003800200 */
.L_x_2389:
[----:B012-45:R-:W-:Y:S01]  /*45f0*/  VIADD R27, R23, 0x80 ;  /* 0x00000080171b7836 */ /* 0x037fe20000000000 */
[----:B------:R-:W-:Y:S04]  /*4600*/  BSSY.RECONVERGENT B1, `(.L_x_2396) ;  /* 0x000007c000017945 */ /* 0x000fe80003800200 */
[----:B------:R-:W-:-:S13]  /*4610*/  ISETP.GE.AND P0, PT, R27, R2, PT ;  /* 0x000000021b00720c */ /* 0x000fda0003f06270 */
[----:B------:R-:W-:Y:S05]  /*4620*/  @P0 BRA `(.L_x_2397) ;  /* 0x0000000400e40947 */ /* 0x000fea0003800000 */
[----:B---3--:R-:W-:Y:S01]  /*4630*/  LOP3.LUT R11, R25, 0x7fffffff, RZ, 0xc0, !PT ;  /* 0x7fffffff190b7812 */ /* 0x008fe200078ec0ff */
[----:B------:R-:W-:Y:S01]  /*4640*/  BSSY.RECONVERGENT B2, `(.L_x_2398) ;  /* 0x0000076000027945 */ /* 0x000fe20003800200 */
[----:B------:R-:W-:Y:S02]  /*4650*/  IMAD.MOV.U32 R28, RZ, RZ, R24 ;  /* 0x000000ffff1c7224 */ /* 0x000fe400078e0018 */
[----:B------:R-:W-:Y:S01]  /*4660*/  ISETP.GE.U32.AND P0, PT, R11, 0x3ff00000, PT ;  /* 0x3ff000000b00780c */ /* 0x000fe20003f06070 */
[----:B------:R-:W-:-:S12]  /*4670*/  IMAD.MOV.U32 R29, RZ, RZ, R11 ;  /* 0x000000ffff1d7224 */ /* 0x000fd800078e000b */
[----:B------:R-:W-:Y:S05]  /*4680*/  @!P0 BRA `(.L_x_2399) ;  /* 0x0000000400688947 */ /* 0x000fea0003800000 */
        /* <DEDUP_REMOVED lines=10> */
[----:B------:R-:W-:-:S05]  /*4730*/  ISETP.NE.AND P1, PT, R0, RZ, PT ;  /* 0x000000ff0000720c */ /* 0x000fca0003f25270 */
        /* <DEDUP_REMOVED lines=45> */
[----:B------:R-:W-:Y:S02]  /*4a10*/  IMAD.MOV.U32 R14, RZ, RZ, 0x0 ;  /* 0x00000000ff0e7424 */ /* 0x000fe400078e00ff */
[----:B------:R-:W-:-:S05]  /*4a20*/  IMAD.MOV.U32 R15, RZ, RZ, 0x3ff00000 ;  /* 0x3ff00000ff0f7424 */ /* 0x000fca00078e00ff */
[----:B------:R-:W-:-:S10]  /*4a30*/  DADD R6, R12, R12 ;  /* 0x000000000c067229 */ /* 0x000fd4000000000c */
[----:B------:R-:W-:Y:S01]  /*4a40*/  FSEL R21, R6, R12, !P0 ;  /* 0x0000000c06157208 */ /* 0x000fe20004000000 */
[----:B------:R-:W-:Y:S01]  /*4a50*/  IMAD.MOV.U32 R6, RZ, RZ, 0x1 ;  /* 0x00000001ff067424 */ /* 0x000fe200078e00ff */
[----:B------:R-:W-:Y:S02]  /*4a60*/  @P1 FSEL R11, R7, R13, !P0 ;  /* 0x0000000d070b1208 */ /* 0x000fe40004000000 */
[----:B------:R-:W-:Y:S02]  /*4a70*/  FSEL R20, R24, R21, !P1 ;  /* 0x0000001518147208 */ /* 0x000fe40004800000 */
[----:B------:R-:W-:Y:S01]  /*4a80*/  FSETP.GEU.AND P1, PT, |R11|, 6.5827683646048100446e-37, PT ;  /* 0x036000000b00780b */ /* 0x000fe20003f2e200 */
[----:B------:R-:W-:-:S06]  /*4a90*/  IMAD.MOV.U32 R21, RZ, RZ, R11 ;  /* 0x000000ffff157224 */ /* 0x000fcc00078e000b */
        /* <DEDUP_REMOVED lines=14> */
[----:B------:R-:W-:-:S07]  /*4b80*/  MOV R6, 0x4ba0 ;  /* 0x00004ba000067802 */ /* 0x000fce0000000f00 */
[----:B------:R-:W-:Y:S05]  /*4b90*/  CALL.REL.NOINC `($__internal_1_$__cuda_sm20_div_rn_f64_full) ;  /* 0x0000005800287944 */ /* 0x000fea0003c00000 */
[----:B------:R-:W-:-:S07]  /*4ba0*/  IMAD.MOV.U32 R34, RZ, RZ, R0 ;  /* 0x000000ffff227224 */ /* 0x000fce00078e0000 */
.L_x_2401:
[----:B------:R-:W-:Y:S05]  /*4bb0*/  BSYNC.RECONVERGENT B3 ;  /* 0x0000000000037941 */ /* 0x000fea0003800200 */
.L_x_2400:
[----:B------:R-:W-:Y:S01]  /*4bc0*/  DADD R20, R20, R34 ;  /* 0x0000000014147229 */ /* 0x000fe20000000022 */
[----:B------:R-:W-:Y:S01]  /*4bd0*/  UMOV UR4, 0x8fb9f87e ;  /* 0x8fb9f87e00047882 */ /* 0x000fe20000000000 */
[----:B------:R-:W-:Y:S02]  /*4be0*/  UMOV UR5, 0x408633ce ;  /* 0x408633ce00057882 */ /* 0x000fe40000000000 */
[----:B------:R-:W-:-:S06]  /*4bf0*/  DSETP.GE.AND P0, PT, R28, UR4, PT ;  /* 0x000000041c007e2a */ /* 0x000fcc000bf06000 */
[----:B------:R-:W-:Y:S02]  /*4c00*/  FSEL R28, R20, RZ, !P0 ;  /* 0x000000ff141c7208 */ /* 0x000fe40004000000 */
[----:B------:R-:W-:Y:S01]  /*4c10*/  FSEL R29, R21, +QNAN , !P0 ;  /* 0x7ff00000151d7808 */ /* 0x000fe20004000000 */
[----:B------:R-:W-:Y:S06]  /*4c20*/  BRA `(.L_x_2402) ;  /* 0x00000000005c7947 */ /* 0x000fec0003800000 */
.L_x_2399:
        /* <DEDUP_REMOVED lines=23> */
.L_x_2402:
[----:B------:R-:W-:Y:S05]  /*4da0*/  BSYNC.RECONVERGENT B2 ;  /* 0x0000000000027941 */ /* 0x000fea0003800200 */
.L_x_2398:
[----:B------:R-:W-:-:S07]  /*4db0*/  LOP3.LUT R29, R29, 0x80000000, R25, 0xb8, !PT ;  /* 0x800000001d1d7812 */ /* 0x000fce00078eb819 */
.L_x_2397:
[----:B------:R-:W-:Y:S05]  /*4dc0*/  BSYNC.RECONVERGENT B1 ;  /* 0x0000000000017941 */ /* 0x000fea0003800200 */
.L_x_2396:
[----:B------:R-:W-:Y:S01]  /*4dd0*/  VIADD R3, R23, 0x100 ;  /* 0x0000010017037836 */ /* 0x000fe20000000000 */
        /* <DEDUP_REMOVED lines=91> */
.L_x_2408:
[----:B------:R-:W-:Y:S05]  /*5390*/  BSYNC.RECONVERGENT B3 ;  /* 0x0000000000037941 */ /* 0x000fea0003800200 */
.L_x_2407:
[----:B------:R-:W-:Y:S01]  /*53a0*/  DADD R20, R20, R34 ;  /* 0x0000000014147229 */ /* 0x000fe20000000022 */
[----:B------:R-:W-:Y:S01]  /*53b0*/  UMOV UR4, 0x8fb9f87e ;  /* 0x8fb9f87e00047882 */ /* 0x000fe20000000000 */
[----:B------:R-:W-:Y:S02]  /*53c0*/  UMOV UR5, 0x408633ce ;  /* 0x408633ce00057882 */ /* 0x000fe40000000000 */
[----:B------:R-:W-:-:S06]  /*53d0*/  DSETP.GE.AND P0, PT, R24, UR4, PT ;  /* 0x0000000418007e2a */ /* 0x000fcc000bf06000 */
[----:B------:R-:W-:Y:S02]  /*53e0*/  FSEL R24, R20, RZ, !P0 ;  /* 0x000000ff14187208 */ /* 0x000fe40004000000 */
[----:B------:R-:W-:Y:S01]  /*53f0*/  FSEL R25, R21, +QNAN , !P0 ;  /* 0x7ff0000015197808 */ /* 0x000fe20004000000 */
[----:B------:R-:W-:Y:S06]  /*5400*/  BRA `(.L_x_2409) ;  /* 0x00000000005c7947 */ /* 0x000fec0003800000 */
.L_x_2406:
        /* <DEDUP_REMOVED lines=23> */
.L_x_2409:
[----:B------:R-:W-:Y:S05]  /*5580*/  BSYNC.RECONVERGENT B2 ;  /* 0x0000000000027941 */ /* 0x000fea0003800200 */
.L_x_2405:
[----:B------:R-:W-:-:S07]  /*5590*/  LOP3.LUT R25, R25, 0x80000000, R19, 0xb8, !PT ;  /* 0x8000000019197812 */ /* 0x000fce00078eb813 */
.L_x_2404:
[----:B------:R-:W-:Y:S05]  /*55a0*/  BSYNC.RECONVERGENT B1 ;  /* 0x0000000000017941 */ /* 0x000fea0003800200 */
.L_x_2403:
[----:B------:R-:W-:Y:S01]  /*55b0*/  VIADD R3, R23, 0x180 ;  /* 0x0000018017037836 */ /* 0x000fe20000000000 */
[----:B------:R-:W-:Y:S04]  /*55c0*/  BSSY.RECONVERGENT B1, `(.L_x_2410) ;  /* 0x000007d000017945 */ /* 0x000fe80003800200 */
[----:B------:R-:W-:-:S13]  /*55d0*/  ISETP.GE.AND P0, PT, R3, R2, PT ;  /* 0x000000020300720c */ /* 0x000fda0003f06270 */
[----:B------:R-:W-:Y:S05]  /*55e0*/  @P0 BRA `(.L_x_2411) ;  /* 0x0000000400e80947 */ /* 0x000fea0003800000 */
[----:B------:R-:W-:Y:S01]  /*55f0*/  LOP3.LUT R11, R17, 0x7fffffff, RZ, 0xc0, !PT ;  /* 0x7fffffff110b7812 */ /* 0x000fe200078ec0ff */
[----:B------:R-:W-:Y:S01]  /*5600*/  BSSY.RECONVERGENT B2, `(.L_x_2412) ;  /* 0x0000076000027945 */ /* 0x000fe20003800200 */
[----:B---3--:R-:W-:Y:S02]  /*5610*/  IMAD.MOV.U32 R18, RZ, RZ, R16 ;  /* 0x000000ffff127224 */ /* 0x008fe400078e0010 */
        /* <DEDUP_REMOVED lines=85> */
.L_x_2415:
[----:B------:R-:W-:Y:S05]  /*5b70*/  BSYNC.RECONVERGENT B3 ;  /* 0x0000000000037941 */ /* 0x000fea0003800200 */
.L_x_2414:
[----:B------:R-:W-:Y:S01]  /*5b80*/  DADD R20, R20, R34 ;  /* 0x0000000014147229 */ /* 0x000fe20000000022 */
[----:B------:R-:W-:Y:S01]  /*5b90*/  UMOV UR4, 0x8fb9f87e ;  /* 0x8fb9f87e00047882 */ /* 0x000fe20000000000 */
[----:B------:R-:W-:Y:S02]  /*5ba0*/  UMOV UR5, 0x408633ce ;  /* 0x408633ce00057882 */ /* 0x000fe40000000000 */
[----:B------:R-:W-:-:S06]  /*5bb0*/  DSETP.GE.AND P0, PT, R18, UR4, PT ;  /* 0x0000000412007e2a */ /* 0x000fcc000bf06000 */
[----:B------:R-:W-:Y:S02]  /*5bc0*/  FSEL R18, R20, RZ, !P0 ;  /* 0x000000ff14127208 */ /* 0x000fe40004000000 */
[----:B------:R-:W-:Y:S01]  /*5bd0*/  FSEL R19, R21, +QNAN , !P0 ;  /* 0x7ff0000015137808 */ /* 0x000fe20004000000 */
[----:B------:R-:W-:Y:S06]  /*5be0*/  BRA `(.L_x_2416) ;  /* 0x00000000005c7947 */ /* 0x000fec0003800000 */
.L_x_2413:
        /* <DEDUP_REMOVED lines=23> */
.L_x_2416:
[----:B------:R-:W-:Y:S05]  /*5d60*/  BSYNC.RECONVERGENT B2 ;  /* 0x0000000000027941 */ /* 0x000fea0003800200 */
.L_x_2412:
[----:B------:R-:W-:Y:S01]  /*5d70*/  LOP3.LUT R17, R19, 0x80000000, R17, 0xb8, !PT ;  /* 0x8000000013117812 */ /* 0x000fe200078eb811 */
[----:B------:R-:W-:-:S07]  /*5d80*/  IMAD.MOV.U32 R16, RZ, RZ, R18 ;  /* 0x000000ffff107224 */ /* 0x000fce00078e0012 */
.L_x_2411:
[----:B------:R-:W-:Y:S05]  /*5d90*/  BSYNC.RECONVERGENT B1 ;  /* 0x0000000000017941 */ /* 0x000fea0003800200 */
.L_x_2410:
[----:B---3--:R-:W0:Y:S01]  /*5da0*/  LDC.U8 R18, c[0x0][0x3a4] ;  /* 0x0000e900ff127b82 */ /* 0x008e220000000000 */
[----:B------:R-:W-:Y:S01]  /*5db0*/  ISETP.GE.AND P0, PT, R23, R2, PT ;  /* 0x000000021700720c */ /* 0x000fe20003f06270 */
[----:B------:R-:W-:Y:S04]  /*5dc0*/  BSSY.RECONVERGENT B7, `(.L_x_2417) ;  /* 0x0000354000077945 */ /* 0x000fe80003800200 */
[----:B------:R-:W-:Y:S08]  /*5dd0*/  BSSY.RELIABLE B6, `(.L_x_2418) ;  /* 0x0000240000067945 */ /* 0x000ff00003800100 */
[----:B------:R-:W-:Y:S05]  /*5de0*/  @P0 BRA `(.L_x_2419) ;  /* 0x0000002000ec0947 */ /* 0x000fea0003800000 */
[----:B------:R-:W1:Y:S01]  /*5df0*/  LDCU UR4, c[0x0][0x3a8] ;  /* 0x00007500ff0477ac */ /* 0x000e620008000800 */
[----:B------:R-:W2:Y:S01]  /*5e00*/  LDC.64 R8, c[0x0][0x388] ;  /* 0x0000e200ff087b82 */ /* 0x000ea20000000a00 */
[----:B------:R-:W-:Y:S01]  /*5e10*/  IMAD R0, R22, 0x200, R23 ;  /* 0x0000020016007824 */ /* 0x000fe200078e0217 */
[----:B0-----:R-:W-:-:S03]  /*5e20*/  PRMT R6, R18, 0x9910, RZ ;  /* 0x0000991012067816 */ /* 0x001fc600000000ff */
[----:B-1----:R-:W-:Y:S02]  /*5e30*/  IMAD R3, R0, UR4, RZ ;  /* 0x0000000400037c24 */ /* 0x002fe4000f8e02ff */
        /* <DEDUP_REMOVED lines=13> */
[----:B------:R-:W0:Y:S01]  /*5f10*/  F2I.F64.TRUNC R5, R4 ;  /* 0x0000000400057311 */ /* 0x000e22000030d100 */
[----:B------:R-:W-:Y:S01]  /*5f20*/  IMAD.MOV.U32 R23, RZ, RZ, R27 ;  /* 0x000000ffff177224 */ /* 0x000fe200078e001b */
[----:B0-----:R0:W-:Y:S01]  /*5f30*/  STG.E.U8 desc[UR36][R8.64], R5 ;  /* 0x0000000508007986 */ /* 0x0011e2000c101124 */
[----:B------:R-:W-:Y:S05]  /*5f40*/  BRA `(.L_x_2425) ;  /* 0x0000001000407947 */ /* 0x000fea0003800000 */
.L_x_2423:
[----:B------:R-:W0:Y:S01]  /*5f50*/  F2I.S64.F64.TRUNC R4, R4 ;  /* 0x0000000400047311 */ /* 0x000e22000030d900 */
[----:B------:R-:W-:Y:S02]  /*5f60*/  IMAD.MOV.U32 R23, RZ, RZ, R27 ;  /* 0x000000ffff177224 */ /* 0x000fe400078e001b */
[----:B0-----:R-:W-:-:S05]  /*5f70*/  IMAD.MOV.U32 R3, RZ, RZ, R4 ;  /* 0x000000ffff037224 */ /* 0x001fca00078e0004 */
[----:B------:R0:W-:Y:S01]  /*5f80*/  STG.E.U8 desc[UR36][R8.64], R3 ;  /* 0x0000000308007986 */ /* 0x0001e2000c101124 */
[----:B------:R-:W-:Y:S05]  /*5f90*/  BRA `(.L_x_2425) ;  /* 0x00000010002c7947 */ /* 0x000fea0003800000 */
.L_x_2422:
[----:B------:R-:W-:-:S13]  /*5fa0*/  ISETP.NE.AND P0, PT, R0, 0x2, PT ;  /* 0x000000020000780c */ /* 0x000fda0003f05270 */
[----:B------:R-:W-:Y:S05]  /*5fb0*/  @!P0 BRA `(.L_x_2426) ;  /* 0x0000000000308947 */ /* 0x000fea0003800000 */
[----:B------:R-:W-:-:S13]  /*5fc0*/  ISETP.NE.AND P0, PT, R0, 0x3, PT ;  /* 0x000000030000780c */ /* 0x000fda0003f05270 */
[----:B------:R-:W-:Y:S05]  /*5fd0*/  @!P0 BRA `(.L_x_2427) ;  /* 0x0000000000188947 */ /* 0x000fea0003800000 */
[----:B------:R-:W-:-:S13]  /*5fe0*/  ISETP.NE.AND P0, PT, R0, 0x4, PT ;  /* 0x000000040000780c */ /* 0x000fda0003f05270 */
[----:B------:R-:W-:Y:S05]  /*5ff0*/  @P0 BRA `(.L_x_2424) ;  /* 0x0000000c005c0947 */ /* 0x000fea0003800000 */
[----:B------:R-:W0:Y:S01]  /*6000*/  F2I.S64.F64.TRUNC R4, R4 ;  /* 0x0000000400047311 */ /* 0x000e22000030d900 */
[----:B------:R-:W-:Y:S01]  /*6010*/  IMAD.MOV.U32 R23, RZ, RZ, R27 ;  /* 0x000000ffff177224 */ /* 0x000fe200078e001b */
[----:B0-----:R0:W-:Y:S01]  /*6020*/  STG.E.64 desc[UR36][R8.64], R4 ;  /* 0x0000000408007986 */ /* 0x0011e2000c101b24 */
[----:B------:R-:W-:Y:S05]  /*6030*/  BRA `(.L_x_2425) ;  /* 0x0000001000047947 */ /* 0x000fea0003800000 */
.L_x_2427:
[----:B------:R-:W0:Y:S01]  /*6040*/  F2I.F64.TRUNC R5, R4 ;  /* 0x0000000400057311 */ /* 0x000e22000030d100 */
[----:B------:R-:W-:Y:S01]  /*6050*/  IMAD.MOV.U32 R23, RZ, RZ, R27 ;  /* 0x000000ffff177224 */ /* 0x000fe200078e001b */
[----:B0-----:R0:W-:Y:S01]  /*6060*/  STG.E desc[UR36][R8.64], R5 ;  /* 0x0000000508007986 */ /* 0x0011e2000c101924 */
[----:B------:R-:W-:Y:S05]  /*6070*/  BRA `(.L_x_2425) ;  /* 0x0000000c00f47947 */ /* 0x000fea0003800000 */
.L_x_2426:
[----:B------:R-:W0:Y:S01]  /*6080*/  F2I.F64.TRUNC R5, R4 ;  /* 0x0000000400057311 */ /* 0x000e22000030d100 */
[----:B------:R-:W-:Y:S01]  /*6090*/  IMAD.MOV.U32 R23, RZ, RZ, R27 ;  /* 0x000000ffff177224 */ /* 0x000fe200078e001b */
[----:B0-----:R0:W-:Y:S01]  /*60a0*/  STG.E.U16 desc[UR36][R8.64], R5 ;  /* 0x0000000508007986 */ /* 0x0011e2000c101524 */
[----:B------:R-:W-:Y:S05]  /*60b0*/  BRA `(.L_x_2425) ;  /* 0x0000000c00e47947 */ /* 0x000fea0003800000 */
.L_x_2421:
[----:B------:R-:W-:-:S13]  /*60c0*/  ISETP.GT.AND P0, PT, R0, 0x6, PT ;  /* 0x000000060000780c */ /* 0x000fda0003f04270 */
[----:B------:R-:W-:Y:S05]  /*60d0*/  @P0 BRA `(.L_x_2428) ;  /* 0x0000000000540947 */ /* 0x000fea0003800000 */
[----:B------:R-:W-:-:S13]  /*60e0*/  ISETP.NE.AND P0, PT, R0, 0x5, PT ;  /* 0x000000050000780c */ /* 0x000fda0003f05270 */
[----:B------:R-:W-:Y:S05]  /*60f0*/  @!P0 BRA `(.L_x_2429) ;  /* 0x0000000000288947 */ /* 0x000fea0003800000 */
[----:B------:R-:W-:-:S13]  /*6100*/  ISETP.NE.AND P0, PT, R0, 0x6, PT ;  /* 0x000000060000780c */ /* 0x000fda0003f05270 */
[----:B------:R-:W-:Y:S05]  /*6110*/  @P0 BRA `(.L_x_2424) ;  /* 0x0000000c00140947 */ /* 0x000fea0003800000 */
[----:B------:R-:W-:Y:S01]  /*6120*/  UMOV UR4, 0xf0000000 ;  /* 0xf000000000047882 */ /* 0x000fe20000000000 */
[----:B------:R-:W-:Y:S01]  /*6130*/  UMOV UR5, 0x380fffff ;  /* 0x380fffff00057882 */ /* 0x000fe20000000000 */
[----:B------:R-:W0:Y:S01]  /*6140*/  F2F.F32.F64 R3, R4 ;  /* 0x0000000400037310 */ /* 0x000e220000301000 */
[----:B------:R-:W-:Y:S01]  /*6150*/  DSETP.GEU.AND P0, PT, |R4|, UR4, PT ;  /* 0x0000000404007e2a */ /* 0x000fe2000bf0e200 */
[----:B------:R-:W-:-:S13]  /*6160*/  IMAD.MOV.U32 R23, RZ, RZ, R27 ;  /* 0x000000ffff177224 */ /* 0x000fda00078e001b */
[----:B0-----:R-:W-:-:S05]  /*6170*/  @!P0 FMUL R3, R3, 1.175494350822287508e-38 ;  /* 0x0080000003038820 */ /* 0x001fca0000400000 */
[----:B------:R0:W-:Y:S01]  /*6180*/  STG.E desc[UR36][R8.64], R3 ;  /* 0x0000000308007986 */ /* 0x0001e2000c101924 */
[----:B------:R-:W-:Y:S05]  /*6190*/  BRA `(.L_x_2425) ;  /* 0x0000000c00ac7947 */ /* 0x000fea0003800000 */
.L_x_2429:
[----:B------:R-:W-:Y:S01]  /*61a0*/  UMOV UR4, 0xf0000000 ;  /* 0xf000000000047882 */ /* 0x000fe20000000000 */
[----:B------:R-:W-:Y:S01]  /*61b0*/  UMOV UR5, 0x380fffff ;  /* 0x380fffff00057882 */ /* 0x000fe20000000000 */
[----:B------:R-:W0:Y:S01]  /*61c0*/  F2F.F32.F64 R0, R4 ;  /* 0x0000000400007310 */ /* 0x000e220000301000 */
[----:B------:R-:W-:Y:S01]  /*61d0*/  DSETP.GEU.AND P0, PT, |R4|, UR4, PT ;  /* 0x0000000404007e2a */ /* 0x000fe2000bf0e200 */
[----:B------:R-:W-:-:S13]  /*61e0*/  IMAD.MOV.U32 R23, RZ, RZ, R27 ;  /* 0x000000ffff177224 */ /* 0x000fda00078e001b */
[----:B0-----:R-:W-:-:S05]  /*61f0*/  @!P0 FMUL R0, R0, 1.175494350822287508e-38 ;  /* 0x0080000000008820 */ /* 0x001fca0000400000 */
[----:B------:R-:W-:-:S05]  /*6200*/  F2FP.F16.F32.PACK_AB R0, RZ, R0 ;  /* 0x00000000ff00723e */ /* 0x000fca00000000ff */
[----:B------:R0:W-:Y:S01]  /*6210*/  STG.E.U16 desc[UR36][R8.64], R0 ;  /* 0x0000000008007986 */ /* 0x0001e2000c101524 */
[----:B------:R-:W-:Y:S05]  /*6220*/  BRA `(.L_x_2425) ;  /* 0x0000000c00887947 */ /* 0x000fea0003800000 */
.L_x_2428:
[----:B------:R-:W-:-:S13]  /*6230*/  ISETP.NE.AND P0, PT, R0, 0x7, PT ;  /* 0x000000070000780c */ /* 0x000fda0003f05270 */
[----:B------:R-:W-:Y:S05]  /*6240*/  @!P0 BRA `(.L_x_2430) ;  /* 0x00000000005c8947 */ /* 0x000fea0003800000 */
        /* <DEDUP_REMOVED lines=8> */
[----:B------:R-:W-:Y:S02]  /*62d0*/  IMAD.MOV.U32 R7, RZ, RZ, RZ ;  /* 0x000000ffff077224 */ /* 0x000fe400078e00ff */
[----:B------:R-:W-:-:S11]  /*62e0*/  IMAD.MOV.U32 R23, RZ, RZ, R27 ;  /* 0x000000ffff177224 */ /* 0x000fd600078e001b */
[----:B0-----:R-:W-:-:S05]  /*62f0*/  @!P0 FMUL R6, R6, 1.175494350822287508e-38 ;  /* 0x0080000006068820 */ /* 0x001fca0000400000 */
[----:B------:R0:W-:Y:S01]  /*6300*/  STG.E.64 desc[UR36][R8.64], R6 ;  /* 0x0000000608007986 */ /* 0x0001e2000c101b24 */
[----:B------:R-:W-:Y:S05]  /*6310*/  BRA `(.L_x_2425) ;  /* 0x0000000c004c7947 */ /* 0x000fea0003800000 */
.L_x_2431:
[----:B------:R-:W-:Y:S01]  /*6320*/  UMOV UR4, 0xf0000000 ;  /* 0xf000000000047882 */ /* 0x000fe20000000000 */
[----:B------:R-:W-:Y:S01]  /*6330*/  UMOV UR5, 0x380fffff ;  /* 0x380fffff00057882 */ /* 0x000fe20000000000 */
[----:B------:R-:W0:Y:S01]  /*6340*/  F2F.F32.F64 R0, R4 ;  /* 0x0000000400007310 */ /* 0x000e220000301000 */
[----:B------:R-:W-:Y:S01]  /*6350*/  DSETP.GEU.AND P0, PT, |R4|, UR4, PT ;  /* 0x0000000404007e2a */ /* 0x000fe2000bf0e200 */
[----:B------:R-:W-:-:S13]  /*6360*/  IMAD.MOV.U32 R23, RZ, RZ, R27 ;  /* 0x000000ffff177224 */ /* 0x000fda00078e001b */
[----:B0-----:R-:W-:-:S05]  /*6370*/  @!P0 FMUL R0, R0, 1.175494350822287508e-38 ;  /* 0x0080000000008820 */ /* 0x001fca0000400000 */
[----:B------:R-:W-:-:S04]  /*6380*/  F2FP.F16.F32.PACK_AB R3, RZ, R0 ;  /* 0x00000000ff03723e */ /* 0x000fc800000000ff */
[----:B------:R-:W-:-:S05]  /*6390*/  PRMT R3, R3, 0x5410, RZ ;  /* 0x0000541003037816 */ /* 0x000fca00000000ff */
[----:B------:R0:W-:Y:S01]  /*63a0*/  STG.E desc[UR36][R8.64], R3 ;  /* 0x0000000308007986 */ /* 0x0001e2000c101924 */
[----:B------:R-:W-:Y:S05]  /*63b0*/  BRA `(.L_x_2425) ;  /* 0x0000000c00247947 */ /* 0x000fea0003800000 */
.L_x_2430:
[----:B------:R0:W-:Y:S01]  /*63c0*/  STG.E.64 desc[UR36][R8.64], R4 ;  /* 0x0000000408007986 */ /* 0x0001e2000c101b24 */
[----:B------:R-:W-:Y:S01]  /*63d0*/  IMAD.MOV.U32 R23, RZ, RZ, R27 ;  /* 0x000000ffff177224 */ /* 0x000fe200078e001b */
[----:B------:R-:W-:Y:S06]  /*63e0*/  BRA `(.L_x_2425) ;  /* 0x0000000c00187947 */ /* 0x000fec0003800000 */
.L_x_2420:
        /* <DEDUP_REMOVED lines=8> */
[----:B------:R-:W-:Y:S01]  /*6470*/  DSETP.NEU.AND P0, PT, R4, RZ, PT ;  /* 0x000000ff0400722a */ /* 0x000fe20003f0d000 */
[----:B------:R-:W-:-:S05]  /*6480*/  IMAD.MOV.U32 R23, RZ, RZ, R27 ;  /* 0x000000ffff177224 */ /* 0x000fca00078e001b */
[----:B------:R-:W-:-:S05]  /*6490*/  SEL R3, RZ, 0x1, !P0 ;  /* 0x00000001ff037807 */ /* 0x000fca0004000000 */
[----:B------:R0:W-:Y:S01]  /*64a0*/  STG.E.U8 desc[UR36][R8.64], R3 ;  /* 0x0000000308007986 */ /* 0x0001e2000c101124 */
[----:B------:R-:W-:Y:S05]  /*64b0*/  BRA `(.L_x_2425) ;  /* 0x0000000800e47947 */ /* 0x000fea0003800000 */
.L_x_2434:
[----:B------:R-:W-:Y:S01]  /*64c0*/  CS2R R6, SRZ ;  /* 0x0000000000067805 */ /* 0x000fe2000001ff00 */
[----:B------:R-:W-:-:S04]  /*64d0*/  IMAD.MOV.U32 R23, RZ, RZ, R27 ;  /* 0x000000ffff177224 */ /* 0x000fc800078e001b */
[----:B------:R0:W-:Y:S01]  /*64e0*/  STG.E.128 desc[UR36][R8.64], R4 ;  /* 0x0000000408007986 */ /* 0x0001e2000c101d24 */
[----:B------:R-:W-:Y:S05]  /*64f0*/  BRA `(.L_x_2425) ;  /* 0x0000000800d47947 */ /* 0x000fea0003800000 */
.L_x_2433:
        /* <DEDUP_REMOVED lines=23> */
.L_x_2438:
[----:B------:R-:W-:Y:S05]  /*6670*/  BSYNC.RECONVERGENT B0 ;  /* 0x0000000000007941 */ /* 0x000fea0003800200 */
.L_x_2437:
[----:B------:R-:W-:Y:S01]  /*6680*/  LOP3.LUT R7, R0, 0x80, R7, 0xf8, !PT ;  /* 0x0000008000077812 */ /* 0x000fe200078ef807 */
[----:B------:R-:W-:-:S04]  /*6690*/  IMAD.MOV.U32 R23, RZ, RZ, R27 ;  /* 0x000000ffff177224 */ /* 0x000fc800078e001b */
[----:B------:R0:W-:Y:S01]  /*66a0*/  STG.E.U8 desc[UR36][R8.64], R7 ;  /* 0x0000000708007986 */ /* 0x0001e2000c101124 */
[----:B------:R-:W-:Y:S05]  /*66b0*/  BRA `(.L_x_2425) ;  /* 0x0000000800647947 */ /* 0x000fea0003800000 */
.L_x_2436:
        /* <DEDUP_REMOVED lines=19> */
.L_x_2440:
[----:B------:R-:W-:Y:S05]  /*67f0*/  BSYNC.RECONVERGENT B0 ;  /* 0x0000000000007941 */ /* 0x000fea0003800200 */
.L_x_2439:
[----:B------:R-:W-:Y:S01]  /*6800*/  LOP3.LUT R7, R0, 0x80, R7, 0xf8, !PT ;  /* 0x0000008000077812 */ /* 0x000fe200078ef807 */
[----:B------:R-:W-:-:S04]  /*6810*/  IMAD.MOV.U32 R23, RZ, RZ, R27 ;  /* 0x000000ffff177224 */ /* 0x000fc800078e001b */
[----:B------:R0:W-:Y:S01]  /*6820*/  STG.E.U8 desc[UR36][R8.64], R7 ;  /* 0x0000000708007986 */ /* 0x0001e2000c101124 */
[----:B------:R-:W-:Y:S05]  /*6830*/  BRA `(.L_x_2425) ;  /* 0x0000000800047947 */ /* 0x000fea0003800000 */
.L_x_2435:
[----:B------:R-:W-:Y:S01]  /*6840*/  UMOV UR4, 0xf0000000 ;  /* 0xf000000000047882 */ /* 0x000fe20000000000 */
[----:B------:R-:W-:Y:S01]  /*6850*/  UMOV UR5, 0x380fffff ;  /* 0x380fffff00057882 */ /* 0x000fe20000000000 */
[----:B------:R-:W0:Y:S01]  /*6860*/  F2F.F32.F64 R0, R4 ;  /* 0x0000000400007310 */ /* 0x000e220000301000 */
[----:B------:R-:W-:Y:S01]  /*6870*/  DSETP.GEU.AND P0, PT, |R4|, UR4, PT ;  /* 0x0000000404007e2a */ /* 0x000fe2000bf0e200 */
[----:B------:R-:W-:-:S13]  /*6880*/  IMAD.MOV.U32 R23, RZ, RZ, R27 ;  /* 0x000000ffff177224 */ /* 0x000fda00078e001b */
[----:B0-----:R-:W-:-:S05]  /*6890*/  @!P0 FMUL R0, R0, 1.175494350822287508e-38 ;  /* 0x0080000000008820 */ /* 0x001fca0000400000 */
[----:B------:R-:W-:-:S05]  /*68a0*/  F2FP.BF16.F32.PACK_AB R0, RZ, R0 ;  /* 0x00000000ff00723e */ /* 0x000fca00000010ff */
[----:B------:R0:W-:Y:S01]  /*68b0*/  STG.E.U16 desc[UR36][R8.64], R0 ;  /* 0x0000000008007986 */ /* 0x0001e2000c101524 */
[----:B------:R-:W-:Y:S05]  /*68c0*/  BRA `(.L_x_2425) ;  /* 0x0000000400e07947 */ /* 0x000fea0003800000 */
.L_x_2432:
        /* <DEDUP_REMOVED lines=8> */
[----:B------:R-:W0:Y:S01]  /*6950*/  F2I.U32.F64.TRUNC R5, R4 ;  /* 0x0000000400057311 */ /* 0x000e22000030d000 */
[----:B------:R-:W-:Y:S01]  /*6960*/  IMAD.MOV.U32 R23, RZ, RZ, R27 ;  /* 0x000000ffff177224 */ /* 0x000fe200078e001b */
[----:B0-----:R0:W-:Y:S01]  /*6970*/  STG.E.U16 desc[UR36][R8.64], R5 ;  /* 0x0000000508007986 */ /* 0x0011e2000c101524 */
[----:B------:R-:W-:Y:S05]  /*6980*/  BRA `(.L_x_2425) ;  /* 0x0000000400b07947 */ /* 0x000fea0003800000 */
.L_x_2443:
        /* <DEDUP_REMOVED lines=17> */
.L_x_2446:
[----:B------:R-:W-:-:S04]  /*6aa0*/  SHF.R.U32.HI R0, RZ, 0x14, R7 ;  /* 0x00000014ff007819 */ /* 0x000fc80000011607 */
[----:B------:R-:W-:-:S04]  /*6ab0*/  LOP3.LUT R0, R0, 0x1, RZ, 0xc0, !PT ;  /* 0x0000000100007812 */ /* 0x000fc800078ec0ff */
[----:B------:R-:W-:-:S04]  /*6ac0*/  IADD3 R0, PT, PT, R7, 0x487ffff, R0 ;  /* 0x0487ffff07007810 */ /* 0x000fc80007ffe000 */
[----:B------:R-:W-:-:S04]  /*6ad0*/  SHF.R.U32.HI R0, RZ, 0x14, R0 ;  /* 0x00000014ff007819 */ /* 0x000fc80000011600 */
[----:B------:R-:W-:-:S07]  /*6ae0*/  LOP3.LUT R3, R0, 0xff, RZ, 0xc0, !PT ;  /* 0x000000ff00037812 */ /* 0x000fce00078ec0ff */
.L_x_2447:
[----:B------:R-:W-:-:S04]  /*6af0*/  SHF.R.U32.HI R0, RZ, 0x18, R7 ;  /* 0x00000018ff007819 */ /* 0x000fc80000011607 */
[----:B------:R-:W-:-:S07]  /*6b00*/  LOP3.LUT R0, R3, 0x80, R0, 0xf8, !PT ;  /* 0x0000008003007812 */ /* 0x000fce00078ef800 */
.L_x_2445:
[----:B------:R-:W-:Y:S05]  /*6b10*/  BSYNC.RECONVERGENT B0 ;  /* 0x0000000000007941 */ /* 0x000fea0003800200 */
.L_x_2444:
[----:B------:R1:W-:Y:S01]  /*6b20*/  STG.E.U8 desc[UR36][R8.64], R0 ;  /* 0x0000000008007986 */ /* 0x0003e2000c101124 */
[----:B------:R-:W-:Y:S01]  /*6b30*/  IMAD.MOV.U32 R23, RZ, RZ, R27 ;  /* 0x000000ffff177224 */ /* 0x000fe200078e001b */
[----:B------:R-:W-:Y:S06]  /*6b40*/  BRA `(.L_x_2425) ;  /* 0x0000000400407947 */ /* 0x000fec0003800000 */
.L_x_2442:
        /* <DEDUP_REMOVED lines=17> */
.L_x_2450:
[----:B------:R-:W-:-:S04]  /*6c60*/  SHF.R.U32.HI R0, RZ, 0x15, R7 ;  /* 0x00000015ff007819 */ /* 0x000fc80000011607 */
[----:B------:R-:W-:-:S04]  /*6c70*/  LOP3.LUT R0, R0, 0x1, RZ, 0xc0, !PT ;  /* 0x0000000100007812 */ /* 0x000fc800078ec0ff */
[----:B------:R-:W-:-:S04]  /*6c80*/  IADD3 R0, PT, PT, R7, 0x88fffff, R0 ;  /* 0x088fffff07007810 */ /* 0x000fc80007ffe000 */
[----:B------:R-:W-:-:S04]  /*6c90*/  SHF.R.U32.HI R0, RZ, 0x15, R0 ;  /* 0x00000015ff007819 */ /* 0x000fc80000011600 */
[----:B------:R-:W-:-:S07]  /*6ca0*/  LOP3.LUT R3, R0, 0xff, RZ, 0xc0, !PT ;  /* 0x000000ff00037812 */ /* 0x000fce00078ec0ff */
.L_x_2451:
[----:B------:R-:W-:-:S04]  /*6cb0*/  SHF.R.U32.HI R0, RZ, 0x18, R7 ;  /* 0x00000018ff007819 */ /* 0x000fc80000011607 */
[----:B------:R-:W-:-:S07]  /*6cc0*/  LOP3.LUT R0, R3, 0x80, R0, 0xf8, !PT ;  /* 0x0000008003007812 */ /* 0x000fce00078ef800 */
.L_x_2449:
[----:B------:R-:W-:Y:S05]  /*6cd0*/  BSYNC.RECONVERGENT B0 ;  /* 0x0000000000007941 */ /* 0x000fea0003800200 */
.L_x_2448:
[----:B------:R2:W-:Y:S01]  /*6ce0*/  STG.E.U8 desc[UR36][R8.64], R0 ;  /* 0x0000000008007986 */ /* 0x0005e2000c101124 */
[----:B------:R-:W-:Y:S01]  /*6cf0*/  IMAD.MOV.U32 R23, RZ, RZ, R27 ;  /* 0x000000ffff177224 */ /* 0x000fe200078e001b */
[----:B------:R-:W-:Y:S06]  /*6d00*/  BRA `(.L_x_2425) ;  /* 0x0000000000d07947 */ /* 0x000fec0003800000 */
.L_x_2441:
[----:B------:R-:W-:-:S13]  /*6d10*/  ISETP.NE.AND P0, PT, R0, 0x1c, PT ;  /* 0x0000001c0000780c */ /* 0x000fda0003f05270 */
[----:B------:R-:W-:Y:S05]  /*6d20*/  @!P0 BRA `(.L_x_2452) ;  /* 0x0000000000bc8947 */ /* 0x000fea0003800000 */
[----:B------:R-:W-:-:S13]  /*6d30*/  ISETP.NE.AND P0, PT, R0, 0x1d, PT ;  /* 0x0000001d0000780c */ /* 0x000fda0003f05270 */
[----:B------:R-:W-:Y:S05]  /*6d40*/  @!P0 BRA `(.L_x_2453) ;  /* 0x0000000000a48947 */ /* 0x000fea0003800000 */
[----:B------:R-:W-:-:S13]  /*6d50*/  ISETP.NE.AND P0, PT, R0, 0x2c, PT ;  /* 0x0000002c0000780c */ /* 0x000fda0003f05270 */
[----:B------:R-:W-:Y:S05]  /*6d60*/  @!P0 BRA `(.L_x_2454) ;  /* 0x0000000000488947 */ /* 0x000fea0003800000 */
.L_x_2424:
        /* <DEDUP_REMOVED lines=16> */
.L_x_2455:
[----:B------:R-:W-:Y:S01]  /*6e70*/  IMAD.MOV.U32 R23, RZ, RZ, R27 ;  /* 0x000000ffff177224 */ /* 0x000fe200078e001b */
[----:B------:R-:W-:Y:S06]  /*6e80*/  BRA `(.L_x_2425) ;  /* 0x0000000000707947 */ /* 0x000fec0003800000 */
.L_x_2454:
[----:B------:R-:W-:Y:S01]  /*6e90*/  UMOV UR4, 0xf0000000 ;  /* 0xf000000000047882 */ /* 0x000fe20000000000 */
[----:B------:R-:W-:Y:S01]  /*6ea0*/  UMOV UR5, 0x380fffff ;  /* 0x380fffff00057882 */ /* 0x000fe20000000000 */
[----:B------:R-:W0:Y:S01]  /*6eb0*/  F2F.F32.F64 R10, R4 ;  /* 0x00000004000a7310 */ /* 0x000e220000301000 */
[----:B------:R-:W-:Y:S01]  /*6ec0*/  DSETP.GEU.AND P0, PT, |R4|, UR4, PT ;  /* 0x0000000404007e2a */ /* 0x000fe2000bf0e200 */
[----:B------:R-:W-:-:S13]  /*6ed0*/  IMAD.MOV.U32 R23, RZ, RZ, R27 ;  /* 0x000000ffff177224 */ /* 0x000fda00078e001b */
[----:B0-----:R-:W-:-:S05]  /*6ee0*/  @!P0 FMUL R10, R10, 1.175494350822287508e-38 ;  /* 0x008000000a0a8820 */ /* 0x001fca0000400000 */
        /* <DEDUP_REMOVED lines=15> */
.L_x_2453:
[----:B------:R-:W0:Y:S01]  /*6fe0*/  F2I.U64.F64.TRUNC R4, R4 ;  /* 0x0000000400047311 */ /* 0x000e22000030d800 */
[----:B------:R-:W-:Y:S01]  /*6ff0*/  IMAD.MOV.U32 R23, RZ, RZ, R27 ;  /* 0x000000ffff177224 */ /* 0x000fe200078e001b */
[----:B0-----:R0:W-:Y:S01]  /*7000*/  STG.E.64 desc[UR36][R8.64], R4 ;  /* 0x0000000408007986 */ /* 0x0011e2000c101b24 */
[----:B------:R-:W-:Y:S05]  /*7010*/  BRA `(.L_x_2425) ;  /* 0x00000000000c7947 */ /* 0x000fea0003800000 */
.L_x_2452:
[----:B------:R-:W0:Y:S01]  /*7020*/  F2I.U32.F64.TRUNC R5, R4 ;  /* 0x0000000400057311 */ /* 0x000e22000030d000 */
[----:B------:R-:W-:Y:S01]  /*7030*/  IMAD.MOV.U32 R23, RZ, RZ, R27 ;  /* 0x000000ffff177224 */ /* 0x000fe200078e001b */
[----:B0-----:R3:W-:Y:S06]  /*7040*/  STG.E desc[UR36][R8.64], R5 ;  /* 0x0000000508007986 */ /* 0x0017ec000c101924 */
.L_x_2425:
[----:B------:R-:W-:-:S13]  /*7050*/  ISETP.GE.AND P0, PT, R23, R2, PT ;  /* 0x000000021700720c */ /* 0x000fda0003f06270 */
[----:B------:R-:W-:Y:S05]  /*7060*/  @P0 BREAK.RELIABLE B6 ;  /* 0x0000000000060942 */ /* 0x000fea0003800100 */
[----:B------:R-:W-:Y:S05]  /*7070*/  @P0 BRA `(.L_x_2456) ;  /* 0x0000002000a00947 */ /* 0x000fea0003800000 */
[----:B------:R-:W4:Y:S01]  /*7080*/  LDCU UR4, c[0x0][0x3a8] ;  /* 0x00007500ff0477ac */ /* 0x000f220008000800 */
[----:B0--3--:R-:W0:Y:S01]  /*7090*/  LDC.64 R4, c[0x0][0x388] ;  /* 0x0000e200ff047b82 */ /* 0x009e220000000a00 */
[----:B-12---:R-:W-:Y:S01]  /*70a0*/  IMAD R0, R22, 0x200, R23 ;  /* 0x0000020016007824 */ /* 0x006fe200078e0217 */
[----:B------:R-:W-:-:S03]  /*70b0*/  PRMT R6, R18, 0x9910, RZ ;  /* 0x0000991012067816 */ /* 0x000fc600000000ff */
[----:B----4-:R-:W-:Y:S02]  /*70c0*/  IMAD R3, R0, UR4, RZ ;  /* 0x0000000400037c24 */ /* 0x010fe4000f8e02ff */
        /* <DEDUP_REMOVED lines=13> */
[----:B------:R-:W0:Y:S02]  /*71a0*/  F2I.F64.TRUNC R29, R28 ;  /* 0x0000001c001d7311 */ /* 0x000e24000030d100 */
[----:B0-----:R0:W-:Y:S01]  /*71b0*/  STG.E.U8 desc[UR36][R4.64], R29 ;  /* 0x0000001d04007986 */ /* 0x0011e2000c101124 */
[----:B------:R-:W-:Y:S05]  /*71c0*/  BRA `(.L_x_2462) ;  /* 0x0000000c00f07947 */ /* 0x000fea0003800000 */
.L_x_2460:
[----:B------:R-:W0:Y:S02]  /*71d0*/  F2I.S64.F64.TRUNC R28, R28 ;  /* 0x0000001c001c7311 */ /* 0x000e24000030d900 */
[----:B0-----:R-:W-:-:S05]  /*71e0*/  IMAD.MOV.U32 R3, RZ, RZ, R28 ;  /* 0x000000ffff037224 */ /* 0x001fca00078e001c */
[----:B------:R0:W-:Y:S01]  /*71f0*/  STG.E.U8 desc[UR36][R4.64], R3 ;  /* 0x0000000304007986 */ /* 0x0001e2000c101124 */
[----:B------:R-:W-:Y:S05]  /*7200*/  BRA `(.L_x_2462) ;  /* 0x0000000c00e07947 */ /* 0x000fea0003800000 */
.L_x_2459:
[----:B------:R-:W-:-:S13]  /*7210*/  ISETP.NE.AND P0, PT, R0, 0x2, PT ;  /* 0x000000020000780c */ /* 0x000fda0003f05270 */
[----:B------:R-:W-:Y:S05]  /*7220*/  @!P0 BRA `(.L_x_2463) ;  /* 0x0000000000288947 */ /* 0x000fea0003800000 */
[----:B------:R-:W-:-:S13]  /*7230*/  ISETP.NE.AND P0, PT, R0, 0x3, PT ;  /* 0x000000030000780c */ /* 0x000fda0003f05270 */
[----:B------:R-:W-:Y:S05]  /*7240*/  @!P0 BRA `(.L_x_2464) ;  /* 0x0000000000148947 */ /* 0x000fea0003800000 */
[----:B------:R-:W-:-:S13]  /*7250*/  ISETP.NE.AND P0, PT, R0, 0x4, PT ;  /* 0x000000040000780c */ /* 0x000fda0003f05270 */
[----:B------:R-:W-:Y:S05]  /*7260*/  @P0 BRA `(.L_x_2461) ;  /* 0x0000000800b40947 */ /* 0x000fea0003800000 */
[----:B------:R-:W0:Y:S02]  /*7270*/  F2I.S64.F64.TRUNC R28, R28 ;  /* 0x0000001c001c7311 */ /* 0x000e24000030d900 */
[----:B0-----:R0:W-:Y:S01]  /*7280*/  STG.E.64 desc[UR36][R4.64], R28 ;  /* 0x0000001c04007986 */ /* 0x0011e2000c101b24 */
[----:B------:R-:W-:Y:S05]  /*7290*/  BRA `(.L_x_2462) ;  /* 0x0000000c00bc7947 */ /* 0x000fea0003800000 */
.L_x_2464:
[----:B------:R-:W0:Y:S02]  /*72a0*/  F2I.F64.TRUNC R29, R28 ;  /* 0x0000001c001d7311 */ /* 0x000e24000030d100 */
[----:B0-----:R0:W-:Y:S01]  /*72b0*/  STG.E desc[UR36][R4.64], R29 ;  /* 0x0000001d04007986 */ /* 0x0011e2000c101924 */
[----:B------:R-:W-:Y:S05]  /*72c0*/  BRA `(.L_x_2462) ;  /* 0x0000000c00b07947 */ /* 0x000fea0003800000 */
.L_x_2463:
[----:B------:R-:W0:Y:S02]  /*72d0*/  F2I.F64.TRUNC R29, R28 ;  /* 0x0000001c001d7311 */ /* 0x000e24000030d100 */
[----:B0-----:R0:W-:Y:S01]  /*72e0*/  STG.E.U16 desc[UR36][R4.64], R29 ;  /* 0x0000001d04007986 */ /* 0x0011e2000c101524 */
[----:B------:R-:W-:Y:S05]  /*72f0*/  BRA `(.L_x_2462) ;  /* 0x0000000c00a47947 */ /* 0x000fea0003800000 */
.L_x_2458:
        /* <DEDUP_REMOVED lines=9> */
[----:B------:R-:W-:-:S14]  /*7390*/  DSETP.GEU.AND P0, PT, |R28|, UR4, PT ;  /* 0x000000041c007e2a */ /* 0x000fdc000bf0e200 */
[----:B0-----:R-:W-:-:S05]  /*73a0*/  @!P0 FMUL R3, R3, 1.175494350822287508e-38 ;  /* 0x0080000003038820 */ /* 0x001fca0000400000 */
[----:B------:R0:W-:Y:S01]  /*73b0*/  STG.E desc[UR36][R4.64], R3 ;  /* 0x0000000304007986 */ /* 0x0001e2000c101924 */
[----:B------:R-:W-:Y:S05]  /*73c0*/  BRA `(.L_x_2462) ;  /* 0x0000000c00707947 */ /* 0x000fea0003800000 */
.L_x_2466:
        /* <DEDUP_REMOVED lines=8> */
.L_x_2465:
        /* <DEDUP_REMOVED lines=14> */
.L_x_2468:
        /* <DEDUP_REMOVED lines=9> */
.L_x_2467:
[----:B------:R0:W-:Y:S01]  /*75c0*/  STG.E.64 desc[UR36][R4.64], R28 ;  /* 0x0000001c04007986 */ /* 0x0001e2000c101b24 */
[----:B------:R-:W-:Y:S05]  /*75d0*/  BRA `(.L_x_2462) ;  /* 0x0000000800ec7947 */ /* 0x000fea0003800000 */
.L_x_2457:
        /* <DEDUP_REMOVED lines=10> */
[----:B------:R-:W0:Y:S02]  /*7680*/  F2I.U32.F64.TRUNC R29, R28 ;  /* 0x0000001c001d7311 */ /* 0x000e24000030d000 */
[----:B0-----:R4:W-:Y:S01]  /*7690*/  STG.E.U16 desc[UR36][R4.64], R29 ;  /* 0x0000001d04007986 */ /* 0x0019e2000c101524 */
[----:B------:R-:W-:Y:S05]  /*76a0*/  BRA `(.L_x_2462) ;  /* 0x0000000800b87947 */ /* 0x000fea0003800000 */
.L_x_2472:
        /* <DEDUP_REMOVED lines=22> */
.L_x_2475:
[----:B------:R-:W-:-:S04]  /*7810*/  SHF.R.U32.HI R3, RZ, 0x18, R7 ;  /* 0x00000018ff037819 */ /* 0x000fc80000011607 */
[----:B------:R-:W-:-:S07]  /*7820*/  LOP3.LUT R0, R0, 0x80, R3, 0xf8, !PT ;  /* 0x0000008000007812 */ /* 0x000fce00078ef803 */
.L_x_2474:
[----:B------:R-:W-:Y:S05]  /*7830*/  BSYNC.RECONVERGENT B0 ;  /* 0x0000000000007941 */ /* 0x000fea0003800200 */
.L_x_2473:
[----:B------:R3:W-:Y:S01]  /*7840*/  STG.E.U8 desc[UR36][R4.64], R0 ;  /* 0x0000000004007986 */ /* 0x0007e2000c101124 */
[----:B------:R-:W-:Y:S05]  /*7850*/  BRA `(.L_x_2462) ;  /* 0x00000008004c7947 */ /* 0x000fea0003800000 */
.L_x_2471:
        /* <DEDUP_REMOVED lines=22> */
.L_x_2478:
[----:B------:R-:W-:-:S04]  /*79c0*/  SHF.R.U32.HI R3, RZ, 0x18, R7 ;  /* 0x00000018ff037819 */ /* 0x000fc80000011607 */
[----:B------:R-:W-:-:S07]  /*79d0*/  LOP3.LUT R0, R0, 0x80, R3, 0xf8, !PT ;  /* 0x0000008000007812 */ /* 0x000fce00078ef803 */
.L_x_2477:
[----:B------:R-:W-:Y:S05]  /*79e0*/  BSYNC.RECONVERGENT B0 ;  /* 0x0000000000007941 */ /* 0x000fea0003800200 */
.L_x_2476:
[----:B------:R0:W-:Y:S01]  /*79f0*/  STG.E.U8 desc[UR36][R4.64], R0 ;  /* 0x0000000004007986 */ /* 0x0001e2000c101124 */
[----:B------:R-:W-:Y:S05]  /*7a00*/  BRA `(.L_x_2462) ;  /* 0x0000000400e07947 */ /* 0x000fea0003800000 */
.L_x_2470:
        /* <DEDUP_REMOVED lines=26> */
.L_x_2480:
[----:B------:R-:W0:Y:S02]  /*7bb0*/  F2I.U64.F64.TRUNC R28, R28 ;  /* 0x0000001c001c7311 */ /* 0x000e24000030d800 */
[----:B0-----:R1:W-:Y:S01]  /*7bc0*/  STG.E.64 desc[UR36][R4.64], R28 ;  /* 0x0000001c04007986 */ /* 0x0013e2000c101b24 */
[----:B------:R-:W-:Y:S05]  /*7bd0*/  BRA `(.L_x_2462) ;  /* 0x00000004006c7947 */ /* 0x000fea0003800000 */
.L_x_2479:
[----:B------:R-:W0:Y:S02]  /*7be0*/  F2I.U32.F64.TRUNC R29, R28 ;  /* 0x0000001c001d7311 */ /* 0x000e24000030d000 */
[----:B0-----:R0:W-:Y:S01]  /*7bf0*/  STG.E desc[UR36][R4.64], R29 ;  /* 0x0000001d04007986 */ /* 0x0011e2000c101924 */
[----:B------:R-:W-:Y:S05]  /*7c00*/  BRA `(.L_x_2462) ;  /* 0x0000000400607947 */ /* 0x000fea0003800000 */
.L_x_2469:
[----:B------:R-:W-:-:S13]  /*7c10*/  ISETP.GT.AND P0, PT, R0, 0xe, PT ;  /* 0x0000000e0000780c */ /* 0x000fda0003f04270 */
[----:B------:R-:W-:Y:S05]  /*7c20*/  @P0 BRA `(.L_x_2481) ;  /* 0x00000000002c0947 */ /* 0x000fea0003800000 */
[----:B------:R-:W-:-:S13]  /*7c30*/  ISETP.NE.AND P0, PT, R0, 0xa, PT ;  /* 0x0000000a0000780c */ /* 0x000fda0003f05270 */
[----:B------:R-:W-:Y:S05]  /*7c40*/  @!P0 BRA `(.L_x_2482) ;  /* 0x0000000000188947 */ /* 0x000fea0003800000 */
[----:B------:R-:W-:-:S13]  /*7c50*/  ISETP.NE.AND P0, PT, R0, 0xb, PT ;  /* 0x0000000b0000780c */ /* 0x000fda0003f05270 */
[----:B------:R-:W-:Y:S05]  /*7c60*/  @P0 BRA `(.L_x_2461) ;  /* 0x0000000000340947 */ /* 0x000fea0003800000 */
[----:B------:R-:W-:-:S06]  /*7c70*/  DSETP.NEU.AND P0, PT, R28, RZ, PT ;  /* 0x000000ff1c00722a */ /* 0x000fcc0003f0d000 */
[----:B------:R-:W-:-:S05]  /*7c80*/  SEL R3, RZ, 0x1, !P0 ;  /* 0x00000001ff037807 */ /* 0x000fca0004000000 */
[----:B------:R0:W-:Y:S01]  /*7c90*/  STG.E.U8 desc[UR36][R4.64], R3 ;  /* 0x0000000304007986 */ /* 0x0001e2000c101124 */
[----:B------:R-:W-:Y:S05]  /*7ca0*/  BRA `(.L_x_2462) ;  /* 0x0000000400387947 */ /* 0x000fea0003800000 */
.L_x_2482:
[----:B------:R-:W-:-:S05]  /*7cb0*/  CS2R R30, SRZ ;  /* 0x00000000001e7805 */ /* 0x000fca000001ff00 */
[----:B------:R0:W-:Y:S01]  /*7cc0*/  STG.E.128 desc[UR36][R4.64], R28 ;  /* 0x0000001c04007986 */ /* 0x0001e2000c101d24 */
[----:B------:R-:W-:Y:S05]  /*7cd0*/  BRA `(.L_x_2462) ;  /* 0x00000004002c7947 */ /* 0x000fea0003800000 */
.L_x_2481:
[----:B------:R-:W-:-:S13]  /*7ce0*/  ISETP.NE.AND P0, PT, R0, 0xf, PT ;  /* 0x0000000f0000780c */ /* 0x000fda0003f05270 */
[----:B------:R-:W-:Y:S05]  /*7cf0*/  @!P0 BRA `(.L_x_2483) ;  /* 0x0000000400088947 */ /* 0x000fea0003800000 */
[----:B------:R-:W-:-:S13]  /*7d00*/  ISETP.NE.AND P0, PT, R0, 0x17, PT ;  /* 0x000000170000780c */ /* 0x000fda0003f05270 */
[----:B------:R-:W-:Y:S05]  /*7d10*/  @!P0 BRA `(.L_x_2484) ;  /* 0x0000000000a08947 */ /* 0x000fea0003800000 */
[----:B------:R-:W-:-:S13]  /*7d20*/  ISETP.NE.AND P0, PT, R0, 0x18, PT ;  /* 0x000000180000780c */ /* 0x000fda0003f05270 */
[----:B------:R-:W-:Y:S05]  /*7d30*/  @!P0 BRA `(.L_x_2485) ;  /* 0x0000000000448947 */ /* 0x000fea0003800000 */
.L_x_2461:
        /* <DEDUP_REMOVED lines=16> */
.L_x_2486:
[----:B------:R-:W-:Y:S05]  /*7e40*/  BRA `(.L_x_2462) ;  /* 0x0000000000d07947 */ /* 0x000fea0003800000 */
.L_x_2485:
        /* <DEDUP_REMOVED lines=17> */
.L_x_2488:
[----:B------:R-:W-:Y:S05]  /*7f60*/  BSYNC.RECONVERGENT B0 ;  /* 0x0000000000007941 */ /* 0x000fea0003800200 */
.L_x_2487:
[----:B------:R-:W-:-:S05]  /*7f70*/  LOP3.LUT R3, R0, 0x80, R3, 0xf8, !PT ;  /* 0x0000008000037812 */ /* 0x000fca00078ef803 */
[----:B------:R0:W-:Y:S01]  /*7f80*/  STG.E.U8 desc[UR36][R4.64], R3 ;  /* 0x0000000304007986 */ /* 0x0001e2000c101124 */
[----:B------:R-:W-:Y:S05]  /*7f90*/  BRA `(.L_x_2462) ;  /* 0x00000000007c7947 */ /* 0x000fea0003800000 */
.L_x_2484:
        /* <DEDUP_REMOVED lines=16> */
.L_x_2490:
[----:B------:R-:W-:Y:S01]  /*80a0*/  IMAD.MOV.U32 R0, RZ, RZ, 0x7f ;  /* 0x0000007fff007424 */ /* 0x000fe200078e00ff */
[----:B------:R-:W-:-:S04]  /*80b0*/  ISETP.GT.U32.AND P0, PT, R3, 0x7f800000, PT ;  /* 0x7f8000000300780c */ /* 0x000fc80003f04070 */
[----:B------:R-:W-:-:S09]  /*80c0*/  SEL R0, R0, 0x7c, P0 ;  /* 0x0000007c00007807 */ /* 0x000fd20000000000 */
.L_x_2491:
[----:B------:R-:W-:Y:S05]  /*80d0*/  BSYNC.RECONVERGENT B0 ;  /* 0x0000000000007941 */ /* 0x000fea0003800200 */
.L_x_2489:
[----:B------:R-:W-:-:S04]  /*80e0*/  SHF.R.U32.HI R3, RZ, 0x18, R7 ;  /* 0x00000018ff037819 */ /* 0x000fc80000011607 */
[----:B------:R-:W-:-:S05]  /*80f0*/  LOP3.LUT R3, R0, 0x80, R3, 0xf8, !PT ;  /* 0x0000008000037812 */ /* 0x000fca00078ef803 */
[----:B------:R0:W-:Y:S01]  /*8100*/  STG.E.U8 desc[UR36][R4.64], R3 ;  /* 0x0000000304007986 */ /* 0x0001e2000c101124 */
[----:B------:R-:W-:Y:S05]  /*8110*/  BRA `(.L_x_2462) ;  /* 0x00000000001c7947 */ /* 0x000fea0003800000 */
.L_x_2483:
[----:B------:R-:W-:Y:S01]  /*8120*/  UMOV UR4, 0xf0000000 ;  /* 0xf000000000047882 */ /* 0x000fe20000000000 */
[----:B------:R-:W-:Y:S01]  /*8130*/  UMOV UR5, 0x380fffff ;  /* 0x380fffff00057882 */ /* 0x000fe20000000000 */
[----:B------:R-:W0:Y:S01]  /*8140*/  F2F.F32.F64 R0, R28 ;  /* 0x0000001c00007310 */ /* 0x000e220000301000 */
[----:B------:R-:W-:-:S14]  /*8150*/  DSETP.GEU.AND P0, PT, |R28|, UR4, PT ;  /* 0x000000041c007e2a */ /* 0x000fdc000bf0e200 */
[----:B0-----:R-:W-:-:S05]  /*8160*/  @!P0 FMUL R0, R0, 1.175494350822287508e-38 ;  /* 0x0080000000008820 */ /* 0x001fca0000400000 */
[----:B------:R-:W-:-:S05]  /*8170*/  F2FP.BF16.F32.PACK_AB R0, RZ, R0 ;  /* 0x00000000ff00723e */ /* 0x000fca00000010ff */
[----:B------:R0:W-:Y:S02]  /*8180*/  STG.E.U16 desc[UR36][R4.64], R0 ;  /* 0x0000000004007986 */ /* 0x0001e4000c101524 */
.L_x_2462:
[----:B------:R-:W-:-:S07]  /*8190*/  VIADD R23, R23, 0x80 ;  /* 0x0000008017177836 */ /* 0x000fce0000000000 */
.L_x_2419:
[----:B------:R-:W-:-:S13]  /*81a0*/  ISETP.GE.AND P0, PT, R23, R2, PT ;  /* 0x000000021700720c */ /* 0x000fda0003f06270 */
[----:B------:R-:W-:Y:S05]  /*81b0*/  @P0 BREAK.RELIABLE B6 ;  /* 0x0000000000060942 */ /* 0x000fea0003800100 */
[----:B------:R-:W-:Y:S05]  /*81c0*/  @P0 BRA `(.L_x_2456) ;  /* 0x00000010004c0947 */ /* 0x000fea0003800000 */
[----:B------:R-:W-:Y:S05]  /*81d0*/  BSYNC.RELIABLE B6 ;  /* 0x0000000000067941 */ /* 0x000fea0003800100 */
.L_x_2418:
        /* <DEDUP_REMOVED lines=21> */
.L_x_2495:
[----:B------:R-:W0:Y:S02]  /*8330*/  F2I.S64.F64.TRUNC R24, R24 ;  /* 0x0000001800187311 */ /* 0x000e24000030d900 */
[----:B0-----:R-:W-:-:S05]  /*8340*/  IMAD.MOV.U32 R3, RZ, RZ, R24 ;  /* 0x000000ffff037224 */ /* 0x001fca00078e0018 */
[----:B------:R0:W-:Y:S01]  /*8350*/  STG.E.U8 desc[UR36][R4.64], R3 ;  /* 0x0000000304007986 */ /* 0x0001e2000c101124 */
[----:B------:R-:W-:Y:S05]  /*8360*/  BRA `(.L_x_2497) ;  /* 0x0000000c00e07947 */ /* 0x000fea0003800000 */
.L_x_2494:
        /* <DEDUP_REMOVED lines=9> */
.L_x_2499:
[----:B------:R-:W0:Y:S02]  /*8400*/  F2I.F64.TRUNC R25, R24 ;  /* 0x0000001800197311 */ /* 0x000e24000030d100 */
[----:B0-----:R0:W-:Y:S01]  /*8410*/  STG.E desc[UR36][R4.64], R25 ;  /* 0x0000001904007986 */ /* 0x0011e2000c101924 */
[----:B------:R-:W-:Y:S05]  /*8420*/  BRA `(.L_x_2497) ;  /* 0x0000000c00b07947 */ /* 0x000fea0003800000 */
.L_x_2498:
[----:B------:R-:W0:Y:S02]  /*8430*/  F2I.F64.TRUNC R25, R24 ;  /* 0x0000001800197311 */ /* 0x000e24000030d100 */
[----:B0-----:R0:W-:Y:S01]  /*8440*/  STG.E.U16 desc[UR36][R4.64], R25 ;  /* 0x0000001904007986 */ /* 0x0011e2000c101524 */
[----:B------:R-:W-:Y:S05]  /*8450*/  BRA `(.L_x_2497) ;  /* 0x0000000c00a47947 */ /* 0x000fea0003800000 */
.L_x_2493:
        /* <DEDUP_REMOVED lines=13> */
.L_x_2501:
        /* <DEDUP_REMOVED lines=8> */
.L_x_2500:
        /* <DEDUP_REMOVED lines=14> */
.L_x_2503:
        /* <DEDUP_REMOVED lines=9> */
.L_x_2502:
[----:B------:R0:W-:Y:S01]  /*8720*/  STG.E.64 desc[UR36][R4.64], R24 ;  /* 0x0000001804007986 */ /* 0x0001e2000c101b24 */
[----:B------:R-:W-:Y:S05]  /*8730*/  BRA `(.L_x_2497) ;  /* 0x0000000800ec7947 */ /* 0x000fea0003800000 */
.L_x_2492:
        /* <DEDUP_REMOVED lines=13> */
.L_x_2507:
        /* <DEDUP_REMOVED lines=22> */
.L_x_2510:
[----:B------:R-:W-:-:S04]  /*8970*/  SHF.R.U32.HI R3, RZ, 0x18, R7 ;  /* 0x00000018ff037819 */ /* 0x000fc80000011607 */
[----:B------:R-:W-:-:S07]  /*8980*/  LOP3.LUT R0, R0, 0x80, R3, 0xf8, !PT ;  /* 0x0000008000007812 */ /* 0x000fce00078ef803 */
.L_x_2509:
[----:B------:R-:W-:Y:S05]  /*8990*/  BSYNC.RECONVERGENT B0 ;  /* 0x0000000000007941 */ /* 0x000fea0003800200 */
.L_x_2508:
[----:B------:R4:W-:Y:S01]  /*89a0*/  STG.E.U8 desc[UR36][R4.64], R0 ;  /* 0x0000000004007986 */ /* 0x0009e2000c101124 */
[----:B------:R-:W-:Y:S05]  /*89b0*/  BRA `(.L_x_2497) ;  /* 0x00000008004c7947 */ /* 0x000fea0003800000 */
.L_x_2506:
        /* <DEDUP_REMOVED lines=22> */
.L_x_2513:
[----:B------:R-:W-:-:S04]  /*8b20*/  SHF.R.U32.HI R3, RZ, 0x18, R7 ;  /* 0x00000018ff037819 */ /* 0x000fc80000011607 */
[----:B------:R-:W-:-:S07]  /*8b30*/  LOP3.LUT R0, R0, 0x80, R3, 0xf8, !PT ;  /* 0x0000008000007812 */ /* 0x000fce00078ef803 */
.L_x_2512:
[----:B------:R-:W-:Y:S05]  /*8b40*/  BSYNC.RECONVERGENT B0 ;  /* 0x0000000000007941 */ /* 0x000fea0003800200 */
.L_x_2511:
[----:B------:R3:W-:Y:S01]  /*8b50*/  STG.E.U8 desc[UR36][R4.64], R0 ;  /* 0x0000000004007986 */ /* 0x0007e2000c101124 */
[----:B------:R-:W-:Y:S05]  /*8b60*/  BRA `(.L_x_2497) ;  /* 0x0000000400e07947 */ /* 0x000fea0003800000 */
.L_x_2505:
        /* <DEDUP_REMOVED lines=26> */
.L_x_2515:
[----:B------:R-:W0:Y:S02]  /*8d10*/  F2I.U64.F64.TRUNC R24, R24 ;  /* 0x0000001800187311 */ /* 0x000e24000030d800 */
[----:B0-----:R2:W-:Y:S01]  /*8d20*/  STG.E.64 desc[UR36][R4.64], R24 ;  /* 0x0000001804007986 */ /* 0x0015e2000c101b24 */
[----:B------:R-:W-:Y:S05]  /*8d30*/  BRA `(.L_x_2497) ;  /* 0x00000004006c7947 */ /* 0x000fea0003800000 */
.L_x_2514:
[----:B------:R-:W0:Y:S02]  /*8d40*/  F2I.U32.F64.TRUNC R25, R24 ;  /* 0x0000001800197311 */ /* 0x000e24000030d000 */
[----:B0-----:R0:W-:Y:S01]  /*8d50*/  STG.E desc[UR36][R4.64], R25 ;  /* 0x0000001904007986 */ /* 0x0011e2000c101924 */
[----:B------:R-:W-:Y:S05]  /*8d60*/  BRA `(.L_x_2497) ;  /* 0x0000000400607947 */ /* 0x000fea0003800000 */
.L_x_2504:
        /* <DEDUP_REMOVED lines=10> */
.L_x_2517:
[----:B------:R-:W-:-:S05]  /*8e10*/  CS2R R26, SRZ ;  /* 0x00000000001a7805 */ /* 0x000fca000001ff00 */
[----:B------:R0:W-:Y:S01]  /*8e20*/  STG.E.128 desc[UR36][R4.64], R24 ;  /* 0x0000001804007986 */ /* 0x0001e2000c101d24 */
[----:B------:R-:W-:Y:S05]  /*8e30*/  BRA `(.L_x_2497) ;  /* 0x00000004002c7947 */ /* 0x000fea0003800000 */
.L_x_2516:
[----:B------:R-:W-:-:S13]  /*8e40*/  ISETP.NE.AND P0, PT, R0, 0xf, PT ;  /* 0x0000000f0000780c */ /* 0x000fda0003f05270 */
[----:B------:R-:W-:Y:S05]  /*8e50*/  @!P0 BRA `(.L_x_2518) ;  /* 0x0000000400088947 */ /* 0x000fea0003800000 */
[----:B------:R-:W-:-:S13]  /*8e60*/  ISETP.NE.AND P0, PT, R0, 0x17, PT ;  /* 0x000000170000780c */ /* 0x000fda0003f05270 */
[----:B------:R-:W-:Y:S05]  /*8e70*/  @!P0 BRA `(.L_x_2519) ;  /* 0x0000000000a08947 */ /* 0x000fea0003800000 */
[----:B------:R-:W-:-:S13]  /*8e80*/  ISETP.NE.AND P0, PT, R0, 0x18, PT ;  /* 0x000000180000780c */ /* 0x000fda0003f05270 */
[----:B------:R-:W-:Y:S05]  /*8e90*/  @!P0 BRA `(.L_x_2520) ;  /* 0x0000000000448947 */ /* 0x000fea0003800000 */
.L_x_2496:
        /* <DEDUP_REMOVED lines=16> */
.L_x_2521:
[----:B------:R-:W-:Y:S05]  /*8fa0*/  BRA `(.L_x_2497) ;  /* 0x0000000000d07947 */ /* 0x000fea0003800000 */
.L_x_2520:
        /* <DEDUP_REMOVED lines=17> */
.L_x_2523:
[----:B------:R-:W-:Y:S05]  /*90c0*/  BSYNC.RECONVERGENT B0 ;  /* 0x0000000000007941 */ /* 0x000fea0003800200 */
.L_x_2522:
[----:B------:R-:W-:-:S05]  /*90d0*/  LOP3.LUT R3, R0, 0x80, R3, 0xf8, !PT ;  /* 0x0000008000037812 */ /* 0x000fca00078ef803 */
[----:B------:R0:W-:Y:S01]  /*90e0*/  STG.E.U8 desc[UR36][R4.64], R3 ;  /* 0x0000000304007986 */ /* 0x0001e2000c101124 */
[----:B------:R-:W-:Y:S05]  /*90f0*/  BRA `(.L_x_2497) ;  /* 0x00000000007c7947 */ /* 0x000fea0003800000 */
.L_x_2519:
        /* <DEDUP_REMOVED lines=16> */
.L_x_2525:
[----:B------:R-:W-:Y:S01]  /*9200*/  IMAD.MOV.U32 R0, RZ, RZ, 0x7f ;  /* 0x0000007fff007424 */ /* 0x000fe200078e00ff */
[----:B------:R-:W-:-:S04]  /*9210*/  ISETP.GT.U32.AND P0, PT, R3, 0x7f800000, PT ;  /* 0x7f8000000300780c */ /* 0x000fc80003f04070 */
[----:B------:R-:W-:-:S09]  /*9220*/  SEL R0, R0, 0x7c, P0 ;  /* 0x0000007c00007807 */ /* 0x000fd20000000000 */
.L_x_2526:
[----:B------:R-:W-:Y:S05]  /*9230*/  BSYNC.RECONVERGENT B0 ;  /* 0x0000000000007941 */ /* 0x000fea0003800200 */
.L_x_2524:
[----:B------:R-:W-:-:S04]  /*9240*/  SHF.R.U32.HI R3, RZ, 0x18, R7 ;  /* 0x00000018ff037819 */ /* 0x000fc80000011607 */
[----:B------:R-:W-:-:S05]  /*9250*/  LOP3.LUT R3, R0, 0x80, R3, 0xf8, !PT ;  /* 0x0000008000037812 */ /* 0x000fca00078ef803 */
[----:B------:R0:W-:Y:S01]  /*9260*/  STG.E.U8 desc[UR36][R4.64], R3 ;  /* 0x0000000304007986 */ /* 0x0001e2000c101124 */
[----:B------:R-:W-:Y:S05]  /*9270*/  BRA `(.L_x_2497) ;  /* 0x00000000001c7947 */ /* 0x000fea0003800000 */
.L_x_2518:
[----:B------:R-:W-:Y:S01]  /*9280*/  UMOV UR4, 0xf0000000 ;  /* 0xf000000000047882 */ /* 0x000fe20000000000 */
[----:B------:R-:W-:Y:S01]  /*9290*/  UMOV UR5, 0x380fffff ;  /* 0x380fffff00057882 */ /* 0x000fe20000000000 */
[----:B------:R-:W0:Y:S01]  /*92a0*/  F2F.F32.F64 R0, R24 ;  /* 0x0000001800007310 */ /* 0x000e220000301000 */
[----:B------:R-:W-:-:S14]  /*92b0*/  DSETP.GEU.AND P0, PT, |R24|, UR4, PT ;  /* 0x0000000418007e2a */ /* 0x000fdc000bf0e200 */
[----:B0-----:R-:W-:-:S05]  /*92c0*/  @!P0 FMUL R0, R0, 1.175494350822287508e-38 ;  /* 0x0080000000008820 */ /* 0x001fca0000400000 */
[----:B------:R-:W-:-:S05]  /*92d0*/  F2FP.BF16.F32.PACK_AB R0, RZ, R0 ;  /* 0x00000000ff00723e */ /* 0x000fca00000010ff */
[----:B------:R0:W-:Y:S02]  /*92e0*/  STG.E.U16 desc[UR36][R4.64], R0 ;  /* 0x0000000004007986 */ /* 0x0001e4000c101524 */
.L_x_2497:
[----:B------:R-:W-:-:S07]  /*92f0*/  VIADD R23, R23, 0x80 ;  /* 0x0000008017177836 */ /* 0x000fce0000000000 */
.L_x_2456:
[----:B------:R-:W-:Y:S05]  /*9300*/  BSYNC.RECONVERGENT B7 ;  /* 0x0000000000077941 */ /* 0x000fea0003800200 */
.L_x_2417:
[----:B------:R-:W-:-:S13]  /*9310*/  ISETP.GE.AND P0, PT, R23, R2, PT ;  /* 0x000000021700720c */ /* 0x000fda0003f06270 */
[----:B------:R-:W-:Y:S05]  /*9320*/  @P0 EXIT ;  /* 0x000000000000094d */ /* 0x000fea0003800000 */
[----:B012-4-:R-:W0:Y:S01]  /*9330*/  LDC.64 R2, c[0x0][0x388] ;  /* 0x0000e200ff027b82 */ /* 0x017e220000000a00 */
[----:B------:R-:W1:Y:S01]  /*9340*/  LDCU UR4, c[0x0][0x3a8] ;  /* 0x00007500ff0477ac */ /* 0x000e620008000800 */
[----:B---3--:R-:W-:Y:S01]  /*9350*/  PRMT R0, R18, 0x9910, RZ ;  /* 0x0000991012007816 */ /* 0x008fe200000000ff */
        /* <DEDUP_REMOVED lines=15> */
[----:B0-----:R-:W-:Y:S01]  /*9450*/  STG.E.U8 desc[UR36][R2.64], R17 ;  /* 0x0000001102007986 */ /* 0x001fe2000c101124 */
[----:B------:R-:W-:Y:S05]  /*9460*/  EXIT ;  /* 0x000000000000794d */ /* 0x000fea0003800000 */
.L_x_2530:
[----:B------:R-:W0:Y:S02]  /*9470*/  F2I.S64.F64.TRUNC R16, R16 ;  /* 0x0000001000107311 */ /* 0x000e24000030d900 */
[----:B0-----:R-:W-:-:S05]  /*9480*/  IMAD.MOV.U32 R5, RZ, RZ, R16 ;  /* 0x000000ffff057224 */ /* 0x001fca00078e0010 */
[----:B------:R-:W-:Y:S01]  /*9490*/  STG.E.U8 desc[UR36][R2.64], R5 ;  /* 0x0000000502007986 */ /* 0x000fe2000c101124 */
[----:B------:R-:W-:Y:S05]  /*94a0*/  EXIT ;  /* 0x000000000000794d */ /* 0x000fea0003800000 */
.L_x_2529:
[----:B------:R-:W-:-:S13]  /*94b0*/  ISETP.NE.AND P0, PT, R0, 0x2, PT ;  /* 0x000000020000780c */ /* 0x000fda0003f05270 */
[----:B------:R-:W-:Y:S05]  /*94c0*/  @!P0 BRA `(.L_x_2532) ;  /* 0x0000000000288947 */ /* 0x000fea0003800000 */
[----:B------:R-:W-:-:S13]  /*94d0*/  ISETP.NE.AND P0, PT, R0, 0x3, PT ;  /* 0x000000030000780c */ /* 0x000fda0003f05270 */
[----:B------:R-:W-:Y:S05]  /*94e0*/  @!P0 BRA `(.L_x_2533) ;  /* 0x0000000000148947 */ /* 0x000fea0003800000 */
[----:B------:R-:W-:-:S13]  /*94f0*/  ISETP.NE.AND P0, PT, R0, 0x4, PT ;  /* 0x000000040000780c */ /* 0x000fda0003f05270 */
[----:B------:R-:W-:Y:S05]  /*9500*/  @P0 BRA `(.L_x_2531) ;  /* 0x0000000800b40947 */ /* 0x000fea0003800000 */
[----:B------:R-:W0:Y:S02]  /*9510*/  F2I.S64.F64.TRUNC R16, R16 ;  /* 0x0000001000107311 */ /* 0x000e24000030d900 */
[----:B0-----:R-:W-:Y:S01]  /*9520*/  STG.E.64 desc[UR36][R2.64], R16 ;  /* 0x0000001002007986 */ /* 0x001fe2000c101b24 */
[----:B------:R-:W-:Y:S05]  /*9530*/  EXIT ;  /* 0x000000000000794d */ /* 0x000fea0003800000 */
.L_x_2533:
[----:B------:R-:W0:Y:S02]  /*9540*/  F2I.F64.TRUNC R17, R16 ;  /* 0x0000001000117311 */ /* 0x000e24000030d100 */
[----:B0-----:R-:W-:Y:S01]  /*9550*/  STG.E desc[UR36][R2.64], R17 ;  /* 0x0000001102007986 */ /* 0x001fe2000c101924 */
[----:B------:R-:W-:Y:S05]  /*9560*/  EXIT ;  /* 0x000000000000794d */ /* 0x000fea0003800000 */
.L_x_2532:
[----:B------:R-:W0:Y:S02]  /*9570*/  F2I.F64.TRUNC R17, R16 ;  /* 0x0000001000117311 */ /* 0x000e24000030d100 */
[----:B0-----:R-:W-:Y:S01]  /*9580*/  STG.E.U16 desc[UR36][R2.64], R17 ;  /* 0x0000001102007986 */ /* 0x001fe2000c101524 */
[----:B------:R-:W-:Y:S05]  /*9590*/  EXIT ;  /* 0x000000000000794d */ /* 0x000fea0003800000 */
.L_x_2528:
        /* <DEDUP_REMOVED lines=11> */
[----:B------:R-:W-:Y:S01]  /*9650*/  STG.E desc[UR36][R2.64], R5 ;  /* 0x0000000502007986 */ /* 0x000fe2000c101924 */
[----:B------:R-:W-:Y:S05]  /*9660*/  EXIT ;  /* 0x000000000000794d */ /* 0x000fea0003800000 */
.L_x_2535:
        /* <DEDUP_REMOVED lines=8> */
.L_x_2534:
        /* <DEDUP_REMOVED lines=14> */
.L_x_2537:
        /* <DEDUP_REMOVED lines=9> */
.L_x_2536:
[----:B------:R-:W-:Y:S01]  /*9860*/  STG.E.64 desc[UR36][R2.64], R16 ;  /* 0x0000001002007986 */ /* 0x000fe2000c101b24 */
[----:B------:R-:W-:Y:S05]  /*9870*/  EXIT ;  /* 0x000000000000794d */ /* 0x000fea0003800000 */
.L_x_2527:
        /* <DEDUP_REMOVED lines=11> */
[----:B0-----:R-:W-:Y:S01]  /*9930*/  STG.E.U16 desc[UR36][R2.64], R17 ;  /* 0x0000001102007986 */ /* 0x001fe2000c101524 */
[----:B------:R-:W-:Y:S05]  /*9940*/  EXIT ;  /* 0x000000000000794d */ /* 0x000fea0003800000 */
.L_x_2541:
        /* <DEDUP_REMOVED lines=22> */
.L_x_2544:
[----:B------:R-:W-:-:S04]  /*9ab0*/  SHF.R.U32.HI R5, RZ, 0x18, R5 ;  /* 0x00000018ff057819 */ /* 0x000fc80000011605 */
[----:B------:R-:W-:-:S07]  /*9ac0*/  LOP3.LUT R0, R0, 0x80, R5, 0xf8, !PT ;  /* 0x0000008000007812 */ /* 0x000fce00078ef805 */
.L_x_2543:
[----:B------:R-:W-:Y:S05]  /*9ad0*/  BSYNC.RECONVERGENT B0 ;  /* 0x0000000000007941 */ /* 0x000fea0003800200 */
.L_x_2542:
[----:B------:R-:W-:Y:S01]  /*9ae0*/  STG.E.U8 desc[UR36][R2.64], R0 ;  /* 0x0000000002007986 */ /* 0x000fe2000c101124 */
[----:B------:R-:W-:Y:S05]  /*9af0*/  EXIT ;  /* 0x000000000000794d */ /* 0x000fea0003800000 */
.L_x_2540:
        /* <DEDUP_REMOVED lines=22> */
.L_x_2547:
[----:B------:R-:W-:-:S04]  /*9c60*/  SHF.R.U32.HI R5, RZ, 0x18, R5 ;  /* 0x00000018ff057819 */ /* 0x000fc80000011605 */
[----:B------:R-:W-:-:S07]  /*9c70*/  LOP3.LUT R0, R0, 0x80, R5, 0xf8, !PT ;  /* 0x0000008000007812 */ /* 0x000fce00078ef805 */
.L_x_2546:
[----:B------:R-:W-:Y:S05]  /*9c80*/  BSYNC.RECONVERGENT B0 ;  /* 0x0000000000007941 */ /* 0x000fea0003800200 */
.L_x_2545:
[----:B------:R-:W-:Y:S01]  /*9c90*/  STG.E.U8 desc[UR36][R2.64], R0 ;  /* 0x0000000002007986 */ /* 0x000fe2000c101124 */
[----:B------:R-:W-:Y:S05]  /*9ca0*/  EXIT ;  /* 0x000000000000794d */ /* 0x000fea0003800000 */
.L_x_2539:
        /* <DEDUP_REMOVED lines=26> */
.L_x_2549:
[----:B------:R-:W0:Y:S02]  /*9e50*/  F2I.U64.F64.TRUNC R16, R16 ;  /* 0x0000001000107311 */ /* 0x000e24000030d800 */
[----:B0-----:R-:W-:Y:S01]  /*9e60*/  STG.E.64 desc[UR36][R2.64], R16 ;  /* 0x0000001002007986 */ /* 0x001fe2000c101b24 */
[----:B------:R-:W-:Y:S05]  /*9e70*/  EXIT ;  /* 0x000000000000794d */ /* 0x000fea0003800000 */
.L_x_2548:
[----:B------:R-:W0:Y:S02]  /*9e80*/  F2I.U32.F64.TRUNC R17, R16 ;  /* 0x0000001000117311 */ /* 0x000e24000030d000 */
[----:B0-----:R-:W-:Y:S01]  /*9e90*/  STG.E desc[UR36][R2.64], R17 ;  /* 0x0000001102007986 */ /* 0x001fe2000c101924 */
[----:B------:R-:W-:Y:S05]  /*9ea0*/  EXIT ;  /* 0x000000000000794d */ /* 0x000fea0003800000 */
.L_x_2538:
        /* <DEDUP_REMOVED lines=8> */
[----:B------:R-:W-:Y:S01]  /*9f30*/  STG.E.U8 desc[UR36][R2.64], R5 ;  /* 0x0000000502007986 */ /* 0x000fe2000c101124 */
[----:B------:R-:W-:Y:S05]  /*9f40*/  EXIT ;  /* 0x000000000000794d */ /* 0x000fea0003800000 */
.L_x_2551:
[----:B------:R-:W-:-:S05]  /*9f50*/  CS2R R18, SRZ ;  /* 0x0000000000127805 */ /* 0x000fca000001ff00 */
[----:B------:R-:W-:Y:S01]  /*9f60*/  STG.E.128 desc[UR36][R2.64], R16 ;  /* 0x0000001002007986 */ /* 0x000fe2000c101d24 */
[----:B------:R-:W-:Y:S05]  /*9f70*/  EXIT ;  /* 0x000000000000794d */ /* 0x000fea0003800000 */
.L_x_2550:
[----:B------:R-:W-:-:S13]  /*9f80*/  ISETP.NE.AND P0, PT, R0, 0xf, PT ;  /* 0x0000000f0000780c */ /* 0x000fda0003f05270 */
[----:B------:R-:W-:Y:S05]  /*9f90*/  @!P0 BRA `(.L_x_2552) ;  /* 0x0000000400088947 */ /* 0x000fea0003800000 */
[----:B------:R-:W-:-:S13]  /*9fa0*/  ISETP.NE.AND P0, PT, R0, 0x17, PT ;  /* 0x000000170000780c */ /* 0x000fda0003f05270 */
[----:B------:R-:W-:Y:S05]  /*9fb0*/  @!P0 BRA `(.L_x_2553) ;  /* 0x0000000000a08947 */ /* 0x000fea0003800000 */
[----:B------:R-:W-:-:S13]  /*9fc0*/  ISETP.NE.AND P0, PT, R0, 0x18, PT ;  /* 0x000000180000780c */ /* 0x000fda0003f05270 */
[----:B------:R-:W-:Y:S05]  /*9fd0*/  @!P0 BRA `(.L_x_2554) ;  /* 0x0000000000448947 */ /* 0x000fea0003800000 */
.L_x_2531:
        /* <DEDUP_REMOVED lines=16> */
.L_x_2555:
[----:B------:R-:W-:Y:S05]  /*a0e0*/  EXIT ;  /* 0x000000000000794d */ /* 0x000fea0003800000 */
.L_x_2554:
        /* <DEDUP_REMOVED lines=17> */
.L_x_2557:
[----:B------:R-:W-:Y:S05]  /*a200*/  BSYNC.RECONVERGENT B0 ;  /* 0x0000000000007941 */ /* 0x000fea0003800200 */
.L_x_2556:
[----:B------:R-:W-:-:S05]  /*a210*/  LOP3.LUT R5, R0, 0x80, R5, 0xf8, !PT ;  /* 0x0000008000057812 */ /* 0x000fca00078ef805 */
[----:B------:R-:W-:Y:S01]  /*a220*/  STG.E.U8 desc[UR36][R2.64], R5 ;  /* 0x0000000502007986 */ /* 0x000fe2000c101124 */
[----:B------:R-:W-:Y:S05]  /*a230*/  EXIT ;  /* 0x000000000000794d */ /* 0x000fea0003800000 */
.L_x_2553:
        /* <DEDUP_REMOVED lines=16> */
.L_x_2559:
[----:B------:R-:W-:Y:S01]  /*a340*/  IMAD.MOV.U32 R0, RZ, RZ, 0x7f ;  /* 0x0000007fff007424 */ /* 0x000fe200078e00ff */
[----:B------:R-:W-:-:S04]  /*a350*/  ISETP.GT.U32.AND P0, PT, R4, 0x7f800000, PT ;  /* 0x7f8000000400780c */ /* 0x000fc80003f04070 */
[----:B------:R-:W-:-:S09]  /*a360*/  SEL R0, R0, 0x7c, P0 ;  /* 0x0000007c00007807 */ /* 0x000fd20000000000 */
.L_x_2560:
[----:B------:R-:W-:Y:S05]  /*a370*/  BSYNC.RECONVERGENT B0 ;  /* 0x0000000000007941 */ /* 0x000fea0003800200 */
.L_x_2558:
[----:B------:R-:W-:-:S04]  /*a380*/  SHF.R.U32.HI R5, RZ, 0x18, R5 ;  /* 0x00000018ff057819 */ /* 0x000fc80000011605 */
[----:B------:R-:W-:-:S05]  /*a390*/  LOP3.LUT R5, R0, 0x80, R5, 0xf8, !PT ;  /* 0x0000008000057812 */ /* 0x000fca00078ef805 */
[----:B------:R-:W-:Y:S01]  /*a3a0*/  STG.E.U8 desc[UR36][R2.64], R5 ;  /* 0x0000000502007986 */ /* 0x000fe2000c101124 */
[----:B------:R-:W-:Y:S05]  /*a3b0*/  EXIT ;  /* 0x000000000000794d */ /* 0x000fea0003800000 */
.L_x_2552:
        /* <DEDUP_REMOVED lines=8> */
        .weak           $__internal_1_$__cuda_sm20_div_rn_f64_full
        .type           $__internal_1_$__cuda_sm20_div_rn_f64_full,@function
        .size           $__internal_1_$__cuda_sm20_div_rn_f64_full,(.L_x_2968 - $__internal_1_$__cuda_sm20_div_rn_f64_full)
$__internal_1_$__cuda_sm20_div_rn_f64_full:
[----:B------:R-:W-:Y:S01]  /*a440*/  FSETP.GEU.AND P2, PT, |R11|, 1.469367938527859385e-39, PT ;  /* 0x001000000b00780b */ /* 0x000fe20003f4e200 */
[----:B------:R-:W-:Y:S01]  /*a450*/  IMAD.MOV.U32 R32, RZ, RZ, R10 ;  /* 0x000000ffff207224 */ /* 0x000fe200078e000a */
[C---:B------:R-:W-:Y:S01]  /*a460*/  FSETP.GEU.AND P0, PT, |R15|.reuse, 1.469367938527859385e-39, PT ;  /* 0x001000000f00780b */ /* 0x040fe20003f0e200 */
[----:B------:R-:W-:Y:S01]  /*a470*/  IMAD.MOV.U32 R30, RZ, RZ, 0x1 ;  /* 0x00000001ff1e7424 */ /* 0x000fe200078e00ff */
[----:B------:R-:W-:Y:S01]  /*a480*/  LOP3.LUT R12, R15, 0x800fffff, RZ, 0xc0, !PT ;  /* 0x800fffff0f0c7812 */ /* 0x000fe200078ec0ff */
[----:B------:R-:W-:Y:S01]  /*a490*/  BSSY.RECONVERGENT B0, `(.L_x_2561) ;  /* 0x0000055000007945 */ /* 0x000fe20003800200 */
[----:B------:R-:W-:Y:S02]  /*a4a0*/  LOP3.LUT R3, R11, 0x7ff00000, RZ, 0xc0, !PT ;  /* 0x7ff000000b037812 */ /* 0x000fe400078ec0ff */
[----:B------:R-:W-:Y:S01]  /*a4b0*/  LOP3.LUT R13, R12, 0x3ff00000, RZ, 0xfc, !PT ;  /* 0x3ff000000c0d7812 */ /* 0x000fe200078efcff */
[----:B------:R-:W-:Y:S01]  /*a4c0*/  IMAD.MOV.U32 R12, RZ, RZ, R14 ;  /* 0x000000ffff0c7224 */ /* 0x000fe200078e000e */
[----:B------:R-:W-:-:S03]  /*a4d0*/  LOP3.LUT R8, R15, 0x7ff00000, RZ, 0xc0, !PT ;  /* 0x7ff000000f087812 */ /* 0x000fc600078ec0ff */
[----:B------:R-:W-:Y:S01]  /*a4e0*/  @!P2 LOP3.LUT R0, R15, 0x7ff00000, RZ, 0xc0, !PT ;  /* 0x7ff000000f00a812 */ /* 0x000fe200078ec0ff */
[----:B------:R-:W-:Y:S01]  /*a4f0*/  @!P2 IMAD.MOV.U32 R34, RZ, RZ, RZ ;  /* 0x000000ffff22a224 */ /* 0x000fe200078e00ff */
[----:B------:R-:W-:Y:S01]  /*a500*/  @!P0 DMUL R12, R14, 8.98846567431157953865e+307 ;  /* 0x7fe000000e0c8828 */ /* 0x000fe20000000000 */
[C---:B------:R-:W-:Y:S02]  /*a510*/  ISETP.GE.U32.AND P1, PT, R3.reuse, R8, PT ;  /* 0x000000080300720c */ /* 0x040fe40003f26070 */
[----:B------:R-:W-:Y:S01]  /*a520*/  @!P2 ISETP.GE.U32.AND P3, PT, R3, R0, PT ;  /* 0x000000000300a20c */ /* 0x000fe20003f66070 */
[----:B------:R-:W-:Y:S02]  /*a530*/  IMAD.MOV.U32 R0, RZ, RZ, 0x1ca00000 ;  /* 0x1ca00000ff007424 */ /* 0x000fe400078e00ff */
[----:B------:R-:W0:Y:S03]  /*a540*/  MUFU.RCP64H R31, R13 ;  /* 0x0000000d001f7308 */ /* 0x000e260000001800 */
[----:B------:R-:W-:-:S02]  /*a550*/  @!P2 SEL R7, R0, 0x63400000, !P3 ;  /* 0x634000000007a807 */ /* 0x000fc40005800000 */
[----:B------:R-:W-:Y:S02]  /*a560*/  SEL R9, R0, 0x63400000, !P1 ;  /* 0x6340000000097807 */ /* 0x000fe40004800000 */
[--C-:B------:R-:W-:Y:S02]  /*a570*/  @!P2 LOP3.LUT R7, R7, 0x80000000, R11.reuse, 0xf8, !PT ;  /* 0x800000000707a812 */ /* 0x100fe400078ef80b */
[----:B------:R-:W-:Y:S02]  /*a580*/  LOP3.LUT R33, R9, 0x800fffff, R11, 0xf8, !PT ;  /* 0x800fffff09217812 */ /* 0x000fe400078ef80b */
[----:B------:R-:W-:Y:S01]  /*a590*/  @!P2 LOP3.LUT R35, R7, 0x100000, RZ, 0xfc, !PT ;  /* 0x001000000723a812 */ /* 0x000fe200078efcff */
[----:B------:R-:W-:Y:S01]  /*a5a0*/  IMAD.MOV.U32 R7, RZ, RZ, R3 ;  /* 0x000000ffff077224 */ /* 0x000fe200078e0003 */
[----:B------:R-:W-:-:S04]  /*a5b0*/  @!P0 LOP3.LUT R8, R13, 0x7ff00000, RZ, 0xc0, !PT ;  /* 0x7ff000000d088812 */ /* 0x000fc800078ec0ff */
[----:B------:R-:W-:Y:S02]  /*a5c0*/  @!P2 DFMA R32, R32, 2, -R34 ;  /* 0x400000002020a82b */ /* 0x000fe40000000822 */
[----:B0-----:R-:W-:-:S08]  /*a5d0*/  DFMA R34, R30, -R12, 1 ;  /* 0x3ff000001e22742b */ /* 0x001fd0000000080c */
[----:B------:R-:W-:Y:S01]  /*a5e0*/  DFMA R34, R34, R34, R34 ;  /* 0x000000222222722b */ /* 0x000fe20000000022 */
[----:B------:R-:W-:-:S05]  /*a5f0*/  @!P2 LOP3.LUT R7, R33, 0x7ff00000, RZ, 0xc0, !PT ;  /* 0x7ff000002107a812 */ /* 0x000fca00078ec0ff */
[----:B------:R-:W-:Y:S02]  /*a600*/  VIADD R9, R7, 0xffffffff ;  /* 0xffffffff07097836 */ /* 0x000fe40000000000 */
[----:B------:R-:W-:-:S03]  /*a610*/  DFMA R30, R30, R34, R30 ;  /* 0x000000221e1e722b */ /* 0x000fc6000000001e */
[----:B------:R-:W-:Y:S01]  /*a620*/  ISETP.GT.U32.AND P0, PT, R9, 0x7feffffe, PT ;  /* 0x7feffffe0900780c */ /* 0x000fe20003f04070 */
[----:B------:R-:W-:-:S04]  /*a630*/  VIADD R9, R8, 0xffffffff ;  /* 0xffffffff08097836 */ /* 0x000fc80000000000 */
[----:B------:R-:W-:Y:S01]  /*a640*/  DFMA R36, R30, -R12, 1 ;  /* 0x3ff000001e24742b */ /* 0x000fe2000000080c */
[----:B------:R-:W-:-:S07]  /*a650*/  ISETP.GT.U32.OR P0, PT, R9, 0x7feffffe, P0 ;  /* 0x7feffffe0900780c */ /* 0x000fce0000704470 */
[----:B------:R-:W-:-:S08]  /*a660*/  DFMA R36, R30, R36, R30 ;  /* 0x000000241e24722b */ /* 0x000fd0000000001e */
[----:B------:R-:W-:-:S08]  /*a670*/  DMUL R34, R36, R32 ;  /* 0x0000002024227228 */ /* 0x000fd00000000000 */
[----:B------:R-:W-:-:S08]  /*a680*/  DFMA R30, R34, -R12, R32 ;  /* 0x8000000c221e722b */ /* 0x000fd00000000020 */
[----:B------:R-:W-:Y:S01]  /*a690*/  DFMA R30, R36, R30, R34 ;  /* 0x0000001e241e722b */ /* 0x000fe20000000022 */
[----:B------:R-:W-:Y:S10]  /*a6a0*/  @P0 BRA `(.L_x_2562) ;  /* 0x0000000000700947 */ /* 0x000ff40003800000 */
[----:B------:R-:W-:-:S04]  /*a6b0*/  LOP3.LUT R8, R15, 0x7ff00000, RZ, 0xc0, !PT ;  /* 0x7ff000000f087812 */ /* 0x000fc800078ec0ff */
[CC--:B------:R-:W-:Y:S02]  /*a6c0*/  VIADDMNMX R7, R3.reuse, -R8.reuse, 0xb9600000, !PT ;  /* 0xb960000003077446 */ /* 0x0c0fe40007800908 */
[----:B------:R-:W-:Y:S01]  /*a6d0*/  ISETP.GE.U32.AND P0, PT, R3, R8, PT ;  /* 0x000000080300720c */ /* 0x000fe20003f06070 */
[----:B------:R-:W-:Y:S01]  /*a6e0*/  IMAD.MOV.U32 R8, RZ, RZ, RZ ;  /* 0x000000ffff087224 */ /* 0x000fe200078e00ff */
[----:B------:R-:W-:Y:S02]  /*a6f0*/  VIMNMX R7, PT, PT, R7, 0x46a00000, PT ;  /* 0x46a0000007077848 */ /* 0x000fe40003fe0100 */
[----:B------:R-:W-:-:S05]  /*a700*/  SEL R0, R0, 0x63400000, !P0 ;  /* 0x6340000000007807 */ /* 0x000fca0004000000 */
[----:B------:R-:W-:-:S04]  /*a710*/  IMAD.IADD R0, R7, 0x1, -R0 ;  /* 0x0000000107007824 */ /* 0x000fc800078e0a00 */
[----:B------:R-:W-:-:S06]  /*a720*/  VIADD R9, R0, 0x7fe00000 ;  /* 0x7fe0000000097836 */ /* 0x000fcc0000000000 */
[----:B------:R-:W-:-:S10]  /*a730*/  DMUL R34, R30, R8 ;  /* 0x000000081e227228 */ /* 0x000fd40000000000 */
[----:B------:R-:W-:-:S13]  /*a740*/  FSETP.GTU.AND P0, PT, |R35|, 1.469367938527859385e-39, PT ;  /* 0x001000002300780b */ /* 0x000fda0003f0c200 */
[----:B------:R-:W-:Y:S05]  /*a750*/  @P0 BRA `(.L_x_2563) ;  /* 0x0000000000a00947 */ /* 0x000fea0003800000 */
[----:B------:R-:W-:Y:S01]  /*a760*/  DFMA R12, R30, -R12, R32 ;  /* 0x8000000c1e0c722b */ /* 0x000fe20000000020 */
[----:B------:R-:W-:-:S09]  /*a770*/  IMAD.MOV.U32 R10, RZ, RZ, RZ ;  /* 0x000000ffff0a7224 */ /* 0x000fd200078e00ff */
[C---:B------:R-:W-:Y:S02]  /*a780*/  FSETP.NEU.AND P0, PT, R13.reuse, RZ, PT ;  /* 0x000000ff0d00720b */ /* 0x040fe40003f0d000 */
[----:B------:R-:W-:-:S04]  /*a790*/  LOP3.LUT R14, R13, 0x80000000, R15, 0x48, !PT ;  /* 0x800000000d0e7812 */ /* 0x000fc800078e480f */
[----:B------:R-:W-:-:S07]  /*a7a0*/  LOP3.LUT R11, R14, R9, RZ, 0xfc, !PT ;  /* 0x000000090e0b7212 */ /* 0x000fce00078efcff */
[----:B------:R-:W-:Y:S05]  /*a7b0*/  @!P0 BRA `(.L_x_2563) ;  /* 0x0000000000888947 */ /* 0x000fea0003800000 */
[----:B------:R-:W-:Y:S01]  /*a7c0*/  IMAD.MOV R9, RZ, RZ, -R0 ;  /* 0x000000ffff097224 */ /* 0x000fe200078e0a00 */
[----:B------:R-:W-:Y:S01]  /*a7d0*/  IADD3 R0, PT, PT, -R0, -0x43300000, RZ ;  /* 0xbcd0000000007810 */ /* 0x000fe20007ffe1ff */
[----:B------:R-:W-:-:S06]  /*a7e0*/  IMAD.MOV.U32 R8, RZ, RZ, RZ ;  /* 0x000000ffff087224 */ /* 0x000fcc00078e00ff */
[----:B------:R-:W-:Y:S02]  /*a7f0*/  DFMA R8, R34, -R8, R30 ;  /* 0x800000082208722b */ /* 0x000fe4000000001e */
[----:B------:R-:W-:-:S08]  /*a800*/  DMUL.RP R30, R30, R10 ;  /* 0x0000000a1e1e7228 */ /* 0x000fd00000008000 */
[----:B------:R-:W-:Y:S02]  /*a810*/  FSETP.NEU.AND P0, PT, |R9|, R0, PT ;  /* 0x000000000900720b */ /* 0x000fe40003f0d200 */
[----:B------:R-:W-:Y:S02]  /*a820*/  LOP3.LUT R14, R31, R14, RZ, 0x3c, !PT ;  /* 0x0000000e1f0e7212 */ /* 0x000fe400078e3cff */
[----:B------:R-:W-:Y:S02]  /*a830*/  FSEL R0, R30, R34, !P0 ;  /* 0x000000221e007208 */ /* 0x000fe40004000000 */
[----:B------:R-:W-:-:S03]  /*a840*/  FSEL R35, R14, R35, !P0 ;  /* 0x000000230e237208 */ /* 0x000fc60004000000 */
[----:B------:R-:W-:Y:S01]  /*a850*/  IMAD.MOV.U32 R34, RZ, RZ, R0 ;  /* 0x000000ffff227224 */ /* 0x000fe200078e0000 */
[----:B------:R-:W-:Y:S06]  /*a860*/  BRA `(.L_x_2563) ;  /* 0x00000000005c7947 */ /* 0x000fec0003800000 */
.L_x_2562:
[----:B------:R-:W-:-:S14]  /*a870*/  DSETP.NAN.AND P0, PT, R10, R10, PT ;  /* 0x0000000a0a00722a */ /* 0x000fdc0003f08000 */
[----:B------:R-:W-:Y:S05]  /*a880*/  @P0 BRA `(.L_x_2564) ;  /* 0x0000000000480947 */ /* 0x000fea0003800000 */
[----:B------:R-:W-:-:S14]  /*a890*/  DSETP.NAN.AND P0, PT, R14, R14, PT ;  /* 0x0000000e0e00722a */ /* 0x000fdc0003f08000 */
[----:B------:R-:W-:Y:S05]  /*a8a0*/  @P0 BRA `(.L_x_2565) ;  /* 0x0000000000300947 */ /* 0x000fea0003800000 */
[----:B------:R-:W-:Y:S01]  /*a8b0*/  ISETP.NE.AND P0, PT, R7, R8, PT ;  /* 0x000000080700720c */ /* 0x000fe20003f05270 */
[----:B------:R-:W-:Y:S02]  /*a8c0*/  IMAD.MOV.U32 R34, RZ, RZ, 0x0 ;  /* 0x00000000ff227424 */ /* 0x000fe400078e00ff */
[----:B------:R-:W-:-:S10]  /*a8d0*/  IMAD.MOV.U32 R35, RZ, RZ, -0x80000 ;  /* 0xfff80000ff237424 */ /* 0x000fd400078e00ff */
[----:B------:R-:W-:Y:S05]  /*a8e0*/  @!P0 BRA `(.L_x_2563) ;  /* 0x00000000003c8947 */ /* 0x000fea0003800000 */
[----:B------:R-:W-:Y:S02]  /*a8f0*/  ISETP.NE.AND P0, PT, R7, 0x7ff00000, PT ;  /* 0x7ff000000700780c */ /* 0x000fe40003f05270 */
[----:B------:R-:W-:Y:S02]  /*a900*/  LOP3.LUT R35, R11, 0x80000000, R15, 0x48, !PT ;  /* 0x800000000b237812 */ /* 0x000fe400078e480f */
[----:B------:R-:W-:-:S13]  /*a910*/  ISETP.EQ.OR P0, PT, R8, RZ, !P0 ;  /* 0x000000ff0800720c */ /* 0x000fda0004702670 */
[----:B------:R-:W-:Y:S01]  /*a920*/  @P0 LOP3.LUT R0, R35, 0x7ff00000, RZ, 0xfc, !PT ;  /* 0x7ff0000023000812 */ /* 0x000fe200078efcff */
[----:B------:R-:W-:Y:S02]  /*a930*/  @!P0 IMAD.MOV.U32 R34, RZ, RZ, RZ ;  /* 0x000000ffff228224 */ /* 0x000fe400078e00ff */
[----:B------:R-:W-:Y:S02]  /*a940*/  @P0 IMAD.MOV.U32 R34, RZ, RZ, RZ ;  /* 0x000000ffff220224 */ /* 0x000fe400078e00ff */
[----:B------:R-:W-:Y:S01]  /*a950*/  @P0 IMAD.MOV.U32 R35, RZ, RZ, R0 ;  /* 0x000000ffff230224 */ /* 0x000fe200078e0000 */
[----:B------:R-:W-:Y:S06]  /*a960*/  BRA `(.L_x_2563) ;  /* 0x00000000001c7947 */ /* 0x000fec0003800000 */
.L_x_2565:
[----:B------:R-:W-:Y:S01]  /*a970*/  LOP3.LUT R3, R15, 0x80000, RZ, 0xfc, !PT ;  /* 0x000800000f037812 */ /* 0x000fe200078efcff */
[----:B------:R-:W-:-:S04]  /*a980*/  IMAD.MOV.U32 R34, RZ, RZ, R14 ;  /* 0x000000ffff227224 */ /* 0x000fc800078e000e */
[----:B------:R-:W-:Y:S01]  /*a990*/  IMAD.MOV.U32 R35, RZ, RZ, R3 ;  /* 0x000000ffff237224 */ /* 0x000fe200078e0003 */
[----:B------:R-:W-:Y:S06]  /*a9a0*/  BRA `(.L_x_2563) ;  /* 0x00000000000c7947 */ /* 0x000fec0003800000 */
.L_x_2564:
[----:B------:R-:W-:Y:S01]  /*a9b0*/  LOP3.LUT R3, R11, 0x80000, RZ, 0xfc, !PT ;  /* 0x000800000b037812 */ /* 0x000fe200078efcff */
[----:B------:R-:W-:-:S04]  /*a9c0*/  IMAD.MOV.U32 R34, RZ, RZ, R10 ;  /* 0x000000ffff227224 */ /* 0x000fc800078e000a */
[----:B------:R-:W-:-:S07]  /*a9d0*/  IMAD.MOV.U32 R35, RZ, RZ, R3 ;  /* 0x000000ffff237224 */ /* 0x000fce00078e0003 */
.L_x_2563:
[----:B------:R-:W-:Y:S05]  /*a9e0*/  BSYNC.RECONVERGENT B0 ;  /* 0x0000000000007941 */ /* 0x000fea0003800200 */
.L_x_2561:
[----:B------:R-:W-:Y:S02]  /*a9f0*/  IMAD.MOV.U32 R7, RZ, RZ, 0x0 ;  /* 0x00000000ff077424 */ /* 0x000fe400078e00ff */
[----:B------:R-:W-:Y:S02]  /*aa00*/  IMAD.MOV.U32 R0, RZ, RZ, R34 ;  /* 0x000000ffff007224 */ /* 0x000fe400078e0022 */
[----:B------:R-:W-:Y:S05]  /*aa10*/  RET.REL.NODEC R6 `(_ZN2at6native27unrolled_elementwise_kernelIZZZNS0_16sinh_kernel_cudaERNS_18TensorIteratorBaseEENKUlvE0_clEvENKUlvE_clEvEUldE_St5arrayIPcLm2EELi4E23TrivialOffsetCalculatorILi1EjESB_NS0_6memory12LoadWithCastILi1EEENSC_13StoreWithCastILi1EEEEEviT_T0_T2_T3_T4_T5_) ;  /* 0xffffff5406787950 */ /* 0x000fea0003c3ffff */
.L_x_2566:
        /* <DEDUP_REMOVED lines=14> */
.L_x_2968:


//--------------------- .text._ZN2at6native18elementwise_kernelILi128ELi2EZNS0_22gpu_kernel_impl_nocastIZZZNS0_16sinh_kernel_cudaERNS_18TensorIteratorBaseEENKUlvE0_clEvENKUlvE_clEvEUldE_EEvS4_RKT_EUliE_EEviT1_ --------------------------
	.section	.text._ZN2at6native18elementwise_kernelILi128ELi2EZNS0_22gpu_kernel_impl_nocastIZZZNS0_16sinh_kernel_cudaERNS_18TensorIteratorBaseEENKUlvE0_clEvENKUlvE_clEvEUldE_EEvS4_RKT_EUliE_EEviT1_,"ax",@progbits
	.align	128
        .global         _ZN2at6native18elementwise_kernelILi128ELi2EZNS0_22gpu_kernel_impl_nocastIZZZNS0_16sinh_kernel_cudaERNS_18TensorIteratorBaseEENKUlvE0_clEvENKUlvE_clEvEUldE_EEvS4_RKT_EUliE_EEviT1_
        .type           _ZN2at6native18elementwise_kernelILi128ELi2EZNS0_22gpu_kernel_impl_nocastIZZZNS0_16sinh_kernel_cudaERNS_18TensorIteratorBaseEENKUlvE0_clEvENKUlvE_clEvEUldE_EEvS4_RKT_EUliE_EEviT1_,@function
        .size           _ZN2at6native18elementwise_kernelILi128ELi2EZNS0_22gpu_kernel_impl_nocastIZZZNS0_16sinh_kernel_cudaERNS_18TensorIteratorBaseEENKUlvE0_clEvENKUlvE_clEvEUldE_EEvS4_RKT_EUliE_EEviT1_,(.L_x_2969 - _ZN2at6native18elementwise_kernelILi128ELi2EZNS0_22gpu_kernel_impl_nocastIZZZNS0_16sinh_kernel_cudaERNS_18TensorIteratorBaseEENKUlvE0_clEvENKUlvE_clEvEUldE_EEvS4_RKT_EUliE_EEviT1_)
        .other          _ZN2at6native18elementwise_kernelILi128ELi2EZNS0_22gpu_kernel_impl_nocastIZZZNS0_16sinh_kernel_cudaERNS_18TensorIteratorBaseEENKUlvE0_clEvENKUlvE_clEvEUldE_EEvS4_RKT_EUliE_EEviT1_,@"STO_CUDA_ENTRY STV_DEFAULT"
_ZN2at6native18elementwise_kernelILi128ELi2EZNS0_22gpu_kernel_impl_nocastIZZZNS0_16sinh_kernel_cudaERNS_18TensorIteratorBaseEENKUlvE0_clEvENKUlvE_clEvEUldE_EEvS4_RKT_EUliE_EEviT1_:
.text._ZN2at6native18elementwise_kernelILi128ELi2EZNS0_22gpu_kernel_impl_nocastIZZZNS0_16sinh_kernel_cudaERNS_18TensorIteratorBaseEENKUlvE0_clEvENKUlvE_clEvEUldE_EEvS4_RKT_EUliE_EEviT1_:
        /* <DEDUP_REMOVED lines=14> */
[----:B0-----:R-:W2:Y:S02]  /*00e0*/  LDG.E.64 R20, desc[UR6][R20.64] ;  /* 0x0000000614147981 */ /* 0x001ea4000c1e1b00 */
[----:B--2---:R-:W-:Y:S01]  /*00f0*/  LOP3.LUT R13, R21, 0x7fffffff, RZ, 0xc0, !PT ;  /* 0x7fffffff150d7812 */ /* 0x004fe200078ec0ff */
[----:B------:R-:W-:-:S03]  /*0100*/  IMAD.MOV.U32 R22, RZ, RZ, R20 ;  /* 0x000000ffff167224 */ /* 0x000fc600078e0014 */
[----:B------:R-:W-:Y:S01]  /*0110*/  ISETP.GE.U32.AND P0, PT, R13, 0x3ff00000, PT ;  /* 0x3ff000000d00780c */ /* 0x000fe20003f06070 */
[----:B------:R-:W-:-:S12]  /*0120*/  IMAD.MOV.U32 R23, RZ, RZ, R13 ;  /* 0x000000ffff177224 */ /* 0x000fd800078e000d */
[----:B------:R-:W-:Y:S05]  /*0130*/  @!P0 BRA `(.L_x_2570) ;  /* 0x0000000400648947 */ /* 0x000fea0003800000 */
[----:B------:R-:W-:Y:S02]  /*0140*/  HFMA2 R2, -RZ, RZ, 1323, -4.565715789794921875e-05 ;  /* 0x652b82feff027431 */ /* 0x000fe400000001ff */
[----:B------:R-:W-:Y:S01]  /*0150*/  IMAD.MOV.U32 R3, RZ, RZ, 0x3ff71547 ;  /* 0x3ff71547ff037424 */ /* 0x000fe200078e00ff */
[----:B------:R-:W-:Y:S01]  /*0160*/  UMOV UR4, 0xfefa39ef ;  /* 0xfefa39ef00047882 */ /* 0x000fe20000000000 */
[----:B------:R-:W-:Y:S01]  /*0170*/  UMOV UR5, 0x3fe62e42 ;  /* 0x3fe62e4200057882 */ /* 0x000fe20000000000 */
[----:B------:R-:W-:Y:S01]  /*0180*/  IMAD.SHL.U32 R0, R13, 0x2, RZ ;  /* 0x000000020d007824 */ /* 0x000fe200078e00ff */
[----:B------:R-:W-:Y:S01]  /*0190*/  MOV R8, 0x8ebd13cd ;  /* 0x8ebd13cd00087802 */ /* 0x000fe20000000f00 */
[----:B------:R-:W-:Y:S01]  /*01a0*/  IMAD.MOV.U32 R9, RZ, RZ, 0x3e5af86d ;  /* 0x3e5af86dff097424 */ /* 0x000fe200078e00ff */
[----:B------:R-:W-:Y:S02]  /*01b0*/  DFMA R2, R22, R2, 6.75539944105574400000e+15 ;  /* 0x433800001602742b */ /* 0x000fe40000000002 */
[C---:B------:R-:W-:Y:S01]  /*01c0*/  ISETP.GE.U32.AND P0, PT, R0.reuse, 0x7fb3e647, PT ;  /* 0x7fb3e6470000780c */ /* 0x040fe20003f06070 */
[----:B------:R-:W-:Y:S01]  /*01d0*/  IMAD.MOV.U32 R10, RZ, RZ, 0x0 ;  /* 0x00000000ff0a7424 */ /* 0x000fe200078e00ff */
[----:B------:R-:W-:Y:S01]  /*01e0*/  ISETP.NE.AND P1, PT, R0, RZ, PT ;  /* 0x000000ff0000720c */ /* 0x000fe20003f25270 */
[----:B------:R-:W-:-:S03]  /*01f0*/  IMAD.MOV.U32 R11, RZ, RZ, 0x3ff00000 ;  /* 0x3ff00000ff0b7424 */ /* 0x000fc600078e00ff */
        /* <DEDUP_REMOVED lines=50> */
[----:B------:R-:W-:Y:S02]  /*0520*/  MOV R25, R13 ;  /* 0x0000000d00197202 */ /* 0x000fe40000000f00 */
        /* <DEDUP_REMOVED lines=16> */
[----:B------:R-:W-:Y:S05]  /*0630*/  CALL.REL.NOINC `($__internal_2_$__cuda_sm20_div_rn_f64_full) ;  /* 0x00000040001c7944 */ /* 0x000fea0003c00000 */
[----:B------:R-:W-:Y:S01]  /*0640*/  MOV R2, R6 ;  /* 0x0000000600027202 */ /* 0x000fe20000000f00 */
[----:B------:R-:W-:-:S07]  /*0650*/  IMAD.MOV.U32 R3, RZ, RZ, R7 ;  /* 0x000000ffff037224 */ /* 0x000fce00078e0007 */
.L_x_2571:
[----:B------:R-:W-:Y:S01]  /*0660*/  DADD R2, R24, R2 ;  /* 0x0000000018027229 */ /* 0x000fe20000000002 */
[----:B------:R-:W-:Y:S01]  /*0670*/  UMOV UR4, 0x8fb9f87e ;  /* 0x8fb9f87e00047882 */ /* 0x000fe20000000000 */
[----:B------:R-:W-:Y:S02]  /*0680*/  UMOV UR5, 0x408633ce ;  /* 0x408633ce00057882 */ /* 0x000fe40000000000 */
[----:B------:R-:W-:-:S06]  /*0690*/  DSETP.GE.AND P0, PT, R22, UR4, PT ;  /* 0x0000000416007e2a */ /* 0x000fcc000bf06000 */
[----:B------:R-:W-:Y:S02]  /*06a0*/  FSEL R22, R2, RZ, !P0 ;  /* 0x000000ff02167208 */ /* 0x000fe40004000000 */
[----:B------:R-:W-:Y:S01]  /*06b0*/  FSEL R23, R3, +QNAN , !P0 ;  /* 0x7ff0000003177808 */ /* 0x000fe20004000000 */
[----:B------:R-:W-:Y:S06]  /*06c0*/  BRA `(.L_x_2572) ;  /* 0x00000000005c7947 */ /* 0x000fec0003800000 */
.L_x_2570:
        /* <DEDUP_REMOVED lines=23> */
.L_x_2572:
[----:B------:R-:W0:Y:S01]  /*0840*/  LDC.64 R2, c[0x0][0x580] ;  /* 0x00016000ff027b82 */ /* 0x000e220000000a00 */
[----:B------:R-:W-:Y:S01]  /*0850*/  LOP3.LUT R23, R23, 0x80000000, R21, 0xb8, !PT ;  /* 0x8000000017177812 */ /* 0x000fe200078eb815 */
[----:B------:R-:W-:-:S04]  /*0860*/  VIADD R27, R27, 0x80 ;  /* 0x000000801b1b7836 */ /* 0x000fc80000000000 */
[----:B0-----:R0:W-:Y:S03]  /*0870*/  STG.E.64 desc[UR6][R2.64], R22 ;  /* 0x0000001602007986 */ /* 0x0011e6000c101b06 */
.L_x_2569:
[----:B------:R-:W-:Y:S05]  /*0880*/  BSYNC.RECONVERGENT B0 ;  /* 0x0000000000007941 */ /* 0x000fea0003800200 */
.L_x_2568:
[----:B------:R-:W1:Y:S02]  /*0890*/  LDCU UR4, c[0x0][0x380] ;  /* 0x00007000ff0477ac */ /* 0x000e640008000800 */
[----:B-1----:R-:W-:-:S13]  /*08a0*/  ISETP.GE.AND P0, PT, R27, UR4, PT ;  /* 0x000000041b007c0c */ /* 0x002fda000bf06270 */
[----:B------:R-:W-:Y:S05]  /*08b0*/  @P0 EXIT ;  /* 0x000000000000094d */ /* 0x000fea0003800000 */
[----:B------:R-:W1:Y:S02]  /*08c0*/  LDC.64 R24, c[0x0][0x588] ;  /* 0x00016200ff187b82 */ /* 0x000e640000000a00 */
[----:B-1----:R-:W2:Y:S02]  /*08d0*/  LDG.E.64 R24, desc[UR6][R24.64] ;  /* 0x0000000618187981 */ /* 0x002ea4000c1e1b00 */
[----:B--2---:R-:W-:Y:S01]  /*08e0*/  LOP3.LUT R13, R25, 0x7fffffff, RZ, 0xc0, !PT ;  /* 0x7fffffff190d7812 */ /* 0x004fe200078ec0ff */
[----:B0-----:R-:W-:-:S03]  /*08f0*/  IMAD.MOV.U32 R22, RZ, RZ, R24 ;  /* 0x000000ffff167224 */ /* 0x001fc600078e0018 */
[----:B------:R-:W-:Y:S02]  /*0900*/  ISETP.GE.U32.AND P0, PT, R13, 0x3ff00000, PT ;  /* 0x3ff000000d00780c */ /* 0x000fe40003f06070 */
[----:B------:R-:W-:-:S11]  /*0910*/  MOV R23, R13 ;  /* 0x0000000d00177202 */ /* 0x000fd60000000f00 */
[----:B------:R-:W-:Y:S05]  /*0920*/  @!P0 BRA `(.L_x_2573) ;  /* 0x0000000400648947 */ /* 0x000fea0003800000 */
[----:B------:R-:W-:Y:S01]  /*0930*/  IMAD.MOV.U32 R4, RZ, RZ, 0x652b82fe ;  /* 0x652b82feff047424 */ /* 0x000fe200078e00ff */
[----:B------:R-:W-:Y:S01]  /*0940*/  UMOV UR4, 0xfefa39ef ;  /* 0xfefa39ef00047882 */ /* 0x000fe20000000000 */
[----:B------:R-:W-:Y:S01]  /*0950*/  IMAD.MOV.U32 R5, RZ, RZ, 0x3ff71547 ;  /* 0x3ff71547ff057424 */ /* 0x000fe200078e00ff */
[----:B------:R-:W-:Y:S01]  /*0960*/  UMOV UR5, 0x3fe62e42 ;  /* 0x3fe62e4200057882 */ /* 0x000fe20000000000 */
[----:B------:R-:W-:Y:S01]  /*0970*/  SHF.L.U32 R0, R13, 0x1, RZ ;  /* 0x000000010d007819 */ /* 0x000fe200000006ff */
[----:B------:R-:W-:Y:S01]  /*0980*/  IMAD.MOV.U32 R8, RZ, RZ, -0x7142ec33 ;  /* 0x8ebd13cdff087424 */ /* 0x000fe200078e00ff */
[----:B------:R-:W-:Y:S01]  /*0990*/  MOV R11, 0x3ff00000 ;  /* 0x3ff00000000b7802 */ /* 0x000fe20000000f00 */
[----:B------:R-:W-:Y:S01]  /*09a0*/  IMAD.MOV.U32 R9, RZ, RZ, 0x3e5af86d ;  /* 0x3e5af86dff097424 */ /* 0x000fe200078e00ff */
[----:B------:R-:W-:Y:S01]  /*09b0*/  DFMA R4, R22, R4, 6.75539944105574400000e+15 ;  /* 0x433800001604742b */ /* 0x000fe20000000004 */
[C---:B------:R-:W-:Y:S01]  /*09c0*/  ISETP.GE.U32.AND P0, PT, R0.reuse, 0x7fb3e647, PT ;  /* 0x7fb3e6470000780c */ /* 0x040fe20003f06070 */
[----:B------:R-:W-:Y:S01]  /*09d0*/  IMAD.MOV.U32 R10, RZ, RZ, 0x0 ;  /* 0x00000000ff0a7424 */ /* 0x000fe200078e00ff */
        /* <DEDUP_REMOVED lines=66> */
[----:B------:R-:W-:Y:S02]  /*0e00*/  MOV R12, R20 ;  /* 0x00000014000c7202 */ /* 0x000fe40000000f00 */
[----:B------:R-:W-:-:S07]  /*0e10*/  MOV R0, 0xe30 ;  /* 0x00000e3000007802 */ /* 0x000fce0000000f00 */
[----:B------:R-:W-:Y:S05]  /*0e20*/  CALL.REL.NOINC `($__internal_2_$__cuda_sm20_div_rn_f64_full) ;  /* 0x0000003800207944 */ /* 0x000fea0003c00000 */
[----:B------:R-:W-:Y:S02]  /*0e30*/  IMAD.MOV.U32 R2, RZ, RZ, R6 ;  /* 0x000000ffff027224 */ /* 0x000fe400078e0006 */
[----:B------:R-:W-:-:S07]  /*0e40*/  IMAD.MOV.U32 R3, RZ, RZ, R7 ;  /* 0x000000ffff037224 */ /* 0x000fce00078e0007 */
.L_x_2574:
[----:B------:R-:W-:Y:S01]  /*0e50*/  DADD R2, R20, R2 ;  /* 0x0000000014027229 */ /* 0x000fe20000000002 */
[----:B------:R-:W-:Y:S01]  /*0e60*/  UMOV UR4, 0x8fb9f87e ;  /* 0x8fb9f87e00047882 */ /* 0x000fe20000000000 */
[----:B------:R-:W-:Y:S02]  /*0e70*/  UMOV UR5, 0x408633ce ;  /* 0x408633ce00057882 */ /* 0x000fe40000000000 */
[----:B------:R-:W-:-:S06]  /*0e80*/  DSETP.GE.AND P0, PT, R22, UR4, PT ;  /* 0x0000000416007e2a */ /* 0x000fcc000bf06000 */
[----:B------:R-:W-:Y:S02]  /*0e90*/  FSEL R22, R2, RZ, !P0 ;  /* 0x000000ff02167208 */ /* 0x000fe40004000000 */
[----:B------:R-:W-:Y:S01]  /*0ea0*/  FSEL R23, R3, +QNAN , !P0 ;  /* 0x7ff0000003177808 */ /* 0x000fe20004000000 */
[----:B------:R-:W-:Y:S06]  /*0eb0*/  BRA `(.L_x_2575) ;  /* 0x00000000005c7947 */ /* 0x000fec0003800000 */
.L_x_2573:
[----:B------:R-:W-:Y:S01]  /*0ec0*/  DMUL R2, R22, R22 ;  /* 0x0000001616027228 */ /* 0x000fe20000000000 */
        /* <DEDUP_REMOVED lines=22> */
.L_x_2575:
[----:B------:R-:W0:Y:S01]  /*1030*/  LDC.64 R2, c[0x0][0x580] ;  /* 0x00016000ff027b82 */ /* 0x000e220000000a00 */
[----:B------:R-:W-:-:S05]  /*1040*/  LOP3.LUT R23, R23, 0x80000000, R25, 0xb8, !PT ;  /* 0x8000000017177812 */ /* 0x000fca00078eb819 */
[----:B0-----:R-:W-:Y:S01]  /*1050*/  STG.E.64 desc[UR6][R2.64], R22 ;  /* 0x0000001602007986 */ /* 0x001fe2000c101b06 */
[----:B------:R-:W-:Y:S05]  /*1060*/  EXIT ;  /* 0x000000000000794d */ /* 0x000fea0003800000 */
.L_x_2567:
[----:B------:R-:W0:Y:S01]  /*1070*/  LDCU UR4, c[0x0][0x380] ;  /* 0x00007000ff0477ac */ /* 0x000e220008000800 */
[----:B------:R-:W-:Y:S01]  /*1080*/  VIADD R26, R26, 0xffffffff ;  /* 0xffffffff1a1a7836 */ /* 0x000fe20000000000 */
[----:B------:R-:W-:Y:S04]  /*1090*/  BSSY.RECONVERGENT B0, `(.L_x_2576) ;  /* 0x00001b2000007945 */ /* 0x000fe80003800200 */
[----:B------:R-:W-:-:S04]  /*10a0*/  VIMNMX.U32 R28, PT, PT, R26, 0x18, PT ;  /* 0x000000181a1c7848 */ /* 0x000fc80003fe0000 */
[----:B------:R-:W-:Y:S02]  /*10b0*/  IADD3 R28, PT, PT, R28, 0x1, RZ ;  /* 0x000000011c1c7810 */ /* 0x000fe40007ffe0ff */
[----:B0-----:R-:W-:-:S13]  /*10c0*/  ISETP.GE.AND P0, PT, R27, UR4, PT ;  /* 0x000000041b007c0c */ /* 0x001fda000bf06270 */
[----:B------:R-:W-:Y:S05]  /*10d0*/  @P0 BRA `(.L_x_2577) ;  /* 0x0000001800b40947 */ /* 0x000fea0003800000 */
[----:B------:R-:W0:Y:S01]  /*10e0*/  LDCU.64 UR4, c[0x0][0x390] ;  /* 0x00007200ff0477ac */ /* 0x000e220008000a00 */
[----:B------:R-:W-:Y:S01]  /*10f0*/  IMAD.MOV.U32 R2, RZ, RZ, RZ ;  /* 0x000000ffff027224 */ /* 0x000fe200078e00ff */
[----:B------:R-:W-:Y:S01]  /*1100*/  ISETP.NE.AND P0, PT, R26, RZ, PT ;  /* 0x000000ff1a00720c */ /* 0x000fe20003f05270 */
[----:B------:R-:W-:Y:S01]  /*1110*/  IMAD.MOV.U32 R3, RZ, RZ, R27 ;  /* 0x000000ffff037224 */ /* 0x000fe200078e001b */
[----:B------:R-:W1:Y:S01]  /*1120*/  LDCU UR8, c[0x0][0x38c] ;  /* 0x00007180ff0877ac */ /* 0x000e620008000800 */
        /* <DEDUP_REMOVED lines=9> */
[----:B------:R-:W-:Y:S01]  /*11c0*/  IMAD.MOV.U32 R2, RZ, RZ, RZ ;  /* 0x000000ffff027224 */ /* 0x000fe200078e00ff */
[----:B------:R-:W-:Y:S01]  /*11d0*/  ISETP.NE.AND P0, PT, R28, 0x2, PT ;  /* 0x000000021c00780c */ /* 0x000fe20003f05270 */
[----:B------:R-:W1:Y:S01]  /*11e0*/  LDCU UR4, c[0x0][0x3a0] ;  /* 0x00007400ff0477ac */ /* 0x000e620008000800 */
[----:B------:R-:W2:Y:S01]  /*11f0*/  LDCU.64 UR10, c[0x0][0x4c0] ;  /* 0x00009800ff0a77ac */ /* 0x000ea20008000a00 */
[----:B0-----:R-:W-:-:S05]  /*1200*/  IMAD.HI.U32 R4, R3, UR9, R2 ;  /* 0x0000000903047c27 */ /* 0x001fca000f8e0002 */
[----:B-1----:R-:W-:-:S05]  /*1210*/  SHF.R.U32.HI R5, RZ, UR4, R4 ;  /* 0x00000004ff057c19 */ /* 0x002fca0008011604 */
[----:B------:R-:W-:-:S04]  /*1220*/  IMAD.MOV R2, RZ, RZ, -R5 ;  /* 0x000000ffff027224 */ /* 0x000fc800078e0a05 */
        /* <DEDUP_REMOVED lines=10> */
[----:B------:R-:W-:-:S05]  /*12d0*/  SHF.R.U32.HI R3, RZ, UR5, R2 ;  /* 0x00000005ff037c19 */ /* 0x000fca0008011602 */
[----:B------:R-:W-:-:S04]  /*12e0*/  IMAD.MOV R4, RZ, RZ, -R3 ;  /* 0x000000ffff047224 */ /* 0x000fc800078e0a03 */
[----:B-1----:R-:W-:-:S04]  /*12f0*/  IMAD R4, R4, UR8, R5 ;  /* 0x0000000804047c24 */ /* 0x002fc8000f8e0205 */
[C---:B--2---:R-:W-:Y:S02]  /*1300*/  IMAD R29, R4.reuse, UR10, R29 ;  /* 0x0000000a041d7c24 */ /* 0x044fe4000f8e021d */
[----:B------:R-:W-:Y:S01]  /*1310*/  IMAD R0, R4, UR11, R0 ;  /* 0x0000000b04007c24 */ /* 0x000fe2000f8e0200 */
[----:B------:R-:W-:Y:S06]  /*1320*/  @!P0 BRA `(.L_x_2578) ;  /* 0x0000001000148947 */ /* 0x000fec0003800000 */
[----:B------:R-:W0:Y:S01]  /*1330*/  LDCU.64 UR8, c[0x0][0x3b0] ;  /* 0x00007600ff0877ac */ /* 0x000e220008000a00 */
[----:B------:R-:W-:Y:S01]  /*1340*/  IMAD.MOV.U32 R2, RZ, RZ, RZ ;  /* 0x000000ffff027224 */ /* 0x000fe200078e00ff */
        /* <DEDUP_REMOVED lines=247> */
[----:B------:R-:W-:Y:S02]  /*22c0*/  @P0 IMAD.MOV.U32 R4, RZ, RZ, RZ ;  /* 0x000000ffff040224 */ /* 0x000fe400078e00ff */
[----:B------:R-:W-:-:S03]  /*22d0*/  IADD3 R7, PT, PT, -R5, RZ, RZ ;  /* 0x000000ff05077210 */ /* 0x000fc60007ffe1ff */
[----:B------:R-:W3:Y:S01]  /*22e0*/  @P0 LDC.64 R12, c[0x0][0x578] ;  /* 0x00015e00ff0c0b82 */ /* 0x000ee20000000a00 */
[----:B--2---:R-:W-:-:S05]  /*22f0*/  @P0 IMAD.HI.U32 R2, R5, R8, R4 ;  /* 0x0000000805020227 */ /* 0x004fca00078e0004 */
[----:B------:R-:W-:Y:S01]  /*2300*/  @P0 SHF.R.U32.HI R4, RZ, R9, R2 ;  /* 0x00000009ff040219 */ /* 0x000fe20000011602 */
[----:B------:R-:W-:-:S04]  /*2310*/  IMAD R2, R7, UR8, R3 ;  /* 0x0000000807027c24 */ /* 0x000fc8000f8e0203 */
[----:B------:R-:W-:Y:S02]  /*2320*/  @P0 IMAD.MOV R4, RZ, RZ, -R4 ;  /* 0x000000ffff040224 */ /* 0x000fe400078e0a04 */
[----:B-1----:R-:W-:Y:S02]  /*2330*/  IMAD R29, R2, UR4, R29 ;  /* 0x00000004021d7c24 */ /* 0x002fe4000f8e021d */
[----:B0-----:R-:W-:Y:S02]  /*2340*/  @P0 IMAD R4, R4, R11, R5 ;  /* 0x0000000b04040224 */ /* 0x001fe400078e0205 */
[----:B------:R-:W-:Y:S02]  /*2350*/  IMAD R0, R2, UR5, R0 ;  /* 0x0000000502007c24 */ /* 0x000fe4000f8e0200 */
[C---:B---3--:R-:W-:Y:S02]  /*2360*/  @P0 IMAD R29, R4.reuse, R12, R29 ;  /* 0x0000000c041d0224 */ /* 0x048fe400078e021d */
[----:B------:R-:W-:-:S07]  /*2370*/  @P0 IMAD R0, R4, R13, R0 ;  /* 0x0000000d04000224 */ /* 0x000fce00078e0200 */
.L_x_2578:
[----:B------:R-:W0:Y:S02]  /*2380*/  LDCU.64 UR4, c[0x0][0x588] ;  /* 0x0000b100ff0477ac */ /* 0x000e240008000a00 */
[----:B0-----:R-:W-:-:S04]  /*2390*/  IADD3 R20, P0, PT, R0, UR4, RZ ;  /* 0x0000000400147c10 */ /* 0x001fc8000ff1e0ff */
[----:B------:R-:W-:-:S06]  /*23a0*/  IADD3.X R21, PT, PT, RZ, UR5, RZ, P0, !PT ;  /* 0x00000005ff157c10 */ /* 0x000fcc00087fe4ff */
[----:B------:R-:W2:Y:S01]  /*23b0*/  LDG.E.64 R20, desc[UR6][R20.64] ;  /* 0x0000000614147981 */ /* 0x000ea2000c1e1b00 */
[----:B------:R-:W-:Y:S01]  /*23c0*/  BSSY.RECONVERGENT B1, `(.L_x_2579) ;  /* 0x0000078000017945 */ /* 0x000fe20003800200 */
[----:B--2---:R-:W-:Y:S01]  /*23d0*/  LOP3.LUT R13, R21, 0x7fffffff, RZ, 0xc0, !PT ;  /* 0x7fffffff150d7812 */ /* 0x004fe200078ec0ff */
[----:B------:R-:W-:-:S03]  /*23e0*/  IMAD.MOV.U32 R22, RZ, RZ, R20 ;  /* 0x000000ffff167224 */ /* 0x000fc600078e0014 */
[----:B------:R-:W-:Y:S02]  /*23f0*/  ISETP.GT.U32.AND P0, PT, R13, 0x3fefffff, PT ;  /* 0x3fefffff0d00780c */ /* 0x000fe40003f04070 */
[----:B------:R-:W-:-:S11]  /*2400*/  MOV R23, R13 ;  /* 0x0000000d00177202 */ /* 0x000fd60000000f00 */
        /* <DEDUP_REMOVED lines=25> */
.L_x_2580:
[----:B------:R-:W-:Y:S01]  /*25a0*/  IMAD.MOV.U32 R2, RZ, RZ, 0x652b82fe ;  /* 0x652b82feff027424 */ /* 0x000fe200078e00ff */
[----:B------:R-:W-:Y:S01]  /*25b0*/  MOV R3, 0x3ff71547 ;  /* 0x3ff7154700037802 */ /* 0x000fe20000000f00 */
[----:B------:R-:W-:Y:S01]  /*25c0*/  UMOV UR4, 0xfefa39ef ;  /* 0xfefa39ef00047882 */ /* 0x000fe20000000000 */
[----:B------:R-:W-:Y:S01]  /*25d0*/  UMOV UR5, 0x3fe62e42 ;  /* 0x3fe62e4200057882 */ /* 0x000fe20000000000 */
[----:B------:R-:W-:Y:S01]  /*25e0*/  IMAD.SHL.U32 R0, R13, 0x2, RZ ;  /* 0x000000020d007824 */ /* 0x000fe200078e00ff */
[----:B------:R-:W-:Y:S01]  /*25f0*/  MOV R8, 0x8ebd13cd ;  /* 0x8ebd13cd00087802 */ /* 0x000fe20000000f00 */
[----:B------:R-:W-:Y:S01]  /*2600*/  IMAD.MOV.U32 R9, RZ, RZ, 0x3e5af86d ;  /* 0x3e5af86dff097424 */ /* 0x000fe200078e00ff */
[----:B------:R-:W-:Y:S01]  /*2610*/  DFMA R2, R22, R2, 6.75539944105574400000e+15 ;  /* 0x433800001602742b */ /* 0x000fe20000000002 */
[----:B------:R-:W-:Y:S01]  /*2620*/  MOV R10, 0x0 ;  /* 0x00000000000a7802 */ /* 0x000fe20000000f00 */
[----:B------:R-:W-:Y:S01]  /*2630*/  IMAD.MOV.U32 R11, RZ, RZ, 0x3ff00000 ;  /* 0x3ff00000ff0b7424 */ /* 0x000fe200078e00ff */
[C---:B------:R-:W-:Y:S01]  /*2640*/  ISETP.GE.U32.AND P0, PT, R0.reuse, 0x7fb3e647, PT ;  /* 0x7fb3e6470000780c */ /* 0x040fe20003f06070 */
[----:B------:R-:W-:Y:S01]  /*2650*/  BSSY.RECONVERGENT B2, `(.L_x_2582) ;  /* 0x0000048000027945 */ /* 0x000fe20003800200 */
[----:B------:R-:W-:-:S03]  /*2660*/  ISETP.NE.AND P1, PT, R0, RZ, PT ;  /* 0x000000ff0000720c */ /* 0x000fc60003f25270 */
        /* <DEDUP_REMOVED lines=68> */
[----:B------:R-:W-:Y:S01]  /*2ab0*/  IMAD.MOV.U32 R2, RZ, RZ, R6 ;  /* 0x000000ffff027224 */ /* 0x000fe200078e0006 */
[----:B------:R-:W-:-:S07]  /*2ac0*/  MOV R3, R7 ;  /* 0x0000000700037202 */ /* 0x000fce0000000f00 */
.L_x_2583:
[----:B------:R-:W-:Y:S05]  /*2ad0*/  BSYNC.RECONVERGENT B2 ;  /* 0x0000000000027941 */ /* 0x000fea0003800200 */
.L_x_2582:
[----:B------:R-:W-:Y:S01]  /*2ae0*/  DADD R2, R24, R2 ;  /* 0x0000000018027229 */ /* 0x000fe20000000002 */
[----:B------:R-:W-:Y:S01]  /*2af0*/  UMOV UR4, 0x8fb9f87e ;  /* 0x8fb9f87e00047882 */ /* 0x000fe20000000000 */
[----:B------:R-:W-:Y:S02]  /*2b00*/  UMOV UR5, 0x408633ce ;  /* 0x408633ce00057882 */ /* 0x000fe40000000000 */
[----:B------:R-:W-:-:S06]  /*2b10*/  DSETP.GE.AND P0, PT, R22, UR4, PT ;  /* 0x0000000416007e2a */ /* 0x000fcc000bf06000 */
[----:B------:R-:W-:Y:S02]  /*2b20*/  FSEL R4, R2, RZ, !P0 ;  /* 0x000000ff02047208 */ /* 0x000fe40004000000 */
[----:B------:R-:W-:-:S07]  /*2b30*/  FSEL R5, R3, +QNAN , !P0 ;  /* 0x7ff0000003057808 */ /* 0x000fce0004000000 */
.L_x_2581:
[----:B------:R-:W-:Y:S05]  /*2b40*/  BSYNC.RECONVERGENT B1 ;  /* 0x0000000000017941 */ /* 0x000fea0003800200 */
.L_x_2579:
[----:B------:R-:W0:Y:S01]  /*2b50*/  LDCU.64 UR4, c[0x0][0x580] ;  /* 0x0000b000ff0477ac */ /* 0x000e220008000a00 */
[----:B------:R-:W-:Y:S02]  /*2b60*/  LOP3.LUT R5, R5, 0x80000000, R21, 0xb8, !PT ;  /* 0x8000000005057812 */ /* 0x000fe400078eb815 */
[----:B------:R-:W-:Y:S02]  /*2b70*/  IADD3 R27, PT, PT, R27, 0x80, RZ ;  /* 0x000000801b1b7810 */ /* 0x000fe40007ffe0ff */
[----:B0-----:R-:W-:-:S05]  /*2b80*/  IADD3 R2, P0, PT, R29, UR4, RZ ;  /* 0x000000041d027c10 */ /* 0x001fca000ff1e0ff */
[----:B------:R-:W-:-:S05]  /*2b90*/  IMAD.X R3, RZ, RZ, UR5, P0 ;  /* 0x00000005ff037e24 */ /* 0x000fca00080e06ff */
[----:B------:R0:W-:Y:S03]  /*2ba0*/  STG.E.64 desc[UR6][R2.64], R4 ;  /* 0x0000000402007986 */ /* 0x0001e6000c101b06 */
.L_x_2577:
[----:B------:R-:W-:Y:S05]  /*2bb0*/  BSYNC.RECONVERGENT B0 ;  /* 0x0000000000007941 */ /* 0x000fea0003800200 */
.L_x_2576:
[----:B------:R-:W1:Y:S02]  /*2bc0*/  LDCU UR4, c[0x0][0x380] ;  /* 0x00007000ff0477ac */ /* 0x000e640008000800 */
[----:B-1----:R-:W-:-:S13]  /*2bd0*/  ISETP.GE.AND P0, PT, R27, UR4, PT ;  /* 0x000000041b007c0c */ /* 0x002fda000bf06270 */
[----:B------:R-:W-:Y:S05]  /*2be0*/  @P0 EXIT ;  /* 0x000000000000094d */ /* 0x000fea0003800000 */
[----:B------:R-:W1:Y:S01]  /*2bf0*/  LDCU.64 UR4, c[0x0][0x390] ;  /* 0x00007200ff0477ac */ /* 0x000e620008000a00 */
[----:B0-----:R-:W-:Y:S01]  /*2c00*/  MOV R3, R27 ;  /* 0x0000001b00037202 */ /* 0x001fe20000000f00 */
[----:B------:R-:W-:Y:S01]  /*2c10*/  IMAD.MOV.U32 R2, RZ, RZ, RZ ;  /* 0x000000ffff027224 */ /* 0x000fe200078e00ff */
[----:B------:R-:W-:Y:S01]  /*2c20*/  ISETP.NE.AND P0, PT, R26, RZ, PT ;  /* 0x000000ff1a00720c */ /* 0x000fe20003f05270 */
[----:B------:R-:W0:Y:S01]  /*2c30*/  LDCU UR8, c[0x0][0x38c] ;  /* 0x00007180ff0877ac */ /* 0x000e220008000800 */
[----:B------:R-:W2:Y:S01]  /*2c40*/  LDCU.64 UR10, c[0x0][0x4b8] ;  /* 0x00009700ff0a77ac */ /* 0x000ea20008000a00 */
[----:B-1----:R-:W-:-:S05]  /*2c50*/  IMAD.HI.U32 R2, R27, UR4, R2 ;  /* 0x000000041b027c27 */ /* 0x002fca000f8e0002 */
[----:B------:R-:W-:-:S05]  /*2c60*/  SHF.R.U32.HI R3, RZ, UR5, R2 ;  /* 0x00000005ff037c19 */ /* 0x000fca0008011602 */
[----:B------:R-:W-:-:S04]  /*2c70*/  IMAD.MOV R0, RZ, RZ, -R3 ;  /* 0x000000ffff007224 */ /* 0x000fc800078e0a03 */
[----:B0-----:R-:W-:-:S04]  /*2c80*/  IMAD R0, R0, UR8, R27 ;  /* 0x0000000800007c24 */ /* 0x001fc8000f8e021b */
[C---:B--2---:R-:W-:Y:S02]  /*2c90*/  IMAD R25, R0.reuse, UR10, RZ ;  /* 0x0000000a00197c24 */ /* 0x044fe4000f8e02ff */
[----:B------:R-:W-:Y:S01]  /*2ca0*/  IMAD R0, R0, UR11, RZ ;  /* 0x0000000b00007c24 */ /* 0x000fe2000f8e02ff */
        /* <DEDUP_REMOVED lines=267> */
[----:B------:R-:W-:Y:S01]  /*3d60*/  MOV R2, RZ ;  /* 0x000000ff00027202 */ /* 0x000fe20000000f00 */
        /* <DEDUP_REMOVED lines=13> */
[C---:B-1----:R-:W-:Y:S02]  /*3e40*/  IMAD R25, R2.reuse, UR4, R25 ;  /* 0x0000000402197c24 */ /* 0x042fe4000f8e0219 */
[----:B0-----:R-:W-:Y:S02]  /*3e50*/  @P0 IMAD R4, R11, R4, R5 ;  /* 0x000000040b040224 */ /* 0x001fe400078e0205 */
[----:B------:R-:W-:Y:S02]  /*3e60*/  IMAD R0, R2, UR5, R0 ;  /* 0x0000000502007c24 */ /* 0x000fe4000f8e0200 */
[C---:B---3--:R-:W-:Y:S02]  /*3e70*/  @P0 IMAD R25, R4.reuse, R12, R25 ;  /* 0x0000000c04190224 */ /* 0x048fe400078e0219 */
[----:B------:R-:W-:-:S07]  /*3e80*/  @P0 IMAD R0, R4, R13, R0 ;  /* 0x0000000d04000224 */ /* 0x000fce00078e0200 */
.L_x_2584:
[----:B------:R-:W0:Y:S02]  /*3e90*/  LDCU.128 UR8, c[0x0][0x580] ;  /* 0x0000b000ff0877ac */ /* 0x000e240008000c00 */
[----:B0-----:R-:W-:-:S04]  /*3ea0*/  IADD3 R26, P0, PT, R0, UR10, RZ ;  /* 0x0000000a001a7c10 */ /* 0x001fc8000ff1e0ff */
[----:B------:R-:W-:-:S06]  /*3eb0*/  IADD3.X R27, PT, PT, RZ, UR11, RZ, P0, !PT ;  /* 0x0000000bff1b7c10 */ /* 0x000fcc00087fe4ff */
[----:B------:R-:W2:Y:S01]  /*3ec0*/  LDG.E.64 R26, desc[UR6][R26.64] ;  /* 0x000000061a1a7981 */ /* 0x000ea2000c1e1b00 */
[----:B------:R-:W-:Y:S01]  /*3ed0*/  IADD3 R24, P1, PT, R25, UR8, RZ ;  /* 0x0000000819187c10 */ /* 0x000fe2000ff3e0ff */
[----:B------:R-:W-:Y:S04]  /*3ee0*/  BSSY.RECONVERGENT B0, `(.L_x_2585) ;  /* 0x0000079000007945 */ /* 0x000fe80003800200 */
[----:B------:R-:W-:Y:S01]  /*3ef0*/  IMAD.X R25, RZ, RZ, UR9, P1 ;  /* 0x00000009ff197e24 */ /* 0x000fe200088e06ff */
[----:B--2---:R-:W-:Y:S02]  /*3f00*/  LOP3.LUT R13, R27, 0x7fffffff, RZ, 0xc0, !PT ;  /* 0x7fffffff1b0d7812 */ /* 0x004fe400078ec0ff */
[----:B------:R-:W-:Y:S02]  /*3f10*/  MOV R22, R26 ;  /* 0x0000001a00167202 */ /* 0x000fe40000000f00 */
[----:B------:R-:W-:Y:S01]  /*3f20*/  ISETP.GE.U32.AND P0, PT, R13, 0x3ff00000, PT ;  /* 0x3ff000000d00780c */ /* 0x000fe20003f06070 */
[----:B------:R-:W-:-:S12]  /*3f30*/  IMAD.MOV.U32 R23, RZ, RZ, R13 ;  /* 0x000000ffff177224 */ /* 0x000fd800078e000d */
[----:B------:R-:W-:Y:S05]  /*3f40*/  @!P0 BRA `(.L_x_2586) ;  /* 0x00000004006c8947 */ /* 0x000fea0003800000 */
[----:B------:R-:W-:Y:S01]  /*3f50*/  MOV R2, 0x652b82fe ;  /* 0x652b82fe00027802 */ /* 0x000fe20000000f00 */
[----:B------:R-:W-:Y:S01]  /*3f60*/  IMAD.MOV.U32 R3, RZ, RZ, 0x3ff71547 ;  /* 0x3ff71547ff037424 */ /* 0x000fe200078e00ff */
[----:B------:R-:W-:Y:S01]  /*3f70*/  UMOV UR4, 0xfefa39ef ;  /* 0xfefa39ef00047882 */ /* 0x000fe20000000000 */
[----:B------:R-:W-:Y:S01]  /*3f80*/  UMOV UR5, 0x3fe62e42 ;  /* 0x3fe62e4200057882 */ /* 0x000fe20000000000 */
[----:B------:R-:W-:Y:S01]  /*3f90*/  SHF.L.U32 R0, R13, 0x1, RZ ;  /* 0x000000010d007819 */ /* 0x000fe200000006ff */
[----:B------:R-:W-:Y:S01]  /*3fa0*/  IMAD.MOV.U32 R8, RZ, RZ, -0x7142ec33 ;  /* 0x8ebd13cdff087424 */ /* 0x000fe200078e00ff */
[----:B------:R-:W-:Y:S01]  /*3fb0*/  MOV R9, 0x3e5af86d ;  /* 0x3e5af86d00097802 */ /* 0x000fe20000000f00 */
[----:B------:R-:W-:Y:S01]  /*3fc0*/  DFMA R2, R22, R2, 6.75539944105574400000e+15 ;  /* 0x433800001602742b */ /* 0x000fe20000000002 */
[C---:B------:R-:W-:Y:S01]  /*3fd0*/  ISETP.GE.U32.AND P0, PT, R0.reuse, 0x7fb3e647, PT ;  /* 0x7fb3e6470000780c */ /* 0x040fe20003f06070 */
[----:B------:R-:W-:Y:S01]  /*3fe0*/  IMAD.MOV.U32 R10, RZ, RZ, 0x0 ;  /* 0x00000000ff0a7424 */ /* 0x000fe200078e00ff */
[----:B------:R-:W-:Y:S01]  /*3ff0*/  ISETP.NE.AND P1, PT, R0, RZ, PT ;  /* 0x000000ff0000720c */ /* 0x000fe20003f25270 */
[----:B------:R-:W-:Y:S01]  /*4000*/  BSSY.RECONVERGENT B1, `(.L_x_2587) ;  /* 0x0000048000017945 */ /* 0x000fe20003800200 */
[----:B------:R-:W-:-:S03]  /*4010*/  MOV R11, 0x3ff00000 ;  /* 0x3ff00000000b7802 */ /* 0x000fc60000000f00 */
        /* <DEDUP_REMOVED lines=46> */
[----:B------:R-:W-:Y:S02]  /*4300*/  FSEL R21, R2, R6, !P0 ;  /* 0x0000000602157208 */ /* 0x000fe40004000000 */
[----:B------:R-:W-:Y:S02]  /*4310*/  @P1 FSEL R13, R3, R7, !P0 ;  /* 0x00000007030d1208 */ /* 0x000fe40004000000 */
[----:B------:R-:W-:Y:S02]  /*4320*/  FSEL R20, R26, R21, !P1 ;  /* 0x000000151a147208 */ /* 0x000fe40004800000 */
[----:B------:R-:W-:Y:S01]  /*4330*/  MOV R2, 0x1 ;  /* 0x0000000100027802 */ /* 0x000fe20000000f00 */
[----:B------:R-:W-:Y:S01]  /*4340*/  IMAD.MOV.U32 R21, RZ, RZ, R13 ;  /* 0x000000ffff157224 */ /* 0x000fe200078e000d */
[----:B------:R-:W-:-:S05]  /*4350*/  FSETP.GEU.AND P1, PT, |R13|, 6.5827683646048100446e-37, PT ;  /* 0x036000000d00780b */ /* 0x000fca0003f2e200 */
        /* <DEDUP_REMOVED lines=18> */
.L_x_2588:
[----:B------:R-:W-:Y:S05]  /*4480*/  BSYNC.RECONVERGENT B1 ;  /* 0x0000000000017941 */ /* 0x000fea0003800200 */
.L_x_2587:
[----:B------:R-:W-:Y:S01]  /*4490*/  DADD R2, R20, R2 ;  /* 0x0000000014027229 */ /* 0x000fe20000000002 */
[----:B------:R-:W-:Y:S01]  /*44a0*/  UMOV UR4, 0x8fb9f87e ;  /* 0x8fb9f87e00047882 */ /* 0x000fe20000000000 */
[----:B------:R-:W-:Y:S02]  /*44b0*/  UMOV UR5, 0x408633ce ;  /* 0x408633ce00057882 */ /* 0x000fe40000000000 */
[----:B------:R-:W-:-:S06]  /*44c0*/  DSETP.GE.AND P0, PT, R22, UR4, PT ;  /* 0x0000000416007e2a */ /* 0x000fcc000bf06000 */
[----:B------:R-:W-:Y:S02]  /*44d0*/  FSEL R22, R2, RZ, !P0 ;  /* 0x000000ff02167208 */ /* 0x000fe40004000000 */
[----:B------:R-:W-:Y:S01]  /*44e0*/  FSEL R23, R3, +QNAN , !P0 ;  /* 0x7ff0000003177808 */ /* 0x000fe20004000000 */
[----:B------:R-:W-:Y:S06]  /*44f0*/  BRA `(.L_x_2589) ;  /* 0x00000000005c7947 */ /* 0x000fec0003800000 */
.L_x_2586:
        /* <DEDUP_REMOVED lines=23> */
.L_x_2589:
[----:B------:R-:W-:Y:S05]  /*4670*/  BSYNC.RECONVERGENT B0 ;  /* 0x0000000000007941 */ /* 0x000fea0003800200 */
.L_x_2585:
[----:B------:R-:W-:-:S05]  /*4680*/  LOP3.LUT R23, R23, 0x80000000, R27, 0xb8, !PT ;  /* 0x8000000017177812 */ /* 0x000fca00078eb81b */
[----:B------:R-:W-:Y:S01]  /*4690*/  STG.E.64 desc[UR6][R24.64], R22 ;  /* 0x0000001618007986 */ /* 0x000fe2000c101b06 */
[----:B------:R-:W-:Y:S05]  /*46a0*/  EXIT ;  /* 0x000000000000794d */ /* 0x000fea0003800000 */
        .weak           $__internal_2_$__cuda_sm20_div_rn_f64_full
        .type           $__internal_2_$__cuda_sm20_div_rn_f64_full,@function
        .size           $__internal_2_$__cuda_sm20_div_rn_f64_full,(.L_x_2969 - $__internal_2_$__cuda_sm20_div_rn_f64_full)
$__internal_2_$__cuda_sm20_div_rn_f64_full:
[C---:B------:R-:W-:Y:S01]  /*46b0*/  FSETP.GEU.AND P0, PT, |R11|.reuse, 1.469367938527859385e-39, PT ;  /* 0x001000000b00780b */ /* 0x040fe20003f0e200 */
[----:B------:R-:W-:Y:S01]  /*46c0*/  IMAD.MOV.U32 R16, RZ, RZ, 0x1 ;  /* 0x00000001ff107424 */ /* 0x000fe200078e00ff */
[----:B------:R-:W-:Y:S01]  /*46d0*/  LOP3.LUT R8, R11, 0x800fffff, RZ, 0xc0, !PT ;  /* 0x800fffff0b087812 */ /* 0x000fe200078ec0ff */
[----:B------:R-:W-:Y:S01]  /*46e0*/  IMAD.MOV.U32 R14, RZ, RZ, R12 ;  /* 0x000000ffff0e7224 */ /* 0x000fe200078e000c */
[C---:B------:R-:W-:Y:S01]  /*46f0*/  FSETP.GEU.AND P2, PT, |R13|.reuse, 1.469367938527859385e-39, PT ;  /* 0x001000000d00780b */ /* 0x040fe20003f4e200 */
[----:B------:R-:W-:Y:S01]  /*4700*/  BSSY.RECONVERGENT B3, `(.L_x_2590) ;  /* 0x0000052000037945 */ /* 0x000fe20003800200 */
[----:B------:R-:W-:Y:S02]  /*4710*/  LOP3.LUT R9, R8, 0x3ff00000, RZ, 0xfc, !PT ;  /* 0x3ff0000008097812 */ /* 0x000fe400078efcff */
[----:B------:R-:W-:Y:S02]  /*4720*/  MOV R8, R10 ;  /* 0x0000000a00087202 */ /* 0x000fe40000000f00 */
[----:B------:R-:W-:-:S02]  /*4730*/  LOP3.LUT R2, R13, 0x7ff00000, RZ, 0xc0, !PT ;  /* 0x7ff000000d027812 */ /* 0x000fc400078ec0ff */
[----:B------:R-:W-:Y:S01]  /*4740*/  LOP3.LUT R5, R11, 0x7ff00000, RZ, 0xc0, !PT ;  /* 0x7ff000000b057812 */ /* 0x000fe200078ec0ff */
[----:B------:R-:W-:-:S03]  /*4750*/  @!P0 DMUL R8, R10, 8.98846567431157953865e+307 ;  /* 0x7fe000000a088828 */ /* 0x000fc60000000000 */
[C---:B------:R-:W-:Y:S02]  /*4760*/  ISETP.GE.U32.AND P1, PT, R2.reuse, R5, PT ;  /* 0x000000050200720c */ /* 0x040fe40003f26070 */
[----:B------:R-:W-:Y:S01]  /*4770*/  @!P2 LOP3.LUT R3, R11, 0x7ff00000, RZ, 0xc0, !PT ;  /* 0x7ff000000b03a812 */ /* 0x000fe200078ec0ff */
[----:B------:R-:W0:Y:S01]  /*4780*/  MUFU.RCP64H R17, R9 ;  /* 0x0000000900117308 */ /* 0x000e220000001800 */
[----:B------:R-:W-:Y:S02]  /*4790*/  @!P2 MOV R18, RZ ;  /* 0x000000ff0012a202 */ /* 0x000fe40000000f00 */
[----:B------:R-:W-:Y:S02]  /*47a0*/  @!P2 ISETP.GE.U32.AND P3, PT, R2, R3, PT ;  /* 0x000000030200a20c */ /* 0x000fe40003f66070 */
[----:B------:R-:W-:Y:S02]  /*47b0*/  MOV R3, 0x1ca00000 ;  /* 0x1ca0000000037802 */ /* 0x000fe40000000f00 */
[----:B------:R-:W-:-:S02]  /*47c0*/  @!P0 LOP3.LUT R5, R9, 0x7ff00000, RZ, 0xc0, !PT ;  /* 0x7ff0000009058812 */ /* 0x000fc400078ec0ff */
[----:B------:R-:W-:-:S04]  /*47d0*/  SEL R15, R3, 0x63400000, !P1 ;  /* 0x63400000030f7807 */ /* 0x000fc80004800000 */
[----:B------:R-:W-:Y:S01]  /*47e0*/  LOP3.LUT R15, R15, 0x800fffff, R13, 0xf8, !PT ;  /* 0x800fffff0f0f7812 */ /* 0x000fe200078ef80d */
[----:B0-----:R-:W-:-:S08]  /*47f0*/  DFMA R6, R16, -R8, 1 ;  /* 0x3ff000001006742b */ /* 0x001fd00000000808 */
[----:B------:R-:W-:-:S08]  /*4800*/  DFMA R6, R6, R6, R6 ;  /* 0x000000060606722b */ /* 0x000fd00000000006 */
[----:B------:R-:W-:Y:S01]  /*4810*/  DFMA R16, R16, R6, R16 ;  /* 0x000000061010722b */ /* 0x000fe20000000010 */
[----:B------:R-:W-:-:S04]  /*4820*/  @!P2 SEL R7, R3, 0x63400000, !P3 ;  /* 0x634000000307a807 */ /* 0x000fc80005800000 */
[----:B------:R-:W-:-:S03]  /*4830*/  @!P2 LOP3.LUT R4, R7, 0x80000000, R13, 0xf8, !PT ;  /* 0x800000000704a812 */ /* 0x000fc600078ef80d */
[----:B------:R-:W-:Y:S01]  /*4840*/  DFMA R6, R16, -R8, 1 ;  /* 0x3ff000001006742b */ /* 0x000fe20000000808 */
[----:B------:R-:W-:Y:S01]  /*4850*/  @!P2 LOP3.LUT R19, R4, 0x100000, RZ, 0xfc, !PT ;  /* 0x001000000413a812 */ /* 0x000fe200078efcff */
[----:B------:R-:W-:-:S05]  /*4860*/  IMAD.MOV.U32 R4, RZ, RZ, R2 ;  /* 0x000000ffff047224 */ /* 0x000fca00078e0002 */
[----:B------:R-:W-:Y:S02]  /*4870*/  @!P2 DFMA R14, R14, 2, -R18 ;  /* 0x400000000e0ea82b */ /* 0x000fe40000000812 */
[----:B------:R-:W-:Y:S01]  /*4880*/  DFMA R16, R16, R6, R16 ;  /* 0x000000061010722b */ /* 0x000fe20000000010 */
[----:B------:R-:W-:-:S07]  /*4890*/  VIADD R7, R5, 0xffffffff ;  /* 0xffffffff05077836 */ /* 0x000fce0000000000 */
[----:B------:R-:W-:Y:S01]  /*48a0*/  @!P2 LOP3.LUT R4, R15, 0x7ff00000, RZ, 0xc0, !PT ;  /* 0x7ff000000f04a812 */ /* 0x000fe200078ec0ff */
[----:B------:R-:W-:-:S03]  /*48b0*/  DMUL R18, R16, R14 ;  /* 0x0000000e10127228 */ /* 0x000fc60000000000 */
[----:B------:R-:W-:-:S04]  /*48c0*/  IADD3 R6, PT, PT, R4, -0x1, RZ ;  /* 0xffffffff04067810 */ /* 0x000fc80007ffe0ff */
[----:B------:R-:W-:Y:S01]  /*48d0*/  ISETP.GT.U32.AND P0, PT, R6, 0x7feffffe, PT ;  /* 0x7feffffe0600780c */ /* 0x000fe20003f04070 */
[----:B------:R-:W-:-:S03]  /*48e0*/  DFMA R30, R18, -R8, R14 ;  /* 0x80000008121e722b */ /* 0x000fc6000000000e */
[----:B------:R-:W-:-:S05]  /*48f0*/  ISETP.GT.U32.OR P0, PT, R7, 0x7feffffe, P0 ;  /* 0x7feffffe0700780c */ /* 0x000fca0000704470 */
[----:B------:R-:W-:-:S08]  /*4900*/  DFMA R16, R16, R30, R18 ;  /* 0x0000001e1010722b */ /* 0x000fd00000000012 */
[----:B------:R-:W-:Y:S05]  /*4910*/  @P0 BRA `(.L_x_2591) ;  /* 0x00000000006c0947 */ /* 0x000fea0003800000 */
[----:B------:R-:W-:-:S04]  /*4920*/  LOP3.LUT R5, R11, 0x7ff00000, RZ, 0xc0, !PT ;  /* 0x7ff000000b057812 */ /* 0x000fc800078ec0ff */
[CC--:B------:R-:W-:Y:S02]  /*4930*/  VIADDMNMX R4, R2.reuse, -R5.reuse, 0xb9600000, !PT ;  /* 0xb960000002047446 */ /* 0x0c0fe40007800905 */
[----:B------:R-:W-:Y:S02]  /*4940*/  ISETP.GE.U32.AND P0, PT, R2, R5, PT ;  /* 0x000000050200720c */ /* 0x000fe40003f06070 */
[----:B------:R-:W-:Y:S02]  /*4950*/  VIMNMX R4, PT, PT, R4, 0x46a00000, PT ;  /* 0x46a0000004047848 */ /* 0x000fe40003fe0100 */
[----:B------:R-:W-:-:S04]  /*4960*/  SEL R3, R3, 0x63400000, !P0 ;  /* 0x6340000003037807 */ /* 0x000fc80004000000 */
[----:B------:R-:W-:Y:S02]  /*4970*/  IADD3 R3, PT, PT, -R3, R4, RZ ;  /* 0x0000000403037210 */ /* 0x000fe40007ffe1ff */
[----:B------:R-:W-:-:S03]  /*4980*/  MOV R4, RZ ;  /* 0x000000ff00047202 */ /* 0x000fc60000000f00 */
[----:B------:R-:W-:-:S06]  /*4990*/  VIADD R5, R3, 0x7fe00000 ;  /* 0x7fe0000003057836 */ /* 0x000fcc0000000000 */
[----:B------:R-:W-:-:S10]  /*49a0*/  DMUL R6, R16, R4 ;  /* 0x0000000410067228 */ /* 0x000fd40000000000 */
[----:B------:R-:W-:-:S13]  /*49b0*/  FSETP.GTU.AND P0, PT, |R7|, 1.469367938527859385e-39, PT ;  /* 0x001000000700780b */ /* 0x000fda0003f0c200 */
[----:B------:R-:W-:Y:S05]  /*49c0*/  @P0 BRA `(.L_x_2592) ;  /* 0x0000000000940947 */ /* 0x000fea0003800000 */
[----:B------:R-:W-:-:S06]  /*49d0*/  DFMA R8, R16, -R8, R14 ;  /* 0x800000081008722b */ /* 0x000fcc000000000e */
[----:B------:R-:W-:-:S04]  /*49e0*/  IMAD.MOV.U32 R8, RZ, RZ, RZ ;  /* 0x000000ffff087224 */ /* 0x000fc800078e00ff */
[C---:B------:R-:W-:Y:S02]  /*49f0*/  FSETP.NEU.AND P0, PT, R9.reuse, RZ, PT ;  /* 0x000000ff0900720b */ /* 0x040fe40003f0d000 */
[----:B------:R-:W-:-:S04]  /*4a00*/  LOP3.LUT R10, R9, 0x80000000, R11, 0x48, !PT ;  /* 0x80000000090a7812 */ /* 0x000fc800078e480b */
[----:B------:R-:W-:-:S07]  /*4a10*/  LOP3.LUT R9, R10, R5, RZ, 0xfc, !PT ;  /* 0x000000050a097212 */ /* 0x000fce00078efcff */
[----:B------:R-:W-:Y:S05]  /*4a20*/  @!P0 BRA `(.L_x_2592) ;  /* 0x00000000007c8947 */ /* 0x000fea0003800000 */
[C---:B------:R-:W-:Y:S01]  /*4a30*/  IADD3 R5, PT, PT, -R3.reuse, RZ, RZ ;  /* 0x000000ff03057210 */ /* 0x040fe20007ffe1ff */
[----:B------:R-:W-:Y:S01]  /*4a40*/  IMAD.MOV.U32 R4, RZ, RZ, RZ ;  /* 0x000000ffff047224 */ /* 0x000fe200078e00ff */
[----:B------:R-:W-:-:S05]  /*4a50*/  IADD3 R3, PT, PT, -R3, -0x43300000, RZ ;  /* 0xbcd0000003037810 */ /* 0x000fca0007ffe1ff */
[----:B------:R-:W-:Y:S02]  /*4a60*/  DFMA R4, R6, -R4, R16 ;  /* 0x800000040604722b */ /* 0x000fe40000000010 */
[----:B------:R-:W-:-:S08]  /*4a70*/  DMUL.RP R16, R16, R8 ;  /* 0x0000000810107228 */ /* 0x000fd00000008000 */
[----:B------:R-:W-:Y:S02]  /*4a80*/  FSETP.NEU.AND P0, PT, |R5|, R3, PT ;  /* 0x000000030500720b */ /* 0x000fe40003f0d200 */
[----:B------:R-:W-:Y:S02]  /*4a90*/  LOP3.LUT R3, R17, R10, RZ, 0x3c, !PT ;  /* 0x0000000a11037212 */ /* 0x000fe400078e3cff */
[----:B------:R-:W-:Y:S02]  /*4aa0*/  FSEL R6, R16, R6, !P0 ;  /* 0x0000000610067208 */ /* 0x000fe40004000000 */
[----:B------:R-:W-:Y:S01]  /*4ab0*/  FSEL R7, R3, R7, !P0 ;  /* 0x0000000703077208 */ /* 0x000fe20004000000 */
[----:B------:R-:W-:Y:S06]  /*4ac0*/  BRA `(.L_x_2592) ;  /* 0x0000000000547947 */ /* 0x000fec0003800000 */
.L_x_2591:
[----:B------:R-:W-:-:S14]  /*4ad0*/  DSETP.NAN.AND P0, PT, R12, R12, PT ;  /* 0x0000000c0c00722a */ /* 0x000fdc0003f08000 */
[----:B------:R-:W-:Y:S05]  /*4ae0*/  @P0 BRA `(.L_x_2593) ;  /* 0x0000000000440947 */ /* 0x000fea0003800000 */
[----:B------:R-:W-:-:S14]  /*4af0*/  DSETP.NAN.AND P0, PT, R10, R10, PT ;  /* 0x0000000a0a00722a */ /* 0x000fdc0003f08000 */
[----:B------:R-:W-:Y:S05]  /*4b00*/  @P0 BRA `(.L_x_2594) ;  /* 0x0000000000300947 */ /* 0x000fea0003800000 */
[----:B------:R-:W-:Y:S01]  /*4b10*/  ISETP.NE.AND P0, PT, R4, R5, PT ;  /* 0x000000050400720c */ /* 0x000fe20003f05270 */
[----:B------:R-:W-:Y:S01]  /*4b20*/  IMAD.MOV.U32 R7, RZ, RZ, -0x80000 ;  /* 0xfff80000ff077424 */ /* 0x000fe200078e00ff */
[----:B------:R-:W-:-:S11]  /*4b30*/  MOV R6, 0x0 ;  /* 0x0000000000067802 */ /* 0x000fd60000000f00 */
[----:B------:R-:W-:Y:S05]  /*4b40*/  @!P0 BRA `(.L_x_2592) ;  /* 0x0000000000348947 */ /* 0x000fea0003800000 */
[----:B------:R-:W-:Y:S02]  /*4b50*/  ISETP.NE.AND P0, PT, R4, 0x7ff00000, PT ;  /* 0x7ff000000400780c */ /* 0x000fe40003f05270 */
[----:B------:R-:W-:Y:S02]  /*4b60*/  LOP3.LUT R7, R13, 0x80000000, R11, 0x48, !PT ;  /* 0x800000000d077812 */ /* 0x000fe400078e480b */
[----:B------:R-:W-:-:S13]  /*4b70*/  ISETP.EQ.OR P0, PT, R5, RZ, !P0 ;  /* 0x000000ff0500720c */ /* 0x000fda0004702670 */
[----:B------:R-:W-:Y:S02]  /*4b80*/  @P0 LOP3.LUT R2, R7, 0x7ff00000, RZ, 0xfc, !PT ;  /* 0x7ff0000007020812 */ /* 0x000fe400078efcff */
[----:B------:R-:W-:Y:S01]  /*4b90*/  @!P0 MOV R6, RZ ;  /* 0x000000ff00068202 */ /* 0x000fe20000000f00 */
[----:B------:R-:W-:Y:S01]  /*4ba0*/  @P0 IMAD.MOV.U32 R6, RZ, RZ, RZ ;  /* 0x000000ffff060224 */ /* 0x000fe200078e00ff */
[----:B------:R-:W-:Y:S01]  /*4bb0*/  @P0 MOV R7, R2 ;  /* 0x0000000200070202 */ /* 0x000fe20000000f00 */
[----:B------:R-:W-:Y:S06]  /*4bc0*/  BRA `(.L_x_2592) ;  /* 0x0000000000147947 */ /* 0x000fec0003800000 */
.L_x_2594:
[----:B------:R-:W-:Y:S01]  /*4bd0*/  LOP3.LUT R7, R11, 0x80000, RZ, 0xfc, !PT ;  /* 0x000800000b077812 */ /* 0x000fe200078efcff */
[----:B------:R-:W-:Y:S01]  /*4be0*/  IMAD.MOV.U32 R6, RZ, RZ, R10 ;  /* 0x000000ffff067224 */ /* 0x000fe200078e000a */
[----:B------:R-:W-:Y:S06]  /*4bf0*/  BRA `(.L_x_2592) ;  /* 0x0000000000087947 */ /* 0x000fec0003800000 */
.L_x_2593:
[----:B------:R-:W-:Y:S02]  /*4c00*/  LOP3.LUT R7, R13, 0x80000, RZ, 0xfc, !PT ;  /* 0x000800000d077812 */ /* 0x000fe400078efcff */
[----:B------:R-:W-:-:S07]  /*4c10*/  MOV R6, R12 ;  /* 0x0000000c00067202 */ /* 0x000fce0000000f00 */
.L_x_2592:
[----:B------:R-:W-:Y:S05]  /*4c20*/  BSYNC.RECONVERGENT B3 ;  /* 0x0000000000037941 */ /* 0x000fea0003800200 */
.L_x_2590:
[----:B------:R-:W-:Y:S02]  /*4c30*/  HFMA2 R3, -RZ, RZ, 0, 0 ;  /* 0x00000000ff037431 */ /* 0x000fe400000001ff */
[----:B------:R-:W-:-:S04]  /*4c40*/  IMAD.MOV.U32 R2, RZ, RZ, R0 ;  /* 0x000000ffff027224 */ /* 0x000fc800078e0000 */
[----:B------:R-:W-:Y:S05]  /*4c50*/  RET.REL.NODEC R2 `(_ZN2at6native18elementwise_kernelILi128ELi2EZNS0_22gpu_kernel_impl_nocastIZZZNS0_16sinh_kernel_cudaERNS_18TensorIteratorBaseEENKUlvE0_clEvENKUlvE_clEvEUldE_EEvS4_RKT_EUliE_EEviT1_) ;  /* 0xffffffb002e87950 */ /* 0x000fea0003c3ffff */
.L_x_2595:
        /* <DEDUP_REMOVED lines=10> */
.L_x_2969:


//--------------------- .text._ZN2at6native27unrolled_elementwise_kernelIZZZNS0_16sinh_kernel_cudaERNS_18TensorIteratorBaseEENKUlvE0_clEvENKUlvE_clEvEUldE_St5arrayIPcLm2EELi4E23TrivialOffsetCalculatorILi1EjESB_NS0_6memory15LoadWithoutCastENSC_16StoreWithoutCastEEEviT_T0_T2_T3_T4_T5_ --------------------------
	.section	.text._ZN2at6native27unrolled_elementwise_kernelIZZZNS0_16sinh_kernel_cudaERNS_18TensorIteratorBaseEENKUlvE0_clEvENKUlvE_clEvEUldE_St5arrayIPcLm2EELi4E23TrivialOffsetCalculatorILi1EjESB_NS0_6memory15LoadWithoutCastENSC_16StoreWithoutCastEEEviT_T0_T2_T3_T4_T5_,"ax",@progbits
	.align	128
        .global         _ZN2at6native27unrolled_elementwise_kernelIZZZNS0_16sinh_kernel_cudaERNS_18TensorIteratorBaseEENKUlvE0_clEvENKUlvE_clEvEUldE_St5arrayIPcLm2EELi4E23TrivialOffsetCalculatorILi1EjESB_NS0_6memory15LoadWithoutCastENSC_16StoreWithoutCastEEEviT_T0_T2_T3_T4_T5_
        .type           _ZN2at6native27unrolled_elementwise_kernelIZZZNS0_16sinh_kernel_cudaERNS_18TensorIteratorBaseEENKUlvE0_clEvENKUlvE_clEvEUldE_St5arrayIPcLm2EELi4E23TrivialOffsetCalculatorILi1EjESB_NS0_6memory15LoadWithoutCastENSC_16StoreWithoutCastEEEviT_T0_T2_T3_T4_T5_,@function
        .size           _ZN2at6native27unrolled_elementwise_kernelIZZZNS0_16sinh_kernel_cudaERNS_18TensorIteratorBaseEENKUlvE0_clEvENKUlvE_clEvEUldE_St5arrayIPcLm2EELi4E23TrivialOffsetCalculatorILi1EjESB_NS0_6memory15LoadWithoutCastENSC_16StoreWithoutCastEEEviT_T0_T2_T3_T4_T5_,(.L_x_2970 - _ZN2at6native27unrolled_elementwise_kernelIZZZNS0_16sinh_kernel_cudaERNS_18TensorIteratorBaseEENKUlvE0_clEvENKUlvE_clEvEUldE_St5arrayIPcLm2EELi4E23TrivialOffsetCalculatorILi1EjESB_NS0_6memory15LoadWithoutCastENSC_16StoreWithoutCastEEEviT_T0_T2_T3_T4_T5_)
        .other          _ZN2at6native27unrolled_elementwise_kernelIZZZNS0_16sinh_kernel_cudaERNS_18TensorIteratorBaseEENKUlvE0_clEvENKUlvE_clEvEUldE_St5arrayIPcLm2EELi4E23TrivialOffsetCalculatorILi1EjESB_NS0_6memory15LoadWithoutCastENSC_16StoreWithoutCastEEEviT_T0_T2_T3_T4_T5_,@"STO_CUDA_ENTRY STV_DEFAULT"
_ZN2at6native27unrolled_elementwise_kernelIZZZNS0_16sinh_kernel_cudaERNS_18TensorIteratorBaseEENKUlvE0_clEvENKUlvE_clEvEUldE_St5arrayIPcLm2EELi4E23TrivialOffsetCalculatorILi1EjESB_NS0_6memory15LoadWithoutCastENSC_16StoreWithoutCastEEEviT_T0_T2_T3_T4_T5_:
.text._ZN2at6native27unrolled_elementwise_kernelIZZZNS0_16sinh_kernel_cudaERNS_18TensorIteratorBaseEENKUlvE0_clEvENKUlvE_clEvEUldE_St5arrayIPcLm2EELi4E23TrivialOffsetCalculatorILi1EjESB_NS0_6memory15LoadWithoutCastENSC_16StoreWithoutCastEEEviT_T0_T2_T3_T4_T5_:
[----:B------:R-:W-:Y:S01]  /*0000*/  LDC R1, c[0x0][0x37c] ;  /* 0x0000df00ff017b82 */ /* 0x000fe20000000800 */
[----:B------:R-:W0:Y:S07]  /*0010*/  S2R R7, SR_CTAID.X ;  /* 0x0000000000077919 */ /* 0x000e2e0000002500 */
[----:B------:R-:W0:Y:S01]  /*0020*/  LDC R2, c[0x0][0x380] ;  /* 0x0000e000ff027b82 */ /* 0x000e220000000800 */
[----:B------:R-:W1:Y:S01]  /*0030*/  LDCU.64 UR4, c[0x0][0x358] ;  /* 0x00006b00ff0477ac */ /* 0x000e620008000a00 */
[----:B------:R-:W-:Y:S01]  /*0040*/  CS2R R26, SRZ ;  /* 0x00000000001a7805 */ /* 0x000fe2000001ff00 */
[----:B------:R-:W2:Y:S01]  /*0050*/  S2R R0, SR_TID.X ;  /* 0x0000000000007919 */ /* 0x000ea20000002100 */
[----:B------:R-:W-:-:S02]  /*0060*/  CS2R R22, SRZ ;  /* 0x0000000000167805 */ /* 0x000fc4000001ff00 */
[----:B------:R-:W-:Y:S01]  /*0070*/  CS2R R24, SRZ ;  /* 0x0000000000187805 */ /* 0x000fe2000001ff00 */
[----:B0-----:R-:W-:Y:S02]  /*0080*/  IMAD R5, R7, -0x200, R2 ;  /* 0xfffffe0007057824 */ /* 0x001fe400078e0202 */
[----:B--2---:R-:W-:-:S03]  /*0090*/  IMAD.MOV.U32 R4, RZ, RZ, R0 ;  /* 0x000000ffff047224 */ /* 0x004fc600078e0000 */
[----:B------:R-:W-:-:S13]  /*00a0*/  ISETP.GE.AND P0, PT, R0, R5, PT ;  /* 0x000000050000720c */ /* 0x000fda0003f06270 */
[----:B------:R-:W-:Y:S01]  /*00b0*/  @!P0 VIADD R0, R4, 0x80 ;  /* 0x0000008004008836 */ /* 0x000fe20000000000 */
[----:B------:R-:W0:Y:S01]  /*00c0*/  @!P0 LDC.64 R2, c[0x0][0x390] ;  /* 0x0000e400ff028b82 */ /* 0x000e220000000a00 */
[----:B------:R-:W-:-:S03]  /*00d0*/  @!P0 IMAD R13, R7, 0x200, R4 ;  /* 0x00000200070d8824 */ /* 0x000fc600078e0204 */
[----:B------:R-:W-:-:S13]  /*00e0*/  ISETP.GE.AND P1, PT, R0, R5, PT ;  /* 0x000000050000720c */ /* 0x000fda0003f26270 */
[----:B------:R-:W-:Y:S01]  /*00f0*/  @!P1 IMAD R17, R7, 0x200, R0 ;  /* 0x0000020007119824 */ /* 0x000fe200078e0200 */
[----:B------:R-:W2:Y:S01]  /*0100*/  @!P1 LDC.64 R8, c[0x0][0x390] ;  /* 0x0000e400ff089b82 */ /* 0x000ea20000000a00 */
[----:B------:R-:W-:-:S05]  /*0110*/  @!P1 VIADD R0, R0, 0x80 ;  /* 0x0000008000009836 */ /* 0x000fca0000000000 */
[----:B------:R-:W-:Y:S01]  /*0120*/  ISETP.GE.AND P3, PT, R0, R5, PT ;  /* 0x000000050000720c */ /* 0x000fe20003f66270 */
[----:B0-----:R-:W-:-:S05]  /*0130*/  @!P0 IMAD.WIDE.U32 R2, R13, 0x8, R2 ;  /* 0x000000080d028825 */ /* 0x001fca00078e0002 */
[----:B-1----:R0:W5:Y:S07]  /*0140*/  @!P0 LDG.E.64 R24, desc[UR4][R2.64] ;  /* 0x0000000402188981 */ /* 0x00216e000c1e1b00 */
[----:B------:R-:W-:Y:S01]  /*0150*/  @!P3 IMAD R21, R7, 0x200, R0 ;  /* 0x000002000715b824 */ /* 0x000fe200078e0200 */
[----:B------:R-:W1:Y:S01]  /*0160*/  @!P3 LDC.64 R10, c[0x0][0x390] ;  /* 0x0000e400ff0abb82 */ /* 0x000e620000000a00 */
[----:B------:R-:W-:Y:S02]  /*0170*/  @!P3 VIADD R0, R0, 0x80 ;  /* 0x000000800000b836 */ /* 0x000fe40000000000 */
[----:B--2---:R-:W-:-:S03]  /*0180*/  @!P1 IMAD.WIDE.U32 R8, R17, 0x8, R8 ;  /* 0x0000000811089825 */ /* 0x004fc600078e0008 */
[----:B------:R-:W-:Y:S02]  /*0190*/  ISETP.GE.AND P2, PT, R0, R5, PT ;  /* 0x000000050000720c */ /* 0x000fe40003f46270 */
[----:B------:R0:W5:Y:S11]  /*01a0*/  @!P1 LDG.E.64 R26, desc[UR4][R8.64] ;  /* 0x00000004081a9981 */ /* 0x000176000c1e1b00 */
[----:B------:R-:W2:Y:S01]  /*01b0*/  @!P2 LDC.64 R14, c[0x0][0x390] ;  /* 0x0000e400ff0eab82 */ /* 0x000ea20000000a00 */
[----:B------:R-:W-:-:S02]  /*01c0*/  @!P2 IMAD R19, R7, 0x200, R0 ;  /* 0x000002000713a824 */ /* 0x000fc400078e0200 */
[----:B-1----:R-:W-:-:S05]  /*01d0*/  @!P3 IMAD.WIDE.U32 R12, R21, 0x8, R10 ;  /* 0x00000008150cb825 */ /* 0x002fca00078e000a */
[----:B------:R0:W5:Y:S01]  /*01e0*/  @!P3 LDG.E.64 R22, desc[UR4][R12.64] ;  /* 0x000000040c16b981 */ /* 0x000162000c1e1b00 */
[----:B--2---:R-:W-:Y:S01]  /*01f0*/  @!P2 IMAD.WIDE.U32 R10, R19, 0x8, R14 ;  /* 0x00000008130aa825 */ /* 0x004fe200078e000e */
[----:B------:R-:W-:-:S06]  /*0200*/  CS2R R14, SRZ ;  /* 0x00000000000e7805 */ /* 0x000fcc000001ff00 */
[----:B------:R0:W5:Y:S01]  /*0210*/  @!P2 LDG.E.64 R14, desc[UR4][R10.64] ;  /* 0x000000040a0ea981 */ /* 0x000162000c1e1b00 */
[----:B------:R-:W-:Y:S01]  /*0220*/  ISETP.GE.AND P0, PT, R4, R5, PT ;  /* 0x000000050400720c */ /* 0x000fe20003f06270 */
[----:B------:R-:W-:-:S12]  /*0230*/  BSSY.RECONVERGENT B1, `(.L_x_2596) ;  /* 0x000007c000017945 */ /* 0x000fd80003800200 */
[----:B0-----:R-:W-:Y:S05]  /*0240*/  @P0 BRA `(.L_x_2597) ;  /* 0x0000000400e80947 */ /* 0x001fea0003800000 */
[----:B-----5:R-:W-:Y:S01]  /*0250*/  LOP3.LUT R11, R25, 0x7fffffff, RZ, 0xc0, !PT ;  /* 0x7fffffff190b7812 */ /* 0x020fe200078ec0ff */
[----:B------:R-:W-:Y:S01]  /*0260*/  BSSY.RECONVERGENT B2, `(.L_x_2598) ;  /* 0x0000077000027945 */ /* 0x000fe20003800200 */
[----:B------:R-:W-:Y:S02]  /*0270*/  IMAD.MOV.U32 R12, RZ, RZ, R24 ;  /* 0x000000ffff0c7224 */ /* 0x000fe400078e0018 */
[----:B------:R-:W-:Y:S01]  /*0280*/  ISETP.GT.U32.AND P0, PT, R11, 0x3fefffff, PT ;  /* 0x3fefffff0b00780c */ /* 0x000fe20003f04070 */
[----:B------:R-:W-:-:S12]  /*0290*/  IMAD.MOV.U32 R13, RZ, RZ, R11 ;  /* 0x000000ffff0d7224 */ /* 0x000fd800078e000b */
[----:B------:R-:W-:Y:S05]  /*02a0*/  @P0 BRA `(.L_x_2599) ;  /* 0x0000000000600947 */ /* 0x000fea0003800000 */
        /* <DEDUP_REMOVED lines=24> */
.L_x_2599:
        /* <DEDUP_REMOVED lines=79> */
[----:B------:R-:W-:Y:S02]  /*0920*/  IMAD.MOV.U32 R16, RZ, RZ, R10 ;  /* 0x000000ffff107224 */ /* 0x000fe400078e000a */
[----:B------:R-:W-:-:S07]  /*0930*/  IMAD.MOV.U32 R17, RZ, RZ, R11 ;  /* 0x000000ffff117224 */ /* 0x000fce00078e000b */
[----:B------:R-:W-:Y:S05]  /*0940*/  CALL.REL.NOINC `($__internal_3_$__cuda_sm20_div_rn_f64_full) ;  /* 0x0000001800ac7944 */ /* 0x000fea0003c00000 */
[----:B------:R-:W-:-:S07]  /*0950*/  IMAD.MOV.U32 R28, RZ, RZ, R0 ;  /* 0x000000ffff1c7224 */ /* 0x000fce00078e0000 */
.L_x_2602:
[----:B------:R-:W-:Y:S05]  /*0960*/  BSYNC.RECONVERGENT B3 ;  /* 0x0000000000037941 */ /* 0x000fea0003800200 */
.L_x_2601:
[----:B------:R-:W-:Y:S01]  /*0970*/  DADD R10, R10, R28 ;  /* 0x000000000a0a7229 */ /* 0x000fe2000000001c */
[----:B------:R-:W-:Y:S01]  /*0980*/  UMOV UR6, 0x8fb9f87e ;  /* 0x8fb9f87e00067882 */ /* 0x000fe20000000000 */
[----:B------:R-:W-:Y:S02]  /*0990*/  UMOV UR7, 0x408633ce ;  /* 0x408633ce00077882 */ /* 0x000fe40000000000 */
[----:B------:R-:W-:-:S06]  /*09a0*/  DSETP.GE.AND P0, PT, R12, UR6, PT ;  /* 0x000000060c007e2a */ /* 0x000fcc000bf06000 */
[----:B------:R-:W-:Y:S02]  /*09b0*/  FSEL R12, R10, RZ, !P0 ;  /* 0x000000ff0a0c7208 */ /* 0x000fe40004000000 */
[----:B------:R-:W-:-:S07]  /*09c0*/  FSEL R13, R11, +QNAN , !P0 ;  /* 0x7ff000000b0d7808 */ /* 0x000fce0004000000 */
.L_x_2600:
[----:B------:R-:W-:Y:S05]  /*09d0*/  BSYNC.RECONVERGENT B2 ;  /* 0x0000000000027941 */ /* 0x000fea0003800200 */
.L_x_2598:
[----:B------:R-:W-:-:S07]  /*09e0*/  LOP3.LUT R13, R13, 0x80000000, R25, 0xb8, !PT ;  /* 0x800000000d0d7812 */ /* 0x000fce00078eb819 */
.L_x_2597:
[----:B------:R-:W-:Y:S05]  /*09f0*/  BSYNC.RECONVERGENT B1 ;  /* 0x0000000000017941 */ /* 0x000fea0003800200 */
.L_x_2596:
[----:B------:R-:W-:Y:S01]  /*0a00*/  VIADD R3, R4, 0x80 ;  /* 0x0000008004037836 */ /* 0x000fe20000000000 */
[----:B------:R-:W-:Y:S04]  /*0a10*/  BSSY.RECONVERGENT B1, `(.L_x_2603) ;  /* 0x000007d000017945 */ /* 0x000fe80003800200 */
[----:B------:R-:W-:-:S13]  /*0a20*/  ISETP.GE.AND P0, PT, R3, R5, PT ;  /* 0x000000050300720c */ /* 0x000fda0003f06270 */
[----:B------:R-:W-:Y:S05]  /*0a30*/  @P0 BRA `(.L_x_2604) ;  /* 0x0000000400e80947 */ /* 0x000fea0003800000 */
[----:B-----5:R-:W-:Y:S01]  /*0a40*/  LOP3.LUT R11, R27, 0x7fffffff, RZ, 0xc0, !PT ;  /* 0x7fffffff1b0b7812 */ /* 0x020fe200078ec0ff */
        /* <DEDUP_REMOVED lines=59> */
[----:B------:R-:W-:Y:S01]  /*0e00*/  DFMA R18, R16, R18, R16 ;  /* 0x000000121012722b */ /* 0x000fe20000000010 */
[----:B------:R-:W-:Y:S02]  /*0e10*/  IMAD.MOV.U32 R16, RZ, RZ, 0x0 ;  /* 0x00000000ff107424 */ /* 0x000fe400078e00ff */
[----:B------:R-:W-:-:S05]  /*0e20*/  IMAD.MOV.U32 R17, RZ, RZ, 0x3ff00000 ;  /* 0x3ff00000ff117424 */ /* 0x000fca00078e00ff */
        /* <DEDUP_REMOVED lines=26> */
.L_x_2608:
[----:B------:R-:W-:Y:S05]  /*0fd0*/  BSYNC.RECONVERGENT B3 ;  /* 0x0000000000037941 */ /* 0x000fea0003800200 */
.L_x_2607:
[----:B------:R-:W-:Y:S01]  /*0fe0*/  DADD R10, R10, R28 ;  /* 0x000000000a0a7229 */ /* 0x000fe2000000001c */
[----:B------:R-:W-:Y:S01]  /*0ff0*/  UMOV UR6, 0x8fb9f87e ;  /* 0x8fb9f87e00067882 */ /* 0x000fe20000000000 */
[----:B------:R-:W-:Y:S02]  /*1000*/  UMOV UR7, 0x408633ce ;  /* 0x408633ce00077882 */ /* 0x000fe40000000000 */
[----:B------:R-:W-:-:S06]  /*1010*/  DSETP.GE.AND P0, PT, R24, UR6, PT ;  /* 0x0000000618007e2a */ /* 0x000fcc000bf06000 */
[----:B------:R-:W-:Y:S02]  /*1020*/  FSEL R10, R10, RZ, !P0 ;  /* 0x000000ff0a0a7208 */ /* 0x000fe40004000000 */
[----:B------:R-:W-:Y:S01]  /*1030*/  FSEL R11, R11, +QNAN , !P0 ;  /* 0x7ff000000b0b7808 */ /* 0x000fe20004000000 */
[----:B------:R-:W-:Y:S06]  /*1040*/  BRA `(.L_x_2609) ;  /* 0x00000000005c7947 */ /* 0x000fec0003800000 */
.L_x_2606:
        /* <DEDUP_REMOVED lines=23> */
.L_x_2609:
[----:B------:R-:W-:Y:S05]  /*11c0*/  BSYNC.RECONVERGENT B2 ;  /* 0x0000000000027941 */ /* 0x000fea0003800200 */
.L_x_2605:
[----:B------:R-:W-:-:S07]  /*11d0*/  LOP3.LUT R11, R11, 0x80000000, R27, 0xb8, !PT ;  /* 0x800000000b0b7812 */ /* 0x000fce00078eb81b */
.L_x_2604:
[----:B------:R-:W-:Y:S05]  /*11e0*/  BSYNC.RECONVERGENT B1 ;  /* 0x0000000000017941 */ /* 0x000fea0003800200 */
.L_x_2603:
        /* <DEDUP_REMOVED lines=91> */
[----:B------:R-:W-:Y:S05]  /*17a0*/  CALL.REL.NOINC `($__internal_3_$__cuda_sm20_div_rn_f64_full) ;  /* 0x0000000c00147944 */ /* 0x000fea0003c00000 */
[----:B------:R-:W-:-:S07]  /*17b0*/  IMAD.MOV.U32 R28, RZ, RZ, R0 ;  /* 0x000000ffff1c7224 */ /* 0x000fce00078e0000 */
.L_x_2615:
[----:B------:R-:W-:Y:S05]  /*17c0*/  BSYNC.RECONVERGENT B3 ;  /* 0x0000000000037941 */ /* 0x000fea0003800200 */
.L_x_2614:
[----:B------:R-:W-:Y:S01]  /*17d0*/  DADD R26, R26, R28 ;  /* 0x000000001a1a7229 */ /* 0x000fe2000000001c */
[----:B------:R-:W-:Y:S01]  /*17e0*/  UMOV UR6, 0x8fb9f87e ;  /* 0x8fb9f87e00067882 */ /* 0x000fe20000000000 */
[----:B------:R-:W-:Y:S02]  /*17f0*/  UMOV UR7, 0x408633ce ;  /* 0x408633ce00077882 */ /* 0x000fe40000000000 */
[----:B------:R-:W-:-:S06]  /*1800*/  DSETP.GE.AND P0, PT, R24, UR6, PT ;  /* 0x0000000618007e2a */ /* 0x000fcc000bf06000 */
[----:B------:R-:W-:Y:S02]  /*1810*/  FSEL R24, R26, RZ, !P0 ;  /* 0x000000ff1a187208 */ /* 0x000fe40004000000 */
[----:B------:R-:W-:Y:S01]  /*1820*/  FSEL R25, R27, +QNAN , !P0 ;  /* 0x7ff000001b197808 */ /* 0x000fe20004000000 */
[----:B------:R-:W-:Y:S06]  /*1830*/  BRA `(.L_x_2616) ;  /* 0x00000000005c7947 */ /* 0x000fec0003800000 */
.L_x_2613:
        /* <DEDUP_REMOVED lines=23> */
.L_x_2616:
[----:B------:R-:W-:Y:S05]  /*19b0*/  BSYNC.RECONVERGENT B2 ;  /* 0x0000000000027941 */ /* 0x000fea0003800200 */
.L_x_2612:
[----:B------:R-:W-:Y:S01]  /*19c0*/  LOP3.LUT R23, R25, 0x80000000, R23, 0xb8, !PT ;  /* 0x8000000019177812 */ /* 0x000fe200078eb817 */
[----:B------:R-:W-:-:S07]  /*19d0*/  IMAD.MOV.U32 R22, RZ, RZ, R24 ;  /* 0x000000ffff167224 */ /* 0x000fce00078e0018 */
.L_x_2611:
[----:B------:R-:W-:Y:S05]  /*19e0*/  BSYNC.RECONVERGENT B1 ;  /* 0x0000000000017941 */ /* 0x000fea0003800200 */
.L_x_2610:
        /* <DEDUP_REMOVED lines=91> */
[----:B------:R-:W-:Y:S05]  /*1fa0*/  CALL.REL.NOINC `($__internal_3_$__cuda_sm20_div_rn_f64_full) ;  /* 0x0000000400147944 */ /* 0x000fea0003c00000 */
[----:B------:R-:W-:-:S07]  /*1fb0*/  IMAD.MOV.U32 R28, RZ, RZ, R0 ;  /* 0x000000ffff1c7224 */ /* 0x000fce00078e0000 */
.L_x_2622:
[----:B------:R-:W-:Y:S05]  /*1fc0*/  BSYNC.RECONVERGENT B3 ;  /* 0x0000000000037941 */ /* 0x000fea0003800200 */
.L_x_2621:
[----:B------:R-:W-:Y:S01]  /*1fd0*/  DADD R26, R26, R28 ;  /* 0x000000001a1a7229 */ /* 0x000fe2000000001c */
[----:B------:R-:W-:Y:S01]  /*1fe0*/  UMOV UR6, 0x8fb9f87e ;  /* 0x8fb9f87e00067882 */ /* 0x000fe20000000000 */
[----:B------:R-:W-:Y:S02]  /*1ff0*/  UMOV UR7, 0x408633ce ;  /* 0x408633ce00077882 */ /* 0x000fe40000000000 */
[----:B------:R-:W-:-:S06]  /*2000*/  DSETP.GE.AND P0, PT, R24, UR6, PT ;  /* 0x0000000618007e2a */ /* 0x000fcc000bf06000 */
[----:B------:R-:W-:Y:S02]  /*2010*/  FSEL R24, R26, RZ, !P0 ;  /* 0x000000ff1a187208 */ /* 0x000fe40004000000 */
[----:B------:R-:W-:Y:S01]  /*2020*/  FSEL R25, R27, +QNAN , !P0 ;  /* 0x7ff000001b197808 */ /* 0x000fe20004000000 */
[----:B------:R-:W-:Y:S06]  /*2030*/  BRA `(.L_x_2623) ;  /* 0x00000000005c7947 */ /* 0x000fec0003800000 */
.L_x_2620:
        /* <DEDUP_REMOVED lines=23> */
.L_x_2623:
[----:B------:R-:W-:Y:S05]  /*21b0*/  BSYNC.RECONVERGENT B2 ;  /* 0x0000000000027941 */ /* 0x000fea0003800200 */
.L_x_2619:
[----:B------:R-:W-:Y:S01]  /*21c0*/  LOP3.LUT R15, R25, 0x80000000, R15, 0xb8, !PT ;  /* 0x80000000190f7812 */ /* 0x000fe200078eb80f */
[----:B------:R-:W-:-:S07]  /*21d0*/  IMAD.MOV.U32 R14, RZ, RZ, R24 ;  /* 0x000000ffff0e7224 */ /* 0x000fce00078e0018 */
.L_x_2618:
[----:B------:R-:W-:Y:S05]  /*21e0*/  BSYNC.RECONVERGENT B1 ;  /* 0x0000000000017941 */ /* 0x000fea0003800200 */
.L_x_2617:
[----:B------:R-:W-:Y:S01]  /*21f0*/  ISETP.GE.AND P0, PT, R4, R5, PT ;  /* 0x000000050400720c */ /* 0x000fe20003f06270 */
[----:B------:R-:W-:Y:S04]  /*2200*/  BSSY.RECONVERGENT B0, `(.L_x_2624) ;  /* 0x0000017000007945 */ /* 0x000fe80003800200 */
[----:B------:R-:W-:Y:S08]  /*2210*/  BSSY.RELIABLE B1, `(.L_x_2625) ;  /* 0x000000f000017945 */ /* 0x000ff00003800100 */
[----:B------:R-:W-:Y:S05]  /*2220*/  @P0 BRA `(.L_x_2626) ;  /* 0x0000000000340947 */ /* 0x000fea0003800000 */
[----:B------:R-:W0:Y:S01]  /*2230*/  LDC.64 R8, c[0x0][0x388] ;  /* 0x0000e200ff087b82 */ /* 0x000e220000000a00 */
[----:B------:R-:W-:Y:S02]  /*2240*/  IMAD R17, R7, 0x200, R4 ;  /* 0x0000020007117824 */ /* 0x000fe400078e0204 */
[----:B------:R-:W-:-:S05]  /*2250*/  IMAD.MOV.U32 R4, RZ, RZ, R3 ;  /* 0x000000ffff047224 */ /* 0x000fca00078e0003 */
[----:B------:R-:W-:-:S13]  /*2260*/  ISETP.GE.AND P0, PT, R4, R5, PT ;  /* 0x000000050400720c */ /* 0x000fda0003f06270 */
[----:B------:R-:W-:Y:S05]  /*2270*/  @P0 BREAK.RELIABLE B1 ;  /* 0x0000000000010942 */ /* 0x000fea0003800100 */
[----:B0-----:R-:W-:-:S05]  /*2280*/  IMAD.WIDE.U32 R8, R17, 0x8, R8 ;  /* 0x0000000811087825 */ /* 0x001fca00078e0008 */
[----:B------:R0:W-:Y:S01]  /*2290*/  STG.E.64 desc[UR4][R8.64], R12 ;  /* 0x0000000c08007986 */ /* 0x0001e2000c101b04 */
[----:B------:R-:W-:Y:S05]  /*22a0*/  @P0 BRA `(.L_x_2627) ;  /* 0x0000000000300947 */ /* 0x000fea0003800000 */
[----:B------:R-:W1:Y:S01]  /*22b0*/  LDC.64 R2, c[0x0][0x388] ;  /* 0x0000e200ff027b82 */ /* 0x000e620000000a00 */
[----:B0-----:R-:W-:Y:S02]  /*22c0*/  IMAD R9, R7, 0x200, R4 ;  /* 0x0000020007097824 */ /* 0x001fe400078e0204 */
[----:B------:R-:W-:Y:S02]  /*22d0*/  VIADD R4, R4, 0x80 ;  /* 0x0000008004047836 */ /* 0x000fe40000000000 */
[----:B-1----:R-:W-:-:S05]  /*22e0*/  IMAD.WIDE.U32 R2, R9, 0x8, R2 ;  /* 0x0000000809027825 */ /* 0x002fca00078e0002 */
[----:B------:R0:W-:Y:S02]  /*22f0*/  STG.E.64 desc[UR4][R2.64], R10 ;  /* 0x0000000a02007986 */ /* 0x0001e4000c101b04 */
.L_x_2626:
[----:B------:R-:W-:Y:S05]  /*2300*/  BSYNC.RELIABLE B1 ;  /* 0x0000000000017941 */ /* 0x000fea0003800100 */
.L_x_2625:
[----:B------:R-:W-:-:S13]  /*2310*/  ISETP.GE.AND P0, PT, R4, R5, PT ;  /* 0x000000050400720c */ /* 0x000fda0003f06270 */
[----:B0-----:R-:W0:Y:S01]  /*2320*/  @!P0 LDC.64 R2, c[0x0][0x388] ;  /* 0x0000e200ff028b82 */ /* 0x001e220000000a00 */
[----:B------:R-:W-:Y:S01]  /*2330*/  @!P0 IMAD R9, R7, 0x200, R4 ;  /* 0x0000020007098824 */ /* 0x000fe200078e0204 */
[----:B------:R-:W-:-:S03]  /*2340*/  @!P0 IADD3 R4, PT, PT, R4, 0x80, RZ ;  /* 0x0000008004048810 */ /* 0x000fc60007ffe0ff */
[----:B0-----:R-:W-:-:S05]  /*2350*/  @!P0 IMAD.WIDE.U32 R2, R9, 0x8, R2 ;  /* 0x0000000809028825 */ /* 0x001fca00078e0002 */
[----:B-----5:R1:W-:Y:S02]  /*2360*/  @!P0 STG.E.64 desc[UR4][R2.64], R22 ;  /* 0x0000001602008986 */ /* 0x0203e4000c101b04 */
.L_x_2627:
[----:B------:R-:W-:Y:S05]  /*2370*/  BSYNC.RECONVERGENT B0 ;  /* 0x0000000000007941 */ /* 0x000fea0003800200 */
.L_x_2624:
[----:B------:R-:W-:Y:S05]  /*2380*/  WARPSYNC.ALL ;  /* 0x0000000000007948 */ /* 0x000fea0003800000 */
[----:B------:R-:W-:-:S13]  /*2390*/  ISETP.GE.AND P0, PT, R4, R5, PT ;  /* 0x000000050400720c */ /* 0x000fda0003f06270 */
[----:B------:R-:W-:Y:S05]  /*23a0*/  @P0 EXIT ;  /* 0x000000000000094d */ /* 0x000fea0003800000 */
[----:B-1----:R-:W1:Y:S01]  /*23b0*/  LDC.64 R2, c[0x0][0x388] ;  /* 0x0000e200ff027b82 */ /* 0x002e620000000a00 */
[----:B------:R-:W-:-:S04]  /*23c0*/  IMAD R7, R7, 0x200, R4 ;  /* 0x0000020007077824 */ /* 0x000fc800078e0204 */
[----:B-1----:R-:W-:-:S05]  /*23d0*/  IMAD.WIDE.U32 R2, R7, 0x8, R2 ;  /* 0x0000000807027825 */ /* 0x002fca00078e0002 */
[----:B-----5:R-:W-:Y:S01]  /*23e0*/  STG.E.64 desc[UR4][R2.64], R14 ;  /* 0x0000000e02007986 */ /* 0x020fe2000c101b04 */
[----:B------:R-:W-:Y:S05]  /*23f0*/  EXIT ;  /* 0x000000000000794d */ /* 0x000fea0003800000 */
        .weak           $__internal_3_$__cuda_sm20_div_rn_f64_full
        .type           $__internal_3_$__cuda_sm20_div_rn_f64_full,@function
        .size           $__internal_3_$__cuda_sm20_div_rn_f64_full,(.L_x_2970 - $__internal_3_$__cuda_sm20_div_rn_f64_full)
$__internal_3_$__cuda_sm20_div_rn_f64_full:
[----:B------:R-:W-:Y:S01]  /*2400*/  FSETP.GEU.AND P2, PT, |R17|, 1.469367938527859385e-39, PT ;  /* 0x001000001100780b */ /* 0x000fe20003f4e200 */
[----:B------:R-:W-:Y:S01]  /*2410*/  IMAD.MOV.U32 R20, RZ, RZ, R18 ;  /* 0x000000ffff147224 */ /* 0x000fe200078e0012 */
[C---:B------:R-:W-:Y:S01]  /*2420*/  FSETP.GEU.AND P0, PT, |R21|.reuse, 1.469367938527859385e-39, PT ;  /* 0x001000001500780b */ /* 0x040fe20003f0e200 */
[----:B------:R-:W-:Y:S01]  /*2430*/  IMAD.MOV.U32 R0, RZ, RZ, 0x1ca00000 ;  /* 0x1ca00000ff007424 */ /* 0x000fe200078e00ff */
[----:B------:R-:W-:Y:S01]  /*2440*/  LOP3.LUT R19, R21, 0x800fffff, RZ, 0xc0, !PT ;  /* 0x800fffff15137812 */ /* 0x000fe200078ec0ff */
[----:B------:R-:W-:Y:S01]  /*2450*/  IMAD.MOV.U32 R32, RZ, RZ, R16 ;  /* 0x000000ffff207224 */ /* 0x000fe200078e0010 */
[----:B------:R-:W-:Y:S01]  /*2460*/  LOP3.LUT R2, R17, 0x7ff00000, RZ, 0xc0, !PT ;  /* 0x7ff0000011027812 */ /* 0x000fe200078ec0ff */
[----:B------:R-:W-:Y:S01]  /*2470*/  IMAD.MOV.U32 R30, RZ, RZ, 0x1 ;  /* 0x00000001ff1e7424 */ /* 0x000fe200078e00ff */
[----:B------:R-:W-:Y:S01]  /*2480*/  LOP3.LUT R19, R19, 0x3ff00000, RZ, 0xfc, !PT ;  /* 0x3ff0000013137812 */ /* 0x000fe200078efcff */
[----:B------:R-:W-:Y:S01]  /*2490*/  BSSY.RECONVERGENT B0, `(.L_x_2628) ;  /* 0x0000051000007945 */ /* 0x000fe20003800200 */
[----:B------:R-:W-:-:S03]  /*24a0*/  LOP3.LUT R9, R21, 0x7ff00000, RZ, 0xc0, !PT ;  /* 0x7ff0000015097812 */ /* 0x000fc600078ec0ff */
[----:B------:R-:W-:Y:S01]  /*24b0*/  @!P2 LOP3.LUT R29, R21, 0x7ff00000, RZ, 0xc0, !PT ;  /* 0x7ff00000151da812 */ /* 0x000fe200078ec0ff */
[----:B------:R-:W-:Y:S01]  /*24c0*/  @!P2 IMAD.MOV.U32 R28, RZ, RZ, RZ ;  /* 0x000000ffff1ca224 */ /* 0x000fe200078e00ff */
[----:B------:R-:W-:Y:S01]  /*24d0*/  @!P0 DMUL R18, R20, 8.98846567431157953865e+307 ;  /* 0x7fe0000014128828 */ /* 0x000fe20000000000 */
[C---:B------:R-:W-:Y:S02]  /*24e0*/  ISETP.GE.U32.AND P1, PT, R2.reuse, R9, PT ;  /* 0x000000090200720c */ /* 0x040fe40003f26070 */
[----:B------:R-:W-:Y:S02]  /*24f0*/  @!P2 ISETP.GE.U32.AND P3, PT, R2, R29, PT ;  /* 0x0000001d0200a20c */ /* 0x000fe40003f66070 */
[C---:B------:R-:W-:Y:S01]  /*2500*/  SEL R29, R0.reuse, 0x63400000, !P1 ;  /* 0x63400000001d7807 */ /* 0x040fe20004800000 */
[----:B------:R-:W0:Y:S01]  /*2510*/  MUFU.RCP64H R31, R19 ;  /* 0x00000013001f7308 */ /* 0x000e220000001800 */
[----:B------:R-:W-:Y:S02]  /*2520*/  @!P2 SEL R8, R0, 0x63400000, !P3 ;  /* 0x634000000008a807 */ /* 0x000fe40005800000 */
[----:B------:R-:W-:-:S02]  /*2530*/  LOP3.LUT R33, R29, 0x800fffff, R17, 0xf8, !PT ;  /* 0x800fffff1d217812 */ /* 0x000fc400078ef811 */
[----:B------:R-:W-:Y:S02]  /*2540*/  @!P2 LOP3.LUT R8, R8, 0x80000000, R17, 0xf8, !PT ;  /* 0x800000000808a812 */ /* 0x000fe400078ef811 */
[----:B------:R-:W-:Y:S02]  /*2550*/  @!P0 LOP3.LUT R9, R19, 0x7ff00000, RZ, 0xc0, !PT ;  /* 0x7ff0000013098812 */ /* 0x000fe400078ec0ff */
[----:B------:R-:W-:Y:S01]  /*2560*/  @!P2 LOP3.LUT R29, R8, 0x100000, RZ, 0xfc, !PT ;  /* 0x00100000081da812 */ /* 0x000fe200078efcff */
[----:B------:R-:W-:-:S05]  /*2570*/  IMAD.MOV.U32 R8, RZ, RZ, R2 ;  /* 0x000000ffff087224 */ /* 0x000fca00078e0002 */
[----:B------:R-:W-:Y:S02]  /*2580*/  @!P2 DFMA R32, R32, 2, -R28 ;  /* 0x400000002020a82b */ /* 0x000fe4000000081c */
[----:B0-----:R-:W-:-:S08]  /*2590*/  DFMA R28, R30, -R18, 1 ;  /* 0x3ff000001e1c742b */ /* 0x001fd00000000812 */
[----:B------:R-:W-:Y:S01]  /*25a0*/  DFMA R28, R28, R28, R28 ;  /* 0x0000001c1c1c722b */ /* 0x000fe2000000001c */
[----:B------:R-:W-:-:S07]  /*25b0*/  @!P2 LOP3.LUT R8, R33, 0x7ff00000, RZ, 0xc0, !PT ;  /* 0x7ff000002108a812 */ /* 0x000fce00078ec0ff */
[----:B------:R-:W-:-:S08]  /*25c0*/  DFMA R30, R30, R28, R30 ;  /* 0x0000001c1e1e722b */ /* 0x000fd0000000001e */
[----:B------:R-:W-:-:S08]  /*25d0*/  DFMA R34, R30, -R18, 1 ;  /* 0x3ff000001e22742b */ /* 0x000fd00000000812 */
[----:B------:R-:W-:-:S08]  /*25e0*/  DFMA R34, R30, R34, R30 ;  /* 0x000000221e22722b */ /* 0x000fd0000000001e */
[----:B------:R-:W-:-:S08]  /*25f0*/  DMUL R28, R34, R32 ;  /* 0x00000020221c7228 */ /* 0x000fd00000000000 */
[----:B------:R-:W-:-:S08]  /*2600*/  DFMA R30, R28, -R18, R32 ;  /* 0x800000121c1e722b */ /* 0x000fd00000000020 */
[----:B------:R-:W-:Y:S01]  /*2610*/  DFMA R30, R34, R30, R28 ;  /* 0x0000001e221e722b */ /* 0x000fe2000000001c */
[----:B------:R-:W-:-:S05]  /*2620*/  VIADD R28, R8, 0xffffffff ;  /* 0xffffffff081c7836 */ /* 0x000fca0000000000 */
[----:B------:R-:W-:Y:S01]  /*2630*/  ISETP.GT.U32.AND P0, PT, R28, 0x7feffffe, PT ;  /* 0x7feffffe1c00780c */ /* 0x000fe20003f04070 */
[----:B------:R-:W-:-:S05]  /*2640*/  VIADD R28, R9, 0xffffffff ;  /* 0xffffffff091c7836 */ /* 0x000fca0000000000 */
[----:B------:R-:W-:-:S13]  /*2650*/  ISETP.GT.U32.OR P0, PT, R28, 0x7feffffe, P0 ;  /* 0x7feffffe1c00780c */ /* 0x000fda0000704470 */
[----:B------:R-:W-:Y:S05]  /*2660*/  @P0 BRA `(.L_x_2629) ;  /* 0x0000000000700947 */ /* 0x000fea0003800000 */
[----:B------:R-:W-:Y:S01]  /*2670*/  LOP3.LUT R9, R21, 0x7ff00000, RZ, 0xc0, !PT ;  /* 0x7ff0000015097812 */ /* 0x000fe200078ec0ff */
[----:B------:R-:W-:-:S03]  /*2680*/  IMAD.MOV.U32 R16, RZ, RZ, RZ ;  /* 0x000000ffff107224 */ /* 0x000fc600078e00ff */
[CC--:B------:R-:W-:Y:S02]  /*2690*/  VIADDMNMX R8, R2.reuse, -R9.reuse, 0xb9600000, !PT ;  /* 0xb960000002087446 */ /* 0x0c0fe40007800909 */
[----:B------:R-:W-:Y:S02]  /*26a0*/  ISETP.GE.U32.AND P0, PT, R2, R9, PT ;  /* 0x000000090200720c */ /* 0x000fe40003f06070 */
[----:B------:R-:W-:Y:S02]  /*26b0*/  VIMNMX R8, PT, PT, R8, 0x46a00000, PT ;  /* 0x46a0000008087848 */ /* 0x000fe40003fe0100 */
[----:B------:R-:W-:-:S05]  /*26c0*/  SEL R9, R0, 0x63400000, !P0 ;  /* 0x6340000000097807 */ /* 0x000fca0004000000 */
[----:B------:R-:W-:-:S04]  /*26d0*/  IMAD.IADD R8, R8, 0x1, -R9 ;  /* 0x0000000108087824 */ /* 0x000fc800078e0a09 */
        /* <DEDUP_REMOVED lines=21> */
.L_x_2629:
        /* <DEDUP_REMOVED lines=16> */
.L_x_2632:
[----:B------:R-:W-:Y:S01]  /*2930*/  LOP3.LUT R9, R21, 0x80000, RZ, 0xfc, !PT ;  /* 0x0008000015097812 */ /* 0x000fe200078efcff */
[----:B------:R-:W-:-:S04]  /*2940*/  IMAD.MOV.U32 R28, RZ, RZ, R20 ;  /* 0x000000ffff1c7224 */ /* 0x000fc800078e0014 */
[----:B------:R-:W-:Y:S01]  /*2950*/  IMAD.MOV.U32 R29, RZ, RZ, R9 ;  /* 0x000000ffff1d7224 */ /* 0x000fe200078e0009 */
[----:B------:R-:W-:Y:S06]  /*2960*/  BRA `(.L_x_2630) ;  /* 0x00000000000c7947 */ /* 0x000fec0003800000 */
.L_x_2631:
[----:B------:R-:W-:Y:S01]  /*2970*/  LOP3.LUT R9, R17, 0x80000, RZ, 0xfc, !PT ;  /* 0x0008000011097812 */ /* 0x000fe200078efcff */
[----:B------:R-:W-:-:S04]  /*2980*/  IMAD.MOV.U32 R28, RZ, RZ, R16 ;  /* 0x000000ffff1c7224 */ /* 0x000fc800078e0010 */
[----:B------:R-:W-:-:S07]  /*2990*/  IMAD.MOV.U32 R29, RZ, RZ, R9 ;  /* 0x000000ffff1d7224 */ /* 0x000fce00078e0009 */
.L_x_2630:
[----:B------:R-:W-:Y:S05]  /*29a0*/  BSYNC.RECONVERGENT B0 ;  /* 0x0000000000007941 */ /* 0x000fea0003800200 */
.L_x_2628:
[----:B------:R-:W-:Y:S02]  /*29b0*/  IMAD.MOV.U32 R8, RZ, RZ, R6 ;  /* 0x000000ffff087224 */ /* 0x000fe400078e0006 */
[----:B------:R-:W-:Y:S02]  /*29c0*/  IMAD.MOV.U32 R9, RZ, RZ, 0x0 ;  /* 0x00000000ff097424 */ /* 0x000fe400078e00ff */
[----:B------:R-:W-:Y:S02]  /*29d0*/  IMAD.MOV.U32 R0, RZ, RZ, R28 ;  /* 0x000000ffff007224 */ /* 0x000fe400078e001c */
[----:B------:R-:W-:Y:S05]  /*29e0*/  RET.REL.NODEC R8 `(_ZN2at6native27unrolled_elementwise_kernelIZZZNS0_16sinh_kernel_cudaERNS_18TensorIteratorBaseEENKUlvE0_clEvENKUlvE_clEvEUldE_St5arrayIPcLm2EELi4E23TrivialOffsetCalculatorILi1EjESB_NS0_6memory15LoadWithoutCastENSC_16StoreWithoutCastEEEviT_T0_T2_T3_T4_T5_) ;  /* 0xffffffd408847950 */ /* 0x000fea0003c3ffff */
.L_x_2633:
        /* <DEDUP_REMOVED lines=9> */
.L_x_2970:


//--------------------- .text._ZN2at6native29vectorized_elementwise_kernelILi2EZZZNS0_16sinh_kernel_cudaERNS_18TensorIteratorBaseEENKUlvE0_clEvENKUlvE_clEvEUldE_St5arrayIPcLm2EEEEviT0_T1_ --------------------------
	.section	.text._ZN2at6native29vectorized_elementwise_kernelILi2EZZZNS0_16sinh_kernel_cudaERNS_18TensorIteratorBaseEENKUlvE0_clEvENKUlvE_clEvEUldE_St5arrayIPcLm2EEEEviT0_T1_,"ax",@progbits
	.align	128
        .global         _ZN2at6native29vectorized_elementwise_kernelILi2EZZZNS0_16sinh_kernel_cudaERNS_18TensorIteratorBaseEENKUlvE0_clEvENKUlvE_clEvEUldE_St5arrayIPcLm2EEEEviT0_T1_
        .type           _ZN2at6native29vectorized_elementwise_kernelILi2EZZZNS0_16sinh_kernel_cudaERNS_18TensorIteratorBaseEENKUlvE0_clEvENKUlvE_clEvEUldE_St5arrayIPcLm2EEEEviT0_T1_,@function
        .size           _ZN2at6native29vectorized_elementwise_kernelILi2EZZZNS0_16sinh_kernel_cudaERNS_18TensorIteratorBaseEENKUlvE0_clEvENKUlvE_clEvEUldE_St5arrayIPcLm2EEEEviT0_T1_,(.L_x_2971 - _ZN2at6native29vectorized_elementwise_kernelILi2EZZZNS0_16sinh_kernel_cudaERNS_18TensorIteratorBaseEENKUlvE0_clEvENKUlvE_clEvEUldE_St5arrayIPcLm2EEEEviT0_T1_)
        .other          _ZN2at6native29vectorized_elementwise_kernelILi2EZZZNS0_16sinh_kernel_cudaERNS_18TensorIteratorBaseEENKUlvE0_clEvENKUlvE_clEvEUldE_St5arrayIPcLm2EEEEviT0_T1_,@"STO_CUDA_ENTRY STV_DEFAULT"
_ZN2at6native29vectorized_elementwise_kernelILi2EZZZNS0_16sinh_kernel_cudaERNS_18TensorIteratorBaseEENKUlvE0_clEvENKUlvE_clEvEUldE_St5arrayIPcLm2EEEEviT0_T1_:
.text._ZN2at6native29vectorized_elementwise_kernelILi2EZZZNS0_16sinh_kernel_cudaERNS_18TensorIteratorBaseEENKUlvE0_clEvENKUlvE_clEvEUldE_St5arrayIPcLm2EEEEviT0_T1_:
[----:B------:R-:W-:Y:S01]  /*0000*/  LDC R1, c[0x0][0x37c] ;  /* 0x0000df00ff017b82 */ /* 0x000fe20000000800 */
[----:B------:R-:W0:Y:S01]  /*0010*/  S2R R0, SR_CTAID.X ;  /* 0x0000000000007919 */ /* 0x000e220000002500 */
[----:B------:R-:W1:Y:S01]  /*0020*/  LDCU UR6, c[0x0][0x380] ;  /* 0x00007000ff0677ac */ /* 0x000e620008000800 */
[----:B------:R-:W2:Y:S01]  /*0030*/  LDCU.64 UR4, c[0x0][0x358] ;  /* 0x00006b00ff0477ac */ /* 0x000ea20008000a00 */
[----:B0-----:R-:W-:-:S05]  /*0040*/  IMAD.SHL.U32 R0, R0, 0x400, RZ ;  /* 0x0000040000007824 */ /* 0x001fca00078e00ff */
[----:B-1----:R-:W-:-:S04]  /*0050*/  IADD3 R24, PT, PT, -R0, UR6, RZ ;  /* 0x0000000600187c10 */ /* 0x002fc8000fffe1ff */
[----:B------:R-:W-:-:S13]  /*0060*/  ISETP.GT.U32.AND P0, PT, R24, 0x3ff, PT ;  /* 0x000003ff1800780c */ /* 0x000fda0003f04070 */
[----:B--2---:R-:W-:Y:S05]  /*0070*/  @P0 BRA `(.L_x_2634) ;  /* 0x0000004400a80947 */ /* 0x004fea0003800000 */
[----:B------:R-:W0:Y:S01]  /*0080*/  S2R R21, SR_TID.X ;  /* 0x0000000000157919 */ /* 0x000e220000002100 */
[----:B------:R-:W-:Y:S02]  /*0090*/  CS2R R32, SRZ ;  /* 0x0000000000207805 */ /* 0x000fe4000001ff00 */
[----:B0-----:R-:W-:Y:S01]  /*00a0*/  ISETP.GE.U32.AND P6, PT, R21, R24, PT ;  /* 0x000000181500720c */ /* 0x001fe20003fc6070 */
[----:B------:R-:W-:-:S12]  /*00b0*/  IMAD.MOV.U32 R25, RZ, RZ, R21 ;  /* 0x000000ffff197224 */ /* 0x000fd800078e0015 */
[----:B------:R-:W-:Y:S01]  /*00c0*/  @!P6 VIADD R21, R25, 0x80 ;  /* 0x000000801915e836 */ /* 0x000fe20000000000 */
[----:B------:R-:W0:Y:S01]  /*00d0*/  @!P6 LDC.64 R4, c[0x0][0x390] ;  /* 0x0000e400ff04eb82 */ /* 0x000e220000000a00 */
[----:B------:R-:W-:-:S03]  /*00e0*/  @!P6 IMAD.IADD R3, R0, 0x1, R25 ;  /* 0x000000010003e824 */ /* 0x000fc600078e0219 */
[----:B------:R-:W-:-:S13]  /*00f0*/  ISETP.GE.U32.AND P5, PT, R21, R24, PT ;  /* 0x000000181500720c */ /* 0x000fda0003fa6070 */
[----:B------:R-:W-:Y:S01]  /*0100*/  @!P5 IMAD.IADD R15, R0, 0x1, R21 ;  /* 0x00000001000fd824 */ /* 0x000fe200078e0215 */
[----:B------:R-:W1:Y:S01]  /*0110*/  @!P5 LDC.64 R6, c[0x0][0x390] ;  /* 0x0000e400ff06db82 */ /* 0x000e620000000a00 */
[----:B------:R-:W-:-:S05]  /*0120*/  @!P5 VIADD R21, R21, 0x80 ;  /* 0x000000801515d836 */ /* 0x000fca0000000000 */
[----:B------:R-:W-:Y:S01]  /*0130*/  ISETP.GE.U32.AND P4, PT, R21, R24, PT ;  /* 0x000000181500720c */ /* 0x000fe20003f86070 */
[----:B0-----:R-:W-:-:S05]  /*0140*/  @!P6 IMAD.WIDE.U32 R4, R3, 0x8, R4 ;  /* 0x000000080304e825 */ /* 0x001fca00078e0004 */
[----:B------:R0:W5:Y:S07]  /*0150*/  @!P6 LDG.E.64 R32, desc[UR4][R4.64] ;  /* 0x000000040420e981 */ /* 0x00016e000c1e1b00 */
[----:B------:R-:W-:Y:S01]  /*0160*/  @!P4 IMAD.IADD R23, R0, 0x1, R21 ;  /* 0x000000010017c824 */ /* 0x000fe200078e0215 */
[----:B------:R-:W2:Y:S01]  /*0170*/  @!P4 LDC.64 R8, c[0x0][0x390] ;  /* 0x0000e400ff08cb82 */ /* 0x000ea20000000a00 */
[----:B------:R-:W-:-:S05]  /*0180*/  @!P4 VIADD R21, R21, 0x80 ;  /* 0x000000801515c836 */ /* 0x000fca0000000000 */
[----:B------:R-:W-:-:S13]  /*0190*/  ISETP.GE.U32.AND P3, PT, R21, R24, PT ;  /* 0x000000181500720c */ /* 0x000fda0003f66070 */
[----:B------:R-:W-:Y:S01]  /*01a0*/  @!P3 IMAD.IADD R27, R0, 0x1, R21 ;  /* 0x00000001001bb824 */ /* 0x000fe200078e0215 */
[----:B------:R-:W3:Y:S01]  /*01b0*/  @!P3 LDC.64 R10, c[0x0][0x390] ;  /* 0x0000e400ff0abb82 */ /* 0x000ee20000000a00 */
[----:B------:R-:W-:-:S05]  /*01c0*/  @!P3 VIADD R21, R21, 0x80 ;  /* 0x000000801515b836 */ /* 0x000fca0000000000 */
[----:B------:R-:W-:-:S13]  /*01d0*/  ISETP.GE.U32.AND P2, PT, R21, R24, PT ;  /* 0x000000181500720c */ /* 0x000fda0003f46070 */
[----:B------:R-:W-:Y:S01]  /*01e0*/  @!P2 IMAD.IADD R29, R0, 0x1, R21 ;  /* 0x00000001001da824 */ /* 0x000fe200078e0215 */
[----:B------:R-:W4:Y:S01]  /*01f0*/  @!P2 LDC.64 R12, c[0x0][0x390] ;  /* 0x0000e400ff0cab82 */ /* 0x000f220000000a00 */
[----:B------:R-:W-:-:S05]  /*0200*/  @!P2 VIADD R21, R21, 0x80 ;  /* 0x000000801515a836 */ /* 0x000fca0000000000 */
[----:B------:R-:W-:-:S13]  /*0210*/  ISETP.GE.U32.AND P1, PT, R21, R24, PT ;  /* 0x000000181500720c */ /* 0x000fda0003f26070 */
[----:B------:R-:W-:Y:S01]  /*0220*/  @!P1 IMAD.IADD R35, R0, 0x1, R21 ;  /* 0x0000000100239824 */ /* 0x000fe200078e0215 */
[----:B------:R-:W0:Y:S01]  /*0230*/  @!P1 LDC.64 R16, c[0x0][0x390] ;  /* 0x0000e400ff109b82 */ /* 0x000e220000000a00 */
[----:B------:R-:W-:-:S05]  /*0240*/  @!P1 VIADD R21, R21, 0x80 ;  /* 0x0000008015159836 */ /* 0x000fca0000000000 */
[----:B------:R-:W-:-:S13]  /*0250*/  ISETP.GE.U32.AND P0, PT, R21, R24, PT ;  /* 0x000000181500720c */ /* 0x000fda0003f06070 */
[----:B------:R-:W-:Y:S01]  /*0260*/  @!P0 IMAD.IADD R37, R0, 0x1, R21 ;  /* 0x0000000100258824 */ /* 0x000fe200078e0215 */
[----:B------:R-:W2:Y:S01]  /*0270*/  @!P0 LDC.64 R18, c[0x0][0x390] ;  /* 0x0000e400ff128b82 */ /* 0x000ea20000000a00 */
[----:B------:R-:W-:-:S05]  /*0280*/  @!P0 VIADD R21, R21, 0x80 ;  /* 0x0000008015158836 */ /* 0x000fca0000000000 */
[----:B------:R-:W-:-:S13]  /*0290*/  ISETP.GE.U32.AND P6, PT, R21, R24, PT ;  /* 0x000000181500720c */ /* 0x000fda0003fc6070 */
[----:B------:R-:W4:Y:S01]  /*02a0*/  @!P6 LDC.64 R2, c[0x0][0x390] ;  /* 0x0000e400ff02eb82 */ /* 0x000f220000000a00 */
[----:B------:R-:W-:Y:S02]  /*02b0*/  @!P6 IMAD.IADD R21, R0, 0x1, R21 ;  /* 0x000000010015e824 */ /* 0x000fe400078e0215 */
[----:B---3--:R-:W-:Y:S01]  /*02c0*/  @!P3 IMAD.WIDE.U32 R10, R27, 0x8, R10 ;  /* 0x000000081b0ab825 */ /* 0x008fe200078e000a */
[----:B------:R-:W-:-:S03]  /*02d0*/  CS2R R30, SRZ ;  /* 0x00000000001e7805 */ /* 0x000fc6000001ff00 */
[----:B-1----:R-:W-:Y:S01]  /*02e0*/  @!P5 IMAD.WIDE.U32 R6, R15, 0x8, R6 ;  /* 0x000000080f06d825 */ /* 0x002fe200078e0006 */
[----:B------:R-:W-:-:S03]  /*02f0*/  CS2R R14, SRZ ;  /* 0x00000000000e7805 */ /* 0x000fc6000001ff00 */
[----:B0-----:R-:W-:Y:S01]  /*0300*/  @!P1 IMAD.WIDE.U32 R4, R35, 0x8, R16 ;  /* 0x0000000823049825 */ /* 0x001fe200078e0010 */
[----:B------:R-:W-:Y:S02]  /*0310*/  CS2R R16, SRZ ;  /* 0x0000000000107805 */ /* 0x000fe4000001ff00 */
[----:B------:R-:W-:Y:S01]  /*0320*/  CS2R R34, SRZ ;  /* 0x0000000000227805 */ /* 0x000fe2000001ff00 */
[----:B------:R0:W5:Y:S01]  /*0330*/  @!P5 LDG.E.64 R30, desc[UR4][R6.64] ;  /* 0x00000004061ed981 */ /* 0x000162000c1e1b00 */
[----:B--2---:R-:W-:Y:S01]  /*0340*/  @!P0 IMAD.WIDE.U32 R26, R37, 0x8, R18 ;  /* 0x00000008251a8825 */ /* 0x004fe200078e0012 */
[----:B------:R-:W-:Y:S02]  /*0350*/  CS2R R18, SRZ ;  /* 0x0000000000127805 */ /* 0x000fe4000001ff00 */
[----:B------:R0:W5:Y:S01]  /*0360*/  @!P3 LDG.E.64 R16, desc[UR4][R10.64] ;  /* 0x000000040a10b981 */ /* 0x000162000c1e1b00 */
[----:B------:R-:W-:-:S04]  /*0370*/  @!P4 IMAD.WIDE.U32 R8, R23, 0x8, R8 ;  /* 0x000000081708c825 */ /* 0x000fc800078e0008 */
[----:B----4-:R-:W-:Y:S01]  /*0380*/  @!P6 IMAD.WIDE.U32 R2, R21, 0x8, R2 ;  /* 0x000000081502e825 */ /* 0x010fe200078e0002 */
[----:B------:R-:W-:Y:S01]  /*0390*/  CS2R R20, SRZ ;  /* 0x0000000000147805 */ /* 0x000fe2000001ff00 */
[----:B------:R0:W5:Y:S02]  /*03a0*/  @!P4 LDG.E.64 R14, desc[UR4][R8.64] ;  /* 0x00000004080ec981 */ /* 0x000164000c1e1b00 */
[----:B------:R-:W-:Y:S02]  /*03b0*/  @!P2 IMAD.WIDE.U32 R12, R29, 0x8, R12 ;  /* 0x000000081d0ca825 */ /* 0x000fe400078e000c */
[----:B------:R0:W5:Y:S04]  /*03c0*/  @!P6 LDG.E.64 R34, desc[UR4][R2.64] ;  /* 0x000000040222e981 */ /* 0x000168000c1e1b00 */
[----:B------:R0:W5:Y:S04]  /*03d0*/  @!P2 LDG.E.64 R18, desc[UR4][R12.64] ;  /* 0x000000040c12a981 */ /* 0x000168000c1e1b00 */
[----:B------:R0:W5:Y:S01]  /*03e0*/  @!P1 LDG.E.64 R20, desc[UR4][R4.64] ;  /* 0x0000000404149981 */ /* 0x000162000c1e1b00 */
[----:B------:R-:W-:-:S06]  /*03f0*/  CS2R R22, SRZ ;  /* 0x0000000000167805 */ /* 0x000fcc000001ff00 */
[----:B------:R0:W5:Y:S01]  /*0400*/  @!P0 LDG.E.64 R22, desc[UR4][R26.64] ;  /* 0x000000041a168981 */ /* 0x000162000c1e1b00 */
[----:B------:R-:W-:Y:S01]  /*0410*/  ISETP.GE.U32.AND P0, PT, R25, R24, PT ;  /* 0x000000181900720c */ /* 0x000fe20003f06070 */
        /* <DEDUP_REMOVED lines=32> */
.L_x_2638:
        /* <DEDUP_REMOVED lines=59> */
[----:B------:R-:W-:Y:S02]  /*09d0*/  @P1 FSEL R3, R5, R9, !P0 ;  /* 0x0000000905031208 */ /* 0x000fe40004000000 */
[----:B------:R-:W-:Y:S01]  /*09e0*/  FSEL R11, R4, R8, !P0 ;  /* 0x00000008040b7208 */ /* 0x000fe20004000000 */
[----:B------:R-:W-:Y:S02]  /*09f0*/  IMAD.MOV.U32 R4, RZ, RZ, 0x1 ;  /* 0x00000001ff047424 */ /* 0x000fe400078e00ff */
[----:B------:R-:W-:Y:S01]  /*0a00*/  IMAD.MOV.U32 R9, RZ, RZ, R3 ;  /* 0x000000ffff097224 */ /* 0x000fe200078e0003 */
        /* <DEDUP_REMOVED lines=19> */
[----:B------:R-:W-:Y:S05]  /*0b40*/  CALL.REL.NOINC `($__internal_4_$__cuda_sm20_div_rn_f64_full) ;  /* 0x0000007800747944 */ /* 0x000fea0003c00000 */
[----:B------:R-:W-:-:S07]  /*0b50*/  IMAD.MOV.U32 R5, RZ, RZ, R3 ;  /* 0x000000ffff057224 */ /* 0x000fce00078e0003 */
.L_x_2641:
[----:B------:R-:W-:Y:S05]  /*0b60*/  BSYNC.RECONVERGENT B3 ;  /* 0x0000000000037941 */ /* 0x000fea0003800200 */
.L_x_2640:
[----:B------:R-:W-:Y:S01]  /*0b70*/  DADD R4, R8, R4 ;  /* 0x0000000008047229 */ /* 0x000fe20000000004 */
[----:B------:R-:W-:Y:S01]  /*0b80*/  UMOV UR6, 0x8fb9f87e ;  /* 0x8fb9f87e00067882 */ /* 0x000fe20000000000 */
[----:B------:R-:W-:Y:S02]  /*0b90*/  UMOV UR7, 0x408633ce ;  /* 0x408633ce00077882 */ /* 0x000fe40000000000 */
[----:B------:R-:W-:-:S06]  /*0ba0*/  DSETP.GE.AND P0, PT, R12, UR6, PT ;  /* 0x000000060c007e2a */ /* 0x000fcc000bf06000 */
[----:B------:R-:W-:Y:S02]  /*0bb0*/  FSEL R4, R4, RZ, !P0 ;  /* 0x000000ff04047208 */ /* 0x000fe40004000000 */
[----:B------:R-:W-:-:S07]  /*0bc0*/  FSEL R5, R5, +QNAN , !P0 ;  /* 0x7ff0000005057808 */ /* 0x000fce0004000000 */
.L_x_2639:
[----:B------:R-:W-:Y:S05]  /*0bd0*/  BSYNC.RECONVERGENT B2 ;  /* 0x0000000000027941 */ /* 0x000fea0003800200 */
.L_x_2637:
[----:B------:R-:W-:Y:S01]  /*0be0*/  LOP3.LUT R33, R5, 0x80000000, R33, 0xb8, !PT ;  /* 0x8000000005217812 */ /* 0x000fe200078eb821 */
[----:B------:R-:W-:-:S07]  /*0bf0*/  IMAD.MOV.U32 R32, RZ, RZ, R4 ;  /* 0x000000ffff207224 */ /* 0x000fce00078e0004 */
.L_x_2636:
[----:B------:R-:W-:Y:S05]  /*0c00*/  BSYNC.RECONVERGENT B1 ;  /* 0x0000000000017941 */ /* 0x000fea0003800200 */
.L_x_2635:
[----:B------:R-:W-:Y:S01]  /*0c10*/  VIADD R27, R25, 0x80 ;  /* 0x00000080191b7836 */ /* 0x000fe20000000000 */
[----:B------:R-:W-:Y:S04]  /*0c20*/  BSSY.RECONVERGENT B1, `(.L_x_2642) ;  /* 0x000007d000017945 */ /* 0x000fe80003800200 */
[----:B------:R-:W-:-:S13]  /*0c30*/  ISETP.GE.U32.AND P0, PT, R27, R24, PT ;  /* 0x000000181b00720c */ /* 0x000fda0003f06070 */
[----:B------:R-:W-:Y:S05]  /*0c40*/  @P0 BRA `(.L_x_2643) ;  /* 0x0000000400e80947 */ /* 0x000fea0003800000 */
[----:B-----5:R-:W-:Y:S01]  /*0c50*/  LOP3.LUT R3, R31, 0x7fffffff, RZ, 0xc0, !PT ;  /* 0x7fffffff1f037812 */ /* 0x020fe200078ec0ff */
        /* <DEDUP_REMOVED lines=85> */
[----:B------:R-:W-:Y:S05]  /*11b0*/  CALL.REL.NOINC `($__internal_4_$__cuda_sm20_div_rn_f64_full) ;  /* 0x0000007000d87944 */ /* 0x000fea0003c00000 */
[----:B------:R-:W-:-:S07]  /*11c0*/  IMAD.MOV.U32 R5, RZ, RZ, R3 ;  /* 0x000000ffff057224 */ /* 0x000fce00078e0003 */
.L_x_2647:
[----:B------:R-:W-:Y:S05]  /*11d0*/  BSYNC.RECONVERGENT B3 ;  /* 0x0000000000037941 */ /* 0x000fea0003800200 */
.L_x_2646:
[----:B------:R-:W-:Y:S01]  /*11e0*/  DADD R4, R8, R4 ;  /* 0x0000000008047229 */ /* 0x000fe20000000004 */
[----:B------:R-:W-:Y:S01]  /*11f0*/  UMOV UR6, 0x8fb9f87e ;  /* 0x8fb9f87e00067882 */ /* 0x000fe20000000000 */
[----:B------:R-:W-:Y:S02]  /*1200*/  UMOV UR7, 0x408633ce ;  /* 0x408633ce00077882 */ /* 0x000fe40000000000 */
[----:B------:R-:W-:-:S06]  /*1210*/  DSETP.GE.AND P0, PT, R12, UR6, PT ;  /* 0x000000060c007e2a */ /* 0x000fcc000bf06000 */
[----:B------:R-:W-:Y:S02]  /*1220*/  FSEL R12, R4, RZ, !P0 ;  /* 0x000000ff040c7208 */ /* 0x000fe40004000000 */
[----:B------:R-:W-:Y:S01]  /*1230*/  FSEL R13, R5, +QNAN , !P0 ;  /* 0x7ff00000050d7808 */ /* 0x000fe20004000000 */
[----:B------:R-:W-:Y:S06]  /*1240*/  BRA `(.L_x_2648) ;  /* 0x00000000005c7947 */ /* 0x000fec0003800000 */
.L_x_2645:
        /* <DEDUP_REMOVED lines=23> */
.L_x_2648:
[----:B------:R-:W-:Y:S05]  /*13c0*/  BSYNC.RECONVERGENT B2 ;  /* 0x0000000000027941 */ /* 0x000fea0003800200 */
.L_x_2644:
[----:B------:R-:W-:Y:S01]  /*13d0*/  LOP3.LUT R31, R13, 0x80000000, R31, 0xb8, !PT ;  /* 0x800000000d1f7812 */ /* 0x000fe200078eb81f */
[----:B------:R-:W-:-:S07]  /*13e0*/  IMAD.MOV.U32 R30, RZ, RZ, R12 ;  /* 0x000000ffff1e7224 */ /* 0x000fce00078e000c */
.L_x_2643:
[----:B------:R-:W-:Y:S05]  /*13f0*/  BSYNC.RECONVERGENT B1 ;  /* 0x0000000000017941 */ /* 0x000fea0003800200 */
.L_x_2642:
[----:B------:R-:W-:Y:S01]  /*1400*/  VIADD R3, R25, 0x100 ;  /* 0x0000010019037836 */ /* 0x000fe20000000000 */
[----:B------:R-:W-:Y:S04]  /*1410*/  BSSY.RECONVERGENT B1, `(.L_x_2649) ;  /* 0x000007c000017945 */ /* 0x000fe80003800200 */
[----:B------:R-:W-:-:S13]  /*1420*/  ISETP.GE.U32.AND P0, PT, R3, R24, PT ;  /* 0x000000180300720c */ /* 0x000fda0003f06070 */
        /* <DEDUP_REMOVED lines=89> */
.L_x_2654:
[----:B------:R-:W-:Y:S05]  /*19c0*/  BSYNC.RECONVERGENT B3 ;  /* 0x0000000000037941 */ /* 0x000fea0003800200 */
.L_x_2653:
[----:B------:R-:W-:Y:S01]  /*19d0*/  DADD R4, R8, R4 ;  /* 0x0000000008047229 */ /* 0x000fe20000000004 */
[----:B------:R-:W-:Y:S01]  /*19e0*/  UMOV UR6, 0x8fb9f87e ;  /* 0x8fb9f87e00067882 */ /* 0x000fe20000000000 */
[----:B------:R-:W-:Y:S02]  /*19f0*/  UMOV UR7, 0x408633ce ;  /* 0x408633ce00077882 */ /* 0x000fe40000000000 */
[----:B------:R-:W-:-:S06]  /*1a00*/  DSETP.GE.AND P0, PT, R12, UR6, PT ;  /* 0x000000060c007e2a */ /* 0x000fcc000bf06000 */
[----:B------:R-:W-:Y:S02]  /*1a10*/  FSEL R8, R4, RZ, !P0 ;  /* 0x000000ff04087208 */ /* 0x000fe40004000000 */
[----:B------:R-:W-:Y:S01]  /*1a20*/  FSEL R9, R5, +QNAN , !P0 ;  /* 0x7ff0000005097808 */ /* 0x000fe20004000000 */
[----:B------:R-:W-:Y:S06]  /*1a30*/  BRA `(.L_x_2655) ;  /* 0x00000000005c7947 */ /* 0x000fec0003800000 */
.L_x_2652:
        /* <DEDUP_REMOVED lines=23> */
.L_x_2655:
[----:B------:R-:W-:Y:S05]  /*1bb0*/  BSYNC.RECONVERGENT B2 ;  /* 0x0000000000027941 */ /* 0x000fea0003800200 */
.L_x_2651:
[----:B------:R-:W-:-:S07]  /*1bc0*/  LOP3.LUT R9, R9, 0x80000000, R15, 0xb8, !PT ;  /* 0x8000000009097812 */ /* 0x000fce00078eb80f */
.L_x_2650:
[----:B------:R-:W-:Y:S05]  /*1bd0*/  BSYNC.RECONVERGENT B1 ;  /* 0x0000000000017941 */ /* 0x000fea0003800200 */
.L_x_2649:
[----:B------:R-:W-:Y:S01]  /*1be0*/  VIADD R3, R25, 0x180 ;  /* 0x0000018019037836 */ /* 0x000fe20000000000 */
[----:B------:R-:W-:Y:S04]  /*1bf0*/  BSSY.RECONVERGENT B1, `(.L_x_2656) ;  /* 0x000007c000017945 */ /* 0x000fe80003800200 */
[----:B------:R-:W-:-:S13]  /*1c00*/  ISETP.GE.U32.AND P0, PT, R3, R24, PT ;  /* 0x000000180300720c */ /* 0x000fda0003f06070 */
[----:B------:R-:W-:Y:S05]  /*1c10*/  @P0 BRA `(.L_x_2657) ;  /* 0x0000000400e40947 */ /* 0x000fea0003800000 */
[----:B-----5:R-:W-:Y:S01]  /*1c20*/  LOP3.LUT R3, R17, 0x7fffffff, RZ, 0xc0, !PT ;  /* 0x7fffffff11037812 */ /* 0x020fe200078ec0ff */
[----:B------:R-:W-:Y:S01]  /*1c30*/  BSSY.RECONVERGENT B2, `(.L_x_2658) ;  /* 0x0000076000027945 */ /* 0x000fe20003800200 */
[----:B------:R-:W-:Y:S02]  /*1c40*/  MOV R14, R16 ;  /* 0x00000010000e7202 */ /* 0x000fe40000000f00 */
        /* <DEDUP_REMOVED lines=85> */
.L_x_2661:
[----:B------:R-:W-:Y:S05]  /*21a0*/  BSYNC.RECONVERGENT B3 ;  /* 0x0000000000037941 */ /* 0x000fea0003800200 */
.L_x_2660:
[----:B------:R-:W-:Y:S01]  /*21b0*/  DADD R4, R12, R4 ;  /* 0x000000000c047229 */ /* 0x000fe20000000004 */
[----:B------:R-:W-:Y:S01]  /*21c0*/  UMOV UR6, 0x8fb9f87e ;  /* 0x8fb9f87e00067882 */ /* 0x000fe20000000000 */
[----:B------:R-:W-:Y:S02]  /*21d0*/  UMOV UR7, 0x408633ce ;  /* 0x408633ce00077882 */ /* 0x000fe40000000000 */
[----:B------:R-:W-:-:S06]  /*21e0*/  DSETP.GE.AND P0, PT, R14, UR6, PT ;  /* 0x000000060e007e2a */ /* 0x000fcc000bf06000 */
[----:B------:R-:W-:Y:S02]  /*21f0*/  FSEL R12, R4, RZ, !P0 ;  /* 0x000000ff040c7208 */ /* 0x000fe40004000000 */
[----:B------:R-:W-:Y:S01]  /*2200*/  FSEL R13, R5, +QNAN , !P0 ;  /* 0x7ff00000050d7808 */ /* 0x000fe20004000000 */
[----:B------:R-:W-:Y:S06]  /*2210*/  BRA `(.L_x_2662) ;  /* 0x00000000005c7947 */ /* 0x000fec0003800000 */
.L_x_2659:
        /* <DEDUP_REMOVED lines=23> */
.L_x_2662:
[----:B------:R-:W-:Y:S05]  /*2390*/  BSYNC.RECONVERGENT B2 ;  /* 0x0000000000027941 */ /* 0x000fea0003800200 */
.L_x_2658:
[----:B------:R-:W-:-:S07]  /*23a0*/  LOP3.LUT R13, R13, 0x80000000, R17, 0xb8, !PT ;  /* 0x800000000d0d7812 */ /* 0x000fce00078eb811 */
.L_x_2657:
[----:B------:R-:W-:Y:S05]  /*23b0*/  BSYNC.RECONVERGENT B1 ;  /* 0x0000000000017941 */ /* 0x000fea0003800200 */
.L_x_2656:
        /* <DEDUP_REMOVED lines=92> */
.L_x_2668:
[----:B------:R-:W-:Y:S05]  /*2980*/  BSYNC.RECONVERGENT B3 ;  /* 0x0000000000037941 */ /* 0x000fea0003800200 */
.L_x_2667:
[----:B------:R-:W-:Y:S01]  /*2990*/  DADD R4, R14, R4 ;  /* 0x000000000e047229 */ /* 0x000fe20000000004 */
[----:B------:R-:W-:Y:S01]  /*29a0*/  UMOV UR6, 0x8fb9f87e ;  /* 0x8fb9f87e00067882 */ /* 0x000fe20000000000 */
[----:B------:R-:W-:Y:S02]  /*29b0*/  UMOV UR7, 0x408633ce ;  /* 0x408633ce00077882 */ /* 0x000fe40000000000 */
[----:B------:R-:W-:-:S06]  /*29c0*/  DSETP.GE.AND P0, PT, R16, UR6, PT ;  /* 0x0000000610007e2a */ /* 0x000fcc000bf06000 */
[----:B------:R-:W-:Y:S02]  /*29d0*/  FSEL R14, R4, RZ, !P0 ;  /* 0x000000ff040e7208 */ /* 0x000fe40004000000 */
[----:B------:R-:W-:Y:S01]  /*29e0*/  FSEL R15, R5, +QNAN , !P0 ;  /* 0x7ff00000050f7808 */ /* 0x000fe20004000000 */
[----:B------:R-:W-:Y:S06]  /*29f0*/  BRA `(.L_x_2669) ;  /* 0x00000000005c7947 */ /* 0x000fec0003800000 */
.L_x_2666:
        /* <DEDUP_REMOVED lines=23> */
.L_x_2669:
[----:B------:R-:W-:Y:S05]  /*2b70*/  BSYNC.RECONVERGENT B2 ;  /* 0x0000000000027941 */ /* 0x000fea0003800200 */
.L_x_2665:
[----:B------:R-:W-:-:S07]  /*2b80*/  LOP3.LUT R15, R15, 0x80000000, R19, 0xb8, !PT ;  /* 0x800000000f0f7812 */ /* 0x000fce00078eb813 */
.L_x_2664:
[----:B------:R-:W-:Y:S05]  /*2b90*/  BSYNC.RECONVERGENT B1 ;  /* 0x0000000000017941 */ /* 0x000fea0003800200 */
.L_x_2663:
        /* <DEDUP_REMOVED lines=92> */
.L_x_2675:
[----:B------:R-:W-:Y:S05]  /*3160*/  BSYNC.RECONVERGENT B3 ;  /* 0x0000000000037941 */ /* 0x000fea0003800200 */
.L_x_2674:
[----:B------:R-:W-:Y:S01]  /*3170*/  DADD R4, R16, R4 ;  /* 0x0000000010047229 */ /* 0x000fe20000000004 */
[----:B------:R-:W-:Y:S01]  /*3180*/  UMOV UR6, 0x8fb9f87e ;  /* 0x8fb9f87e00067882 */ /* 0x000fe20000000000 */
[----:B------:R-:W-:Y:S02]  /*3190*/  UMOV UR7, 0x408633ce ;  /* 0x408633ce00077882 */ /* 0x000fe40000000000 */
[----:B------:R-:W-:-:S06]  /*31a0*/  DSETP.GE.AND P0, PT, R18, UR6, PT ;  /* 0x0000000612007e2a */ /* 0x000fcc000bf06000 */
[----:B------:R-:W-:Y:S02]  /*31b0*/  FSEL R16, R4, RZ, !P0 ;  /* 0x000000ff04107208 */ /* 0x000fe40004000000 */
[----:B------:R-:W-:Y:S01]  /*31c0*/  FSEL R17, R5, +QNAN , !P0 ;  /* 0x7ff0000005117808 */ /* 0x000fe20004000000 */
[----:B------:R-:W-:Y:S06]  /*31d0*/  BRA `(.L_x_2676) ;  /* 0x00000000005c7947 */ /* 0x000fec0003800000 */
.L_x_2673:
        /* <DEDUP_REMOVED lines=23> */
.L_x_2676:
[----:B------:R-:W-:Y:S05]  /*3350*/  BSYNC.RECONVERGENT B2 ;  /* 0x0000000000027941 */ /* 0x000fea0003800200 */
.L_x_2672:
[----:B------:R-:W-:-:S07]  /*3360*/  LOP3.LUT R17, R17, 0x80000000, R21, 0xb8, !PT ;  /* 0x8000000011117812 */ /* 0x000fce00078eb815 */
.L_x_2671:
[----:B------:R-:W-:Y:S05]  /*3370*/  BSYNC.RECONVERGENT B1 ;  /* 0x0000000000017941 */ /* 0x000fea0003800200 */
.L_x_2670:
        /* <DEDUP_REMOVED lines=92> */
.L_x_2682:
[----:B------:R-:W-:Y:S05]  /*3940*/  BSYNC.RECONVERGENT B3 ;  /* 0x0000000000037941 */ /* 0x000fea0003800200 */
.L_x_2681:
[----:B------:R-:W-:Y:S01]  /*3950*/  DADD R4, R18, R4 ;  /* 0x0000000012047229 */ /* 0x000fe20000000004 */
[----:B------:R-:W-:Y:S01]  /*3960*/  UMOV UR6, 0x8fb9f87e ;  /* 0x8fb9f87e00067882 */ /* 0x000fe20000000000 */
[----:B------:R-:W-:Y:S02]  /*3970*/  UMOV UR7, 0x408633ce ;  /* 0x408633ce00077882 */ /* 0x000fe40000000000 */
[----:B------:R-:W-:-:S06]  /*3980*/  DSETP.GE.AND P0, PT, R20, UR6, PT ;  /* 0x0000000614007e2a */ /* 0x000fcc000bf06000 */
[----:B------:R-:W-:Y:S02]  /*3990*/  FSEL R18, R4, RZ, !P0 ;  /* 0x000000ff04127208 */ /* 0x000fe40004000000 */
[----:B------:R-:W-:Y:S01]  /*39a0*/  FSEL R19, R5, +QNAN , !P0 ;  /* 0x7ff0000005137808 */ /* 0x000fe20004000000 */
[----:B------:R-:W-:Y:S06]  /*39b0*/  BRA `(.L_x_2683) ;  /* 0x00000000005c7947 */ /* 0x000fec0003800000 */
.L_x_2680:
        /* <DEDUP_REMOVED lines=23> */
.L_x_2683:
[----:B------:R-:W-:Y:S05]  /*3b30*/  BSYNC.RECONVERGENT B2 ;  /* 0x0000000000027941 */ /* 0x000fea0003800200 */
.L_x_2679:
[----:B------:R-:W-:-:S07]  /*3b40*/  LOP3.LUT R19, R19, 0x80000000, R23, 0xb8, !PT ;  /* 0x8000000013137812 */ /* 0x000fce00078eb817 */
.L_x_2678:
[----:B------:R-:W-:Y:S05]  /*3b50*/  BSYNC.RECONVERGENT B1 ;  /* 0x0000000000017941 */ /* 0x000fea0003800200 */
.L_x_2677:
        /* <DEDUP_REMOVED lines=92> */
.L_x_2689:
[----:B------:R-:W-:Y:S05]  /*4120*/  BSYNC.RECONVERGENT B3 ;  /* 0x0000000000037941 */ /* 0x000fea0003800200 */
.L_x_2688:
[----:B------:R-:W-:Y:S01]  /*4130*/  DADD R4, R22, R4 ;  /* 0x0000000016047229 */ /* 0x000fe20000000004 */
[----:B------:R-:W-:Y:S01]  /*4140*/  UMOV UR6, 0x8fb9f87e ;  /* 0x8fb9f87e00067882 */ /* 0x000fe20000000000 */
[----:B------:R-:W-:Y:S02]  /*4150*/  UMOV UR7, 0x408633ce ;  /* 0x408633ce00077882 */ /* 0x000fe40000000000 */
[----:B------:R-:W-:-:S06]  /*4160*/  DSETP.GE.AND P0, PT, R20, UR6, PT ;  /* 0x0000000614007e2a */ /* 0x000fcc000bf06000 */
[----:B------:R-:W-:Y:S02]  /*4170*/  FSEL R20, R4, RZ, !P0 ;  /* 0x000000ff04147208 */ /* 0x000fe40004000000 */
[----:B------:R-:W-:Y:S01]  /*4180*/  FSEL R21, R5, +QNAN , !P0 ;  /* 0x7ff0000005157808 */ /* 0x000fe20004000000 */
[----:B------:R-:W-:Y:S06]  /*4190*/  BRA `(.L_x_2690) ;  /* 0x00000000005c7947 */ /* 0x000fec0003800000 */
.L_x_2687:
        /* <DEDUP_REMOVED lines=23> */
.L_x_2690:
[----:B------:R-:W-:Y:S05]  /*4310*/  BSYNC.RECONVERGENT B2 ;  /* 0x0000000000027941 */ /* 0x000fea0003800200 */
.L_x_2686:
[----:B------:R-:W-:Y:S01]  /*4320*/  LOP3.LUT R35, R21, 0x80000000, R35, 0xb8, !PT ;  /* 0x8000000015237812 */ /* 0x000fe200078eb823 */
[----:B------:R-:W-:-:S07]  /*4330*/  IMAD.MOV.U32 R34, RZ, RZ, R20 ;  /* 0x000000ffff227224 */ /* 0x000fce00078e0014 */
.L_x_2685:
[----:B------:R-:W-:Y:S05]  /*4340*/  BSYNC.RECONVERGENT B1 ;  /* 0x0000000000017941 */ /* 0x000fea0003800200 */
.L_x_2684:
[----:B------:R-:W-:Y:S01]  /*4350*/  ISETP.GE.U32.AND P0, PT, R25, R24, PT ;  /* 0x000000181900720c */ /* 0x000fe20003f06070 */
[----:B------:R-:W-:Y:S04]  /*4360*/  BSSY.RECONVERGENT B0, `(.L_x_2691) ;  /* 0x0000033000007945 */ /* 0x000fe80003800200 */
[----:B------:R-:W-:Y:S08]  /*4370*/  BSSY.RELIABLE B1, `(.L_x_2692) ;  /* 0x000002b000017945 */ /* 0x000ff00003800100 */
[----:B------:R-:W-:Y:S05]  /*4380*/  @P0 BRA `(.L_x_2693) ;  /* 0x0000000000300947 */ /* 0x000fea0003800000 */
[----:B------:R-:W0:Y:S01]  /*4390*/  LDC.64 R2, c[0x0][0x388] ;  /* 0x0000e200ff027b82 */ /* 0x000e220000000a00 */
[----:B------:R-:W-:Y:S02]  /*43a0*/  IMAD.IADD R5, R0, 0x1, R25 ;  /* 0x0000000100057824 */ /* 0x000fe400078e0219 */
[----:B------:R-:W-:-:S05]  /*43b0*/  IMAD.MOV.U32 R25, RZ, RZ, R27 ;  /* 0x000000ffff197224 */ /* 0x000fca00078e001b */
[----:B------:R-:W-:Y:S01]  /*43c0*/  ISETP.GE.U32.AND P0, PT, R25, R24, PT ;  /* 0x000000181900720c */ /* 0x000fe20003f06070 */
[----:B0-----:R-:W-:-:S05]  /*43d0*/  IMAD.WIDE.U32 R2, R5, 0x8, R2 ;  /* 0x0000000805027825 */ /* 0x001fca00078e0002 */
[----:B-----5:R0:W-:Y:S07]  /*43e0*/  STG.E.64 desc[UR4][R2.64], R32 ;  /* 0x0000002002007986 */ /* 0x0201ee000c101b04 */
[----:B------:R-:W-:Y:S05]  /*43f0*/  @P0 BRA `(.L_x_2694) ;  /* 0x0000000000300947 */ /* 0x000fea0003800000 */
[----:B0-----:R-:W0:Y:S01]  /*4400*/  LDC.64 R2, c[0x0][0x388] ;  /* 0x0000e200ff027b82 */ /* 0x001e220000000a00 */
[----:B------:R-:W-:Y:S02]  /*4410*/  IMAD.IADD R5, R0, 0x1, R25 ;  /* 0x0000000100057824 */ /* 0x000fe400078e0219 */
[----:B------:R-:W-:Y:S02]  /*4420*/  VIADD R25, R25, 0x80 ;  /* 0x0000008019197836 */ /* 0x000fe40000000000 */
[----:B0-----:R-:W-:-:S05]  /*4430*/  IMAD.WIDE.U32 R2, R5, 0x8, R2 ;  /* 0x0000000805027825 */ /* 0x001fca00078e0002 */
[----:B------:R0:W-:Y:S02]  /*4440*/  STG.E.64 desc[UR4][R2.64], R30 ;  /* 0x0000001e02007986 */ /* 0x0001e4000c101b04 */
.L_x_2693:
[----:B------:R-:W-:-:S13]  /*4450*/  ISETP.GE.U32.AND P0, PT, R25, R24, PT ;  /* 0x000000181900720c */ /* 0x000fda0003f06070 */
[----:B------:R-:W-:Y:S05]  /*4460*/  @P0 BRA `(.L_x_2695) ;  /* 0x0000000000300947 */ /* 0x000fea0003800000 */
[----:B0-----:R-:W0:Y:S01]  /*4470*/  LDC.64 R2, c[0x0][0x388] ;  /* 0x0000e200ff027b82 */ /* 0x001e220000000a00 */
[----:B------:R-:W-:Y:S02]  /*4480*/  IMAD.IADD R5, R0, 0x1, R25 ;  /* 0x0000000100057824 */ /* 0x000fe400078e0219 */
[----:B------:R-:W-:Y:S02]  /*4490*/  VIADD R25, R25, 0x80 ;  /* 0x0000008019197836 */ /* 0x000fe40000000000 */
[----:B0-----:R-:W-:-:S05]  /*44a0*/  IMAD.WIDE.U32 R2, R5, 0x8, R2 ;  /* 0x0000000805027825 */ /* 0x001fca00078e0002 */
[----:B------:R1:W-:Y:S02]  /*44b0*/  STG.E.64 desc[UR4][R2.64], R8 ;  /* 0x0000000802007986 */ /* 0x0003e4000c101b04 */
.L_x_2694:
[----:B------:R-:W-:-:S13]  /*44c0*/  ISETP.GE.U32.AND P0, PT, R25, R24, PT ;  /* 0x000000181900720c */ /* 0x000fda0003f06070 */
[----:B------:R-:W-:Y:S05]  /*44d0*/  @P0 BRA `(.L_x_2696) ;  /* 0x0000000000300947 */ /* 0x000fea0003800000 */
[----:B01----:R-:W0:Y:S01]  /*44e0*/  LDC.64 R2, c[0x0][0x388] ;  /* 0x0000e200ff027b82 */ /* 0x003e220000000a00 */
[----:B------:R-:W-:Y:S02]  /*44f0*/  IMAD.IADD R5, R0, 0x1, R25 ;  /* 0x0000000100057824 */ /* 0x000fe400078e0219 */
[----:B------:R-:W-:Y:S02]  /*4500*/  VIADD R25, R25, 0x80 ;  /* 0x0000008019197836 */ /* 0x000fe40000000000 */
[----:B0-----:R-:W-:-:S05]  /*4510*/  IMAD.WIDE.U32 R2, R5, 0x8, R2 ;  /* 0x0000000805027825 */ /* 0x001fca00078e0002 */
[----:B------:R1:W-:Y:S02]  /*4520*/  STG.E.64 desc[UR4][R2.64], R12 ;  /* 0x0000000c02007986 */ /* 0x0003e4000c101b04 */
.L_x_2695:
[----:B------:R-:W-:-:S13]  /*4530*/  ISETP.GE.U32.AND P0, PT, R25, R24, PT ;  /* 0x000000181900720c */ /* 0x000fda0003f06070 */
[----:B------:R-:W-:Y:S05]  /*4540*/  @P0 BRA `(.L_x_2697) ;  /* 0x0000000000340947 */ /* 0x000fea0003800000 */
[----:B01----:R-:W0:Y:S01]  /*4550*/  LDC.64 R2, c[0x0][0x388] ;  /* 0x0000e200ff027b82 */ /* 0x003e220000000a00 */
[----:B------:R-:W-:Y:S02]  /*4560*/  IMAD.IADD R5, R0, 0x1, R25 ;  /* 0x0000000100057824 */ /* 0x000fe400078e0219 */
[----:B------:R-:W-:Y:S02]  /*4570*/  VIADD R25, R25, 0x80 ;  /* 0x0000008019197836 */ /* 0x000fe40000000000 */
[----:B0-----:R-:W-:-:S05]  /*4580*/  IMAD.WIDE.U32 R2, R5, 0x8, R2 ;  /* 0x0000000805027825 */ /* 0x001fca00078e0002 */
[----:B-----5:R2:W-:Y:S02]  /*4590*/  STG.E.64 desc[UR4][R2.64], R14 ;  /* 0x0000000e02007986 */ /* 0x0205e4000c101b04 */
.L_x_2696:
[----:B------:R-:W-:-:S13]  /*45a0*/  ISETP.GE.U32.AND P0, PT, R25, R24, PT ;  /* 0x000000181900720c */ /* 0x000fda0003f06070 */
[----:B------:R-:W-:Y:S05]  /*45b0*/  @P0 BREAK.RELIABLE B1 ;  /* 0x0000000000010942 */ /* 0x000fea0003800100 */
[----:B------:R-:W-:Y:S05]  /*45c0*/  @P0 BRA `(.L_x_2698) ;  /* 0x0000000000300947 */ /* 0x000fea0003800000 */
[----:B012---:R-:W0:Y:S01]  /*45d0*/  LDC.64 R2, c[0x0][0x388] ;  /* 0x0000e200ff027b82 */ /* 0x007e220000000a00 */
[----:B------:R-:W-:Y:S02]  /*45e0*/  IMAD.IADD R5, R0, 0x1, R25 ;  /* 0x0000000100057824 */ /* 0x000fe400078e0219 */
[----:B------:R-:W-:Y:S02]  /*45f0*/  VIADD R25, R25, 0x80 ;  /* 0x0000008019197836 */ /* 0x000fe40000000000 */
[----:B0-----:R-:W-:-:S05]  /*4600*/  IMAD.WIDE.U32 R2, R5, 0x8, R2 ;  /* 0x0000000805027825 */ /* 0x001fca00078e0002 */
[----:B-----5:R2:W-:Y:S02]  /*4610*/  STG.E.64 desc[UR4][R2.64], R16 ;  /* 0x0000001002007986 */ /* 0x0205e4000c101b04 */
.L_x_2697:
[----:B------:R-:W-:Y:S05]  /*4620*/  BSYNC.RELIABLE B1 ;  /* 0x0000000000017941 */ /* 0x000fea0003800100 */
.L_x_2692:
[----:B------:R-:W-:-:S13]  /*4630*/  ISETP.GE.U32.AND P0, PT, R25, R24, PT ;  /* 0x000000181900720c */ /* 0x000fda0003f06070 */
[----:B012---:R-:W0:Y:S01]  /*4640*/  @!P0 LDC.64 R2, c[0x0][0x388] ;  /* 0x0000e200ff028b82 */ /* 0x007e220000000a00 */
[----:B------:R-:W-:Y:S02]  /*4650*/  @!P0 IMAD.IADD R5, R0, 0x1, R25 ;  /* 0x0000000100058824 */ /* 0x000fe400078e0219 */
[----:B------:R-:W-:Y:S02]  /*4660*/  @!P0 VIADD R25, R25, 0x80 ;  /* 0x0000008019198836 */ /* 0x000fe40000000000 */
[----:B0-----:R-:W-:-:S05]  /*4670*/  @!P0 IMAD.WIDE.U32 R2, R5, 0x8, R2 ;  /* 0x0000000805028825 */ /* 0x001fca00078e0002 */
[----:B-----5:R3:W-:Y:S02]  /*4680*/  @!P0 STG.E.64 desc[UR4][R2.64], R18 ;  /* 0x0000001202008986 */ /* 0x0207e4000c101b04 */
.L_x_2698:
[----:B------:R-:W-:Y:S05]  /*4690*/  BSYNC.RECONVERGENT B0 ;  /* 0x0000000000007941 */ /* 0x000fea0003800200 */
.L_x_2691:
[----:B------:R-:W-:Y:S05]  /*46a0*/  WARPSYNC.ALL ;  /* 0x0000000000007948 */ /* 0x000fea0003800000 */
[----:B------:R-:W-:-:S13]  /*46b0*/  ISETP.GE.U32.AND P0, PT, R25, R24, PT ;  /* 0x000000181900720c */ /* 0x000fda0003f06070 */
[----:B------:R-:W-:Y:S05]  /*46c0*/  @P0 EXIT ;  /* 0x000000000000094d */ /* 0x000fea0003800000 */
[----:B0123--:R-:W0:Y:S01]  /*46d0*/  LDC.64 R2, c[0x0][0x388] ;  /* 0x0000e200ff027b82 */ /* 0x00fe220000000a00 */
[----:B------:R-:W-:-:S04]  /*46e0*/  IMAD.IADD R25, R0, 0x1, R25 ;  /* 0x0000000100197824 */ /* 0x000fc800078e0219 */
[----:B0-----:R-:W-:-:S05]  /*46f0*/  IMAD.WIDE.U32 R2, R25, 0x8, R2 ;  /* 0x0000000819027825 */ /* 0x001fca00078e0002 */
[----:B-----5:R-:W-:Y:S01]  /*4700*/  STG.E.64 desc[UR4][R2.64], R34 ;  /* 0x0000002202007986 */ /* 0x020fe2000c101b04 */
[----:B------:R-:W-:Y:S05]  /*4710*/  EXIT ;  /* 0x000000000000794d */ /* 0x000fea0003800000 */
.L_x_2634:
[----:B------:R-:W0:Y:S01]  /*4720*/  S2R R8, SR_TID.X ;  /* 0x0000000000087919 */ /* 0x000e220000002100 */
[----:B------:R-:W1:Y:S02]  /*4730*/  LDC.64 R2, c[0x0][0x390] ;  /* 0x0000e400ff027b82 */ /* 0x000e640000000a00 */
[----:B-1----:R-:W-:-:S04]  /*4740*/  IMAD.WIDE.U32 R2, R0, 0x8, R2 ;  /* 0x0000000800027825 */ /* 0x002fc800078e0002 */
[----:B0-----:R-:W-:-:S05]  /*4750*/  IMAD.WIDE.U32 R4, R8, 0x10, R2 ;  /* 0x0000001008047825 */ /* 0x001fca00078e0002 */
[----:B------:R-:W2:Y:S04]  /*4760*/  LDG.E.128 R20, desc[UR4][R4.64] ;  /* 0x0000000404147981 */ /* 0x000ea8000c1e1d00 */
[----:B------:R0:W5:Y:S04]  /*4770*/  LDG.E.128 R24, desc[UR4][R4.64+0x800] ;  /* 0x0008000404187981 */ /* 0x000168000c1e1d00 */
[----:B------:R0:W5:Y:S04]  /*4780*/  LDG.E.128 R12, desc[UR4][R4.64+0x1000] ;  /* 0x00100004040c7981 */ /* 0x000168000c1e1d00 */
[----:B------:R0:W5:Y:S01]  /*4790*/  LDG.E.128 R16, desc[UR4][R4.64+0x1800] ;  /* 0x0018000404107981 */ /* 0x000162000c1e1d00 */
[----:B------:R-:W-:Y:S01]  /*47a0*/  BSSY.RECONVERGENT B1, `(.L_x_2699) ;  /* 0x0000077000017945 */ /* 0x000fe20003800200 */
[----:B--2---:R-:W-:Y:S01]  /*47b0*/  LOP3.LUT R3, R21, 0x7fffffff, RZ, 0xc0, !PT ;  /* 0x7fffffff15037812 */ /* 0x004fe200078ec0ff */
[----:B------:R-:W-:-:S03]  /*47c0*/  IMAD.MOV.U32 R32, RZ, RZ, R20 ;  /* 0x000000ffff207224 */ /* 0x000fc600078e0014 */
[----:B------:R-:W-:Y:S01]  /*47d0*/  ISETP.GT.U32.AND P0, PT, R3, 0x3fefffff, PT ;  /* 0x3fefffff0300780c */ /* 0x000fe20003f04070 */
[----:B------:R-:W-:-:S12]  /*47e0*/  IMAD.MOV.U32 R33, RZ, RZ, R3 ;  /* 0x000000ffff217224 */ /* 0x000fd800078e0003 */
[----:B0-----:R-:W-:Y:S05]  /*47f0*/  @P0 BRA `(.L_x_2700) ;  /* 0x0000000000600947 */ /* 0x001fea0003800000 */
        /* <DEDUP_REMOVED lines=24> */
.L_x_2700:
        /* <DEDUP_REMOVED lines=80> */
[----:B-----5:R-:W-:Y:S05]  /*4e80*/  CALL.REL.NOINC `($__internal_4_$__cuda_sm20_div_rn_f64_full) ;  /* 0x0000003400a47944 */ /* 0x020fea0003c00000 */
[----:B------:R-:W-:-:S07]  /*4e90*/  IMAD.MOV.U32 R5, RZ, RZ, R3 ;  /* 0x000000ffff057224 */ /* 0x000fce00078e0003 */
.L_x_2703:
[----:B------:R-:W-:Y:S05]  /*4ea0*/  BSYNC.RECONVERGENT B2 ;  /* 0x0000000000027941 */ /* 0x000fea0003800200 */
.L_x_2702:
[----:B------:R-:W-:Y:S01]  /*4eb0*/  DADD R4, R30, R4 ;  /* 0x000000001e047229 */ /* 0x000fe20000000004 */
[----:B------:R-:W-:Y:S01]  /*4ec0*/  UMOV UR6, 0x8fb9f87e ;  /* 0x8fb9f87e00067882 */ /* 0x000fe20000000000 */
[----:B------:R-:W-:Y:S02]  /*4ed0*/  UMOV UR7, 0x408633ce ;  /* 0x408633ce00077882 */ /* 0x000fe40000000000 */
[----:B------:R-:W-:-:S06]  /*4ee0*/  DSETP.GE.AND P0, PT, R32, UR6, PT ;  /* 0x0000000620007e2a */ /* 0x000fcc000bf06000 */
[----:B------:R-:W-:Y:S02]  /*4ef0*/  FSEL R4, R4, RZ, !P0 ;  /* 0x000000ff04047208 */ /* 0x000fe40004000000 */
[----:B------:R-:W-:-:S07]  /*4f00*/  FSEL R5, R5, +QNAN , !P0 ;  /* 0x7ff0000005057808 */ /* 0x000fce0004000000 */
.L_x_2701:
[----:B------:R-:W-:Y:S05]  /*4f10*/  BSYNC.RECONVERGENT B1 ;  /* 0x0000000000017941 */ /* 0x000fea0003800200 */
.L_x_2699:
[----:B------:R-:W-:Y:S01]  /*4f20*/  LOP3.LUT R3, R23, 0x7fffffff, RZ, 0xc0, !PT ;  /* 0x7fffffff17037812 */ /* 0x000fe200078ec0ff */
[----:B------:R-:W-:Y:S01]  /*4f30*/  BSSY.RECONVERGENT B1, `(.L_x_2704) ;  /* 0x0000078000017945 */ /* 0x000fe20003800200 */
[----:B------:R-:W-:Y:S01]  /*4f40*/  LOP3.LUT R21, R5, 0x80000000, R21, 0xb8, !PT ;  /* 0x8000000005157812 */ /* 0x000fe200078eb815 */
[----:B------:R-:W-:Y:S01]  /*4f50*/  IMAD.MOV.U32 R20, RZ, RZ, R4 ;  /* 0x000000ffff147224 */ /* 0x000fe200078e0004 */
[----:B------:R-:W-:Y:S01]  /*4f60*/  ISETP.GE.U32.AND P0, PT, R3, 0x3ff00000, PT ;  /* 0x3ff000000300780c */ /* 0x000fe20003f06070 */
[----:B------:R-:W-:Y:S02]  /*4f70*/  IMAD.MOV.U32 R32, RZ, RZ, R22 ;  /* 0x000000ffff207224 */ /* 0x000fe400078e0016 */
[----:B------:R-:W-:-:S10]  /*4f80*/  IMAD.MOV.U32 R33, RZ, RZ, R3 ;  /* 0x000000ffff217224 */ /* 0x000fd400078e0003 */
        /* <DEDUP_REMOVED lines=83> */
.L_x_2707:
[----:B------:R-:W-:Y:S05]  /*54c0*/  BSYNC.RECONVERGENT B2 ;  /* 0x0000000000027941 */ /* 0x000fea0003800200 */
.L_x_2706:
[----:B------:R-:W-:Y:S01]  /*54d0*/  DADD R4, R30, R4 ;  /* 0x000000001e047229 */ /* 0x000fe20000000004 */
[----:B------:R-:W-:Y:S01]  /*54e0*/  UMOV UR6, 0x8fb9f87e ;  /* 0x8fb9f87e00067882 */ /* 0x000fe20000000000 */
[----:B------:R-:W-:Y:S02]  /*54f0*/  UMOV UR7, 0x408633ce ;  /* 0x408633ce00077882 */ /* 0x000fe40000000000 */
[----:B------:R-:W-:-:S06]  /*5500*/  DSETP.GE.AND P0, PT, R32, UR6, PT ;  /* 0x0000000620007e2a */ /* 0x000fcc000bf06000 */
[----:B------:R-:W-:Y:S02]  /*5510*/  FSEL R32, R4, RZ, !P0 ;  /* 0x000000ff04207208 */ /* 0x000fe40004000000 */
[----:B------:R-:W-:Y:S01]  /*5520*/  FSEL R33, R5, +QNAN , !P0 ;  /* 0x7ff0000005217808 */ /* 0x000fe20004000000 */
[----:B------:R-:W-:Y:S06]  /*5530*/  BRA `(.L_x_2708) ;  /* 0x00000000005c7947 */ /* 0x000fec0003800000 */
.L_x_2705:
        /* <DEDUP_REMOVED lines=23> */
.L_x_2708:
[----:B------:R-:W-:Y:S05]  /*56b0*/  BSYNC.RECONVERGENT B1 ;  /* 0x0000000000017941 */ /* 0x000fea0003800200 */
.L_x_2704:
[----:B-----5:R-:W-:Y:S01]  /*56c0*/  LOP3.LUT R3, R25, 0x7fffffff, RZ, 0xc0, !PT ;  /* 0x7fffffff19037812 */ /* 0x020fe200078ec0ff */
[----:B------:R-:W-:Y:S01]  /*56d0*/  BSSY.RECONVERGENT B1, `(.L_x_2709) ;  /* 0x0000078000017945 */ /* 0x000fe20003800200 */
[----:B------:R-:W-:Y:S01]  /*56e0*/  LOP3.LUT R23, R33, 0x80000000, R23, 0xb8, !PT ;  /* 0x8000000021177812 */ /* 0x000fe200078eb817 */
[----:B------:R-:W-:Y:S01]  /*56f0*/  IMAD.MOV.U32 R22, RZ, RZ, R32 ;  /* 0x000000ffff167224 */ /* 0x000fe200078e0020 */
[----:B------:R-:W-:Y:S01]  /*5700*/  ISETP.GE.U32.AND P0, PT, R3, 0x3ff00000, PT ;  /* 0x3ff000000300780c */ /* 0x000fe20003f06070 */
[----:B------:R-:W-:Y:S01]  /*5710*/  IMAD.MOV.U32 R32, RZ, RZ, R24 ;  /* 0x000000ffff207224 */ /* 0x000fe200078e0018 */
        /* <DEDUP_REMOVED lines=84> */
.L_x_2712:
[----:B------:R-:W-:Y:S05]  /*5c60*/  BSYNC.RECONVERGENT B2 ;  /* 0x0000000000027941 */ /* 0x000fea0003800200 */
.L_x_2711:
[----:B------:R-:W-:Y:S01]  /*5c70*/  DADD R4, R30, R4 ;  /* 0x000000001e047229 */ /* 0x000fe20000000004 */
[----:B------:R-:W-:Y:S01]  /*5c80*/  UMOV UR6, 0x8fb9f87e ;  /* 0x8fb9f87e00067882 */ /* 0x000fe20000000000 */
[----:B------:R-:W-:Y:S02]  /*5c90*/  UMOV UR7, 0x408633ce ;  /* 0x408633ce00077882 */ /* 0x000fe40000000000 */
[----:B------:R-:W-:-:S06]  /*5ca0*/  DSETP.GE.AND P0, PT, R32, UR6, PT ;  /* 0x0000000620007e2a */ /* 0x000fcc000bf06000 */
[----:B------:R-:W-:Y:S02]  /*5cb0*/  FSEL R32, R4, RZ, !P0 ;  /* 0x000000ff04207208 */ /* 0x000fe40004000000 */
[----:B------:R-:W-:Y:S01]  /*5cc0*/  FSEL R33, R5, +QNAN , !P0 ;  /* 0x7ff0000005217808 */ /* 0x000fe20004000000 */
[----:B------:R-:W-:Y:S06]  /*5cd0*/  BRA `(.L_x_2713) ;  /* 0x00000000005c7947 */ /* 0x000fec0003800000 */
.L_x_2710:
        /* <DEDUP_REMOVED lines=23> */
.L_x_2713:
[----:B------:R-:W-:Y:S05]  /*5e50*/  BSYNC.RECONVERGENT B1 ;  /* 0x0000000000017941 */ /* 0x000fea0003800200 */
.L_x_2709:
        /* <DEDUP_REMOVED lines=90> */
.L_x_2717:
[----:B------:R-:W-:Y:S05]  /*6400*/  BSYNC.RECONVERGENT B2 ;  /* 0x0000000000027941 */ /* 0x000fea0003800200 */
.L_x_2716:
[----:B------:R-:W-:Y:S01]  /*6410*/  DADD R4, R30, R4 ;  /* 0x000000001e047229 */ /* 0x000fe20000000004 */
[----:B------:R-:W-:Y:S01]  /*6420*/  UMOV UR6, 0x8fb9f87e ;  /* 0x8fb9f87e00067882 */ /* 0x000fe20000000000 */
[----:B------:R-:W-:Y:S02]  /*6430*/  UMOV UR7, 0x408633ce ;  /* 0x408633ce00077882 */ /* 0x000fe40000000000 */
[----:B------:R-:W-:-:S06]  /*6440*/  DSETP.GE.AND P0, PT, R32, UR6, PT ;  /* 0x0000000620007e2a */ /* 0x000fcc000bf06000 */
[----:B------:R-:W-:Y:S02]  /*6450*/  FSEL R32, R4, RZ, !P0 ;  /* 0x000000ff04207208 */ /* 0x000fe40004000000 */
[----:B------:R-:W-:Y:S01]  /*6460*/  FSEL R33, R5, +QNAN , !P0 ;  /* 0x7ff0000005217808 */ /* 0x000fe20004000000 */
[----:B------:R-:W-:Y:S06]  /*6470*/  BRA `(.L_x_2718) ;  /* 0x00000000005c7947 */ /* 0x000fec0003800000 */
.L_x_2715:
        /* <DEDUP_REMOVED lines=23> */
.L_x_2718:
[----:B------:R-:W-:Y:S05]  /*65f0*/  BSYNC.RECONVERGENT B1 ;  /* 0x0000000000017941 */ /* 0x000fea0003800200 */
.L_x_2714:
[----:B------:R-:W-:Y:S01]  /*6600*/  LOP3.LUT R3, R13, 0x7fffffff, RZ, 0xc0, !PT ;  /* 0x7fffffff0d037812 */ /* 0x000fe200078ec0ff */
        /* <DEDUP_REMOVED lines=89> */
.L_x_2722:
[----:B------:R-:W-:Y:S05]  /*6ba0*/  BSYNC.RECONVERGENT B2 ;  /* 0x0000000000027941 */ /* 0x000fea0003800200 */
.L_x_2721:
[----:B------:R-:W-:Y:S01]  /*6bb0*/  DADD R4, R30, R4 ;  /* 0x000000001e047229 */ /* 0x000fe20000000004 */
[----:B------:R-:W-:Y:S01]  /*6bc0*/  UMOV UR6, 0x8fb9f87e ;  /* 0x8fb9f87e00067882 */ /* 0x000fe20000000000 */
[----:B------:R-:W-:Y:S02]  /*6bd0*/  UMOV UR7, 0x408633ce ;  /* 0x408633ce00077882 */ /* 0x000fe40000000000 */
[----:B------:R-:W-:-:S06]  /*6be0*/  DSETP.GE.AND P0, PT, R32, UR6, PT ;  /* 0x0000000620007e2a */ /* 0x000fcc000bf06000 */
[----:B------:R-:W-:Y:S02]  /*6bf0*/  FSEL R32, R4, RZ, !P0 ;  /* 0x000000ff04207208 */ /* 0x000fe40004000000 */
[----:B------:R-:W-:Y:S01]  /*6c00*/  FSEL R33, R5, +QNAN , !P0 ;  /* 0x7ff0000005217808 */ /* 0x000fe20004000000 */
[----:B------:R-:W-:Y:S06]  /*6c10*/  BRA `(.L_x_2723) ;  /* 0x00000000005c7947 */ /* 0x000fec0003800000 */
.L_x_2720:
        /* <DEDUP_REMOVED lines=23> */
.L_x_2723:
[----:B------:R-:W-:Y:S05]  /*6d90*/  BSYNC.RECONVERGENT B1 ;  /* 0x0000000000017941 */ /* 0x000fea0003800200 */
.L_x_2719:
        /* <DEDUP_REMOVED lines=90> */
.L_x_2727:
[----:B------:R-:W-:Y:S05]  /*7340*/  BSYNC.RECONVERGENT B2 ;  /* 0x0000000000027941 */ /* 0x000fea0003800200 */
.L_x_2726:
[----:B------:R-:W-:Y:S01]  /*7350*/  DADD R4, R30, R4 ;  /* 0x000000001e047229 */ /* 0x000fe20000000004 */
[----:B------:R-:W-:Y:S01]  /*7360*/  UMOV UR6, 0x8fb9f87e ;  /* 0x8fb9f87e00067882 */ /* 0x000fe20000000000 */
[----:B------:R-:W-:Y:S02]  /*7370*/  UMOV UR7, 0x408633ce ;  /* 0x408633ce00077882 */ /* 0x000fe40000000000 */
[----:B------:R-:W-:-:S06]  /*7380*/  DSETP.GE.AND P0, PT, R32, UR6, PT ;  /* 0x0000000620007e2a */ /* 0x000fcc000bf06000 */
[----:B------:R-:W-:Y:S02]  /*7390*/  FSEL R32, R4, RZ, !P0 ;  /* 0x000000ff04207208 */ /* 0x000fe40004000000 */
[----:B------:R-:W-:Y:S01]  /*73a0*/  FSEL R33, R5, +QNAN , !P0 ;  /* 0x7ff0000005217808 */ /* 0x000fe20004000000 */
[----:B------:R-:W-:Y:S06]  /*73b0*/  BRA `(.L_x_2728) ;  /* 0x00000000005c7947 */ /* 0x000fec0003800000 */
.L_x_2725:
        /* <DEDUP_REMOVED lines=23> */
.L_x_2728:
[----:B------:R-:W-:Y:S05]  /*7530*/  BSYNC.RECONVERGENT B1 ;  /* 0x0000000000017941 */ /* 0x000fea0003800200 */
.L_x_2724:
[----:B------:R-:W-:Y:S01]  /*7540*/  LOP3.LUT R3, R17, 0x7fffffff, RZ, 0xc0, !PT ;  /* 0x7fffffff11037812 */ /* 0x000fe200078ec0ff */
[----:B------:R-:W-:Y:S01]  /*7550*/  BSSY.RECONVERGENT B1, `(.L_x_2729) ;  /* 0x0000078000017945 */ /* 0x000fe20003800200 */
[----:B------:R-:W-:Y:S02]  /*7560*/  LOP3.LUT R15, R33, 0x80000000, R15, 0xb8, !PT ;  /* 0x80000000210f7812 */ /* 0x000fe400078eb80f */
[----:B------:R-:W-:Y:S01]  /*7570*/  ISETP.GE.U32.AND P0, PT, R3, 0x3ff00000, PT ;  /* 0x3ff000000300780c */ /* 0x000fe20003f06070 */
[----:B------:R-:W-:Y:S01]  /*7580*/  IMAD.MOV.U32 R33, RZ, RZ, R3 ;  /* 0x000000ffff217224 */ /* 0x000fe200078e0003 */
[----:B------:R-:W-:Y:S01]  /*7590*/  MOV R14, R32 ;  /* 0x00000020000e7202 */ /* 0x000fe20000000f00 */
        /* <DEDUP_REMOVED lines=84> */
.L_x_2732:
[----:B------:R-:W-:Y:S05]  /*7ae0*/  BSYNC.RECONVERGENT B2 ;  /* 0x0000000000027941 */ /* 0x000fea0003800200 */
.L_x_2731:
[----:B------:R-:W-:Y:S01]  /*7af0*/  DADD R4, R30, R4 ;  /* 0x000000001e047229 */ /* 0x000fe20000000004 */
[----:B------:R-:W-:Y:S01]  /*7b00*/  UMOV UR6, 0x8fb9f87e ;  /* 0x8fb9f87e00067882 */ /* 0x000fe20000000000 */
[----:B------:R-:W-:Y:S02]  /*7b10*/  UMOV UR7, 0x408633ce ;  /* 0x408633ce00077882 */ /* 0x000fe40000000000 */
[----:B------:R-:W-:-:S06]  /*7b20*/  DSETP.GE.AND P0, PT, R32, UR6, PT ;  /* 0x0000000620007e2a */ /* 0x000fcc000bf06000 */
[----:B------:R-:W-:Y:S02]  /*7b30*/  FSEL R32, R4, RZ, !P0 ;  /* 0x000000ff04207208 */ /* 0x000fe40004000000 */
[----:B------:R-:W-:Y:S01]  /*7b40*/  FSEL R33, R5, +QNAN , !P0 ;  /* 0x7ff0000005217808 */ /* 0x000fe20004000000 */
[----:B------:R-:W-:Y:S06]  /*7b50*/  BRA `(.L_x_2733) ;  /* 0x00000000005c7947 */ /* 0x000fec0003800000 */
.L_x_2730:
        /* <DEDUP_REMOVED lines=23> */
.L_x_2733:
[----:B------:R-:W-:Y:S05]  /*7cd0*/  BSYNC.RECONVERGENT B1 ;  /* 0x0000000000017941 */ /* 0x000fea0003800200 */
.L_x_2729:
        /* <DEDUP_REMOVED lines=90> */
.L_x_2737:
[----:B------:R-:W-:Y:S05]  /*8280*/  BSYNC.RECONVERGENT B2 ;  /* 0x0000000000027941 */ /* 0x000fea0003800200 */
.L_x_2736:
[----:B------:R-:W-:Y:S01]  /*8290*/  DADD R4, R30, R4 ;  /* 0x000000001e047229 */ /* 0x000fe20000000004 */
[----:B------:R-:W-:Y:S01]  /*82a0*/  UMOV UR6, 0x8fb9f87e ;  /* 0x8fb9f87e00067882 */ /* 0x000fe20000000000 */
[----:B------:R-:W-:Y:S02]  /*82b0*/  UMOV UR7, 0x408633ce ;  /* 0x408633ce00077882 */ /* 0x000fe40000000000 */
[----:B------:R-:W-:-:S06]  /*82c0*/  DSETP.GE.AND P0, PT, R32, UR6, PT ;  /* 0x0000000620007e2a */ /* 0x000fcc000bf06000 */
[----:B------:R-:W-:Y:S02]  /*82d0*/  FSEL R32, R4, RZ, !P0 ;  /* 0x000000ff04207208 */ /* 0x000fe40004000000 */
[----:B------:R-:W-:Y:S01]  /*82e0*/  FSEL R33, R5, +QNAN , !P0 ;  /* 0x7ff0000005217808 */ /* 0x000fe20004000000 */
[----:B------:R-:W-:Y:S06]  /*82f0*/  BRA `(.L_x_2738) ;  /* 0x00000000005c7947 */ /* 0x000fec0003800000 */
.L_x_2735:
        /* <DEDUP_REMOVED lines=23> */
.L_x_2738:
[----:B------:R-:W-:Y:S05]  /*8470*/  BSYNC.RECONVERGENT B1 ;  /* 0x0000000000017941 */ /* 0x000fea0003800200 */
.L_x_2734:
[----:B------:R-:W0:Y:S01]  /*8480*/  LDC.64 R2, c[0x0][0x388] ;  /* 0x0000e200ff027b82 */ /* 0x000e220000000a00 */
[----:B------:R-:W-:Y:S01]  /*8490*/  LOP3.LUT R19, R33, 0x80000000, R19, 0xb8, !PT ;  /* 0x8000000021137812 */ /* 0x000fe200078eb813 */
[----:B------:R-:W-:Y:S02]  /*84a0*/  IMAD.MOV.U32 R18, RZ, RZ, R32 ;  /* 0x000000ffff127224 */ /* 0x000fe400078e0020 */
[----:B0-----:R-:W-:-:S04]  /*84b0*/  IMAD.WIDE.U32 R2, R0, 0x8, R2 ;  /* 0x0000000800027825 */ /* 0x001fc800078e0002 */
[----:B------:R-:W-:-:S05]  /*84c0*/  IMAD.WIDE.U32 R2, R8, 0x10, R2 ;  /* 0x0000001008027825 */ /* 0x000fca00078e0002 */
[----:B------:R-:W-:Y:S04]  /*84d0*/  STG.E.128 desc[UR4][R2.64], R20 ;  /* 0x0000001402007986 */ /* 0x000fe8000c101d04 */
[----:B------:R-:W-:Y:S04]  /*84e0*/  STG.E.128 desc[UR4][R2.64+0x800], R24 ;  /* 0x0008001802007986 */ /* 0x000fe8000c101d04 */
[----:B------:R-:W-:Y:S04]  /*84f0*/  STG.E.128 desc[UR4][R2.64+0x1000], R12 ;  /* 0x0010000c02007986 */ /* 0x000fe8000c101d04 */
[----:B------:R-:W-:Y:S01]  /*8500*/  STG.E.128 desc[UR4][R2.64+0x1800], R16 ;  /* 0x0018001002007986 */ /* 0x000fe2000c101d04 */
[----:B------:R-:W-:Y:S05]  /*8510*/  EXIT ;  /* 0x000000000000794d */ /* 0x000fea0003800000 */
        .weak           $__internal_4_$__cuda_sm20_div_rn_f64_full
        .type           $__internal_4_$__cuda_sm20_div_rn_f64_full,@function
        .size           $__internal_4_$__cuda_sm20_div_rn_f64_full,(.L_x_2971 - $__internal_4_$__cuda_sm20_div_rn_f64_full)
$__internal_4_$__cuda_sm20_div_rn_f64_full:
[----:B------:R-:W-:Y:S01]  /*8520*/  IMAD.MOV.U32 R37, RZ, RZ, R3 ;  /* 0x000000ffff257224 */ /* 0x000fe200078e0003 */
[C---:B------:R-:W-:Y:S01]  /*8530*/  FSETP.GEU.AND P0, PT, |R11|.reuse, 1.469367938527859385e-39, PT ;  /* 0x001000000b00780b */ /* 0x040fe20003f0e200 */
[----:B------:R-:W-:Y:S01]  /*8540*/  IMAD.MOV.U32 R36, RZ, RZ, R4 ;  /* 0x000000ffff247224 */ /* 0x000fe200078e0004 */
[----:B------:R-:W-:Y:S01]  /*8550*/  LOP3.LUT R28, R11, 0x800fffff, RZ, 0xc0, !PT ;  /* 0x800fffff0b1c7812 */ /* 0x000fe200078ec0ff */
[----:B------:R-:W-:Y:S01]  /*8560*/  IMAD.MOV.U32 R38, RZ, RZ, 0x1 ;  /* 0x00000001ff267424 */ /* 0x000fe200078e00ff */
[C---:B------:R-:W-:Y:S01]  /*8570*/  FSETP.GEU.AND P2, PT, |R37|.reuse, 1.469367938527859385e-39, PT ;  /* 0x001000002500780b */ /* 0x040fe20003f4e200 */
[----:B------:R-:W-:Y:S01]  /*8580*/  IMAD.MOV.U32 R40, RZ, RZ, R36 ;  /* 0x000000ffff287224 */ /* 0x000fe200078e0024 */
[----:B------:R-:W-:Y:S01]  /*8590*/  LOP3.LUT R29, R28, 0x3ff00000, RZ, 0xfc, !PT ;  /* 0x3ff000001c1d7812 */ /* 0x000fe200078efcff */
[----:B------:R-:W-:Y:S01]  /*85a0*/  IMAD.MOV.U32 R28, RZ, RZ, R10 ;  /* 0x000000ffff1c7224 */ /* 0x000fe200078e000a */
[----:B------:R-:W-:Y:S01]  /*85b0*/  LOP3.LUT R3, R37, 0x7ff00000, RZ, 0xc0, !PT ;  /* 0x7ff0000025037812 */ /* 0x000fe200078ec0ff */
[----:B------:R-:W-:Y:S01]  /*85c0*/  BSSY.RECONVERGENT B0, `(.L_x_2739) ;  /* 0x0000054000007945 */ /* 0x000fe20003800200 */
[----:B------:R-:W-:-:S03]  /*85d0*/  LOP3.LUT R6, R11, 0x7ff00000, RZ, 0xc0, !PT ;  /* 0x7ff000000b067812 */ /* 0x000fc600078ec0ff */
[----:B------:R-:W-:Y:S01]  /*85e0*/  @!P0 DMUL R28, R10, 8.98846567431157953865e+307 ;  /* 0x7fe000000a1c8828 */ /* 0x000fe20000000000 */
[----:B------:R-:W-:-:S03]  /*85f0*/  ISETP.GE.U32.AND P1, PT, R3, R6, PT ;  /* 0x000000060300720c */ /* 0x000fc60003f26070 */
[----:B------:R-:W-:Y:S01]  /*8600*/  @!P2 LOP3.LUT R4, R11, 0x7ff00000, RZ, 0xc0, !PT ;  /* 0x7ff000000b04a812 */ /* 0x000fe200078ec0ff */
[----:B------:R-:W-:Y:S01]  /*8610*/  @!P2 IMAD.MOV.U32 R42, RZ, RZ, RZ ;  /* 0x000000ffff2aa224 */ /* 0x000fe200078e00ff */
[----:B------:R-:W0:Y:S02]  /*8620*/  MUFU.RCP64H R39, R29 ;  /* 0x0000001d00277308 */ /* 0x000e240000001800 */
[----:B------:R-:W-:Y:S01]  /*8630*/  @!P2 ISETP.GE.U32.AND P3, PT, R3, R4, PT ;  /* 0x000000040300a20c */ /* 0x000fe20003f66070 */
[----:B------:R-:W-:Y:S01]  /*8640*/  IMAD.MOV.U32 R4, RZ, RZ, 0x1ca00000 ;  /* 0x1ca00000ff047424 */ /* 0x000fe200078e00ff */
[----:B------:R-:W-:-:S04]  /*8650*/  @!P0 LOP3.LUT R6, R29, 0x7ff00000, RZ, 0xc0, !PT ;  /* 0x7ff000001d068812 */ /* 0x000fc800078ec0ff */
[C---:B------:R-:W-:Y:S02]  /*8660*/  @!P2 SEL R5, R4.reuse, 0x63400000, !P3 ;  /* 0x634000000405a807 */ /* 0x040fe40005800000 */
[----:B------:R-:W-:Y:S02]  /*8670*/  SEL R7, R4, 0x63400000, !P1 ;  /* 0x6340000004077807 */ /* 0x000fe40004800000 */
[--C-:B------:R-:W-:Y:S02]  /*8680*/  @!P2 LOP3.LUT R5, R5, 0x80000000, R37.reuse, 0xf8, !PT ;  /* 0x800000000505a812 */ /* 0x100fe400078ef825 */
[----:B------:R-:W-:Y:S02]  /*8690*/  LOP3.LUT R41, R7, 0x800fffff, R37, 0xf8, !PT ;  /* 0x800fffff07297812 */ /* 0x000fe400078ef825 */
[----:B------:R-:W-:Y:S01]  /*86a0*/  @!P2 LOP3.LUT R43, R5, 0x100000, RZ, 0xfc, !PT ;  /* 0x00100000052ba812 */ /* 0x000fe200078efcff */
[----:B------:R-:W-:-:S05]  /*86b0*/  IMAD.MOV.U32 R5, RZ, RZ, R3 ;  /* 0x000000ffff057224 */ /* 0x000fca00078e0003 */
        /* <DEDUP_REMOVED lines=16> */
[CC--:B------:R-:W-:Y:S02]  /*87c0*/  ISETP.GE.U32.AND P0, PT, R3.reuse, R6.reuse, PT ;  /* 0x000000060300720c */ /* 0x0c0fe40003f06070 */
[----:B------:R-:W-:Y:S02]  /*87d0*/  VIADDMNMX R3, R3, -R6, 0xb9600000, !PT ;  /* 0xb960000003037446 */ /* 0x000fe40007800906 */
[----:B------:R-:W-:Y:S02]  /*87e0*/  SEL R4, R4, 0x63400000, !P0 ;  /* 0x6340000004047807 */ /* 0x000fe40004000000 */
[----:B------:R-:W-:-:S05]  /*87f0*/  VIMNMX R3, PT, PT, R3, 0x46a00000, PT ;  /* 0x46a0000003037848 */ /* 0x000fca0003fe0100 */
[----:B------:R-:W-:Y:S02]  /*8800*/  IMAD.IADD R3, R3, 0x1, -R4 ;  /* 0x0000000103037824 */ /* 0x000fe400078e0a04 */
[----:B------:R-:W-:Y:S02]  /*8810*/  IMAD.MOV.U32 R4, RZ, RZ, RZ ;  /* 0x000000ffff047224 */ /* 0x000fe400078e00ff */
        /* <DEDUP_REMOVED lines=11> */
[----:B------:R-:W-:Y:S01]  /*88d0*/  DMUL.RP R4, R38, R4 ;  /* 0x0000000426047228 */ /* 0x000fe20000008000 */
[----:B------:R-:W-:Y:S01]  /*88e0*/  IMAD.MOV.U32 R6, RZ, RZ, RZ ;  /* 0x000000ffff067224 */ /* 0x000fe200078e00ff */
[----:B------:R-:W-:-:S05]  /*88f0*/  IADD3 R3, PT, PT, -R3, -0x43300000, RZ ;  /* 0xbcd0000003037810 */ /* 0x000fca0007ffe1ff */
[----:B------:R-:W-:-:S03]  /*8900*/  DFMA R6, R42, -R6, R38 ;  /* 0x800000062a06722b */ /* 0x000fc60000000026 */
[----:B------:R-:W-:-:S07]  /*8910*/  LOP3.LUT R10, R5, R10, RZ, 0x3c, !PT ;  /* 0x0000000a050a7212 */ /* 0x000fce00078e3cff */
[----:B------:R-:W-:-:S04]  /*8920*/  FSETP.NEU.AND P0, PT, |R7|, R3, PT ;  /* 0x000000030700720b */ /* 0x000fc80003f0d200 */
[----:B------:R-:W-:Y:S02]  /*8930*/  FSEL R4, R4, R42, !P0 ;  /* 0x0000002a04047208 */ /* 0x000fe40004000000 */
[----:B------:R-:W-:-:S03]  /*8940*/  FSEL R5, R10, R43, !P0 ;  /* 0x0000002b0a057208 */ /* 0x000fc60004000000 */
[----:B------:R-:W-:Y:S02]  /*8950*/  IMAD.MOV.U32 R42, RZ, RZ, R4 ;  /* 0x000000ffff2a7224 */ /* 0x000fe400078e0004 */
[----:B------:R-:W-:Y:S01]  /*8960*/  IMAD.MOV.U32 R43, RZ, RZ, R5 ;  /* 0x000000ffff2b7224 */ /* 0x000fe200078e0005 */
[----:B------:R-:W-:Y:S06]  /*8970*/  BRA `(.L_x_2741) ;  /* 0x0000000000607947 */ /* 0x000fec0003800000 */
.L_x_2740:
        /* <DEDUP_REMOVED lines=13> */
[----:B------:R-:W-:Y:S02]  /*8a50*/  @!P0 IMAD.MOV.U32 R43, RZ, RZ, R11 ;  /* 0x000000ffff2b8224 */ /* 0x000fe400078e000b */
[----:B------:R-:W-:Y:S02]  /*8a60*/  @P0 IMAD.MOV.U32 R42, RZ, RZ, RZ ;  /* 0x000000ffff2a0224 */ /* 0x000fe400078e00ff */
[----:B------:R-:W-:Y:S01]  /*8a70*/  @P0 IMAD.MOV.U32 R43, RZ, RZ, R3 ;  /* 0x000000ffff2b0224 */ /* 0x000fe200078e0003 */
[----:B------:R-:W-:Y:S06]  /*8a80*/  BRA `(.L_x_2741) ;  /* 0x00000000001c7947 */ /* 0x000fec0003800000 */
.L_x_2743:
[----:B------:R-:W-:Y:S01]  /*8a90*/  LOP3.LUT R3, R11, 0x80000, RZ, 0xfc, !PT ;  /* 0x000800000b037812 */ /* 0x000fe200078efcff */
[----:B------:R-:W-:-:S04]  /*8aa0*/  IMAD.MOV.U32 R42, RZ, RZ, R10 ;  /* 0x000000ffff2a7224 */ /* 0x000fc800078e000a */
[----:B------:R-:W-:Y:S01]  /*8ab0*/  IMAD.MOV.U32 R43, RZ, RZ, R3 ;  /* 0x000000ffff2b7224 */ /* 0x000fe200078e0003 */
[----:B------:R-:W-:Y:S06]  /*8ac0*/  BRA `(.L_x_2741) ;  /* 0x00000000000c7947 */ /* 0x000fec0003800000 */
.L_x_2742:
[----:B------:R-:W-:Y:S01]  /*8ad0*/  LOP3.LUT R3, R37, 0x80000, RZ, 0xfc, !PT ;  /* 0x0008000025037812 */ /* 0x000fe200078efcff */
[----:B------:R-:W-:-:S04]  /*8ae0*/  IMAD.MOV.U32 R42, RZ, RZ, R36 ;  /* 0x000000ffff2a7224 */ /* 0x000fc800078e0024 */
[----:B------:R-:W-:-:S07]  /*8af0*/  IMAD.MOV.U32 R43, RZ, RZ, R3 ;  /* 0x000000ffff2b7224 */ /* 0x000fce00078e0003 */
.L_x_2741:
[----:B------:R-:W-:Y:S05]  /*8b00*/  BSYNC.RECONVERGENT B0 ;  /* 0x0000000000007941 */ /* 0x000fea0003800200 */
.L_x_2739:
[----:B------:R-:W-:Y:S02]  /*8b10*/  IMAD.MOV.U32 R6, RZ, RZ, R2 ;  /* 0x000000ffff067224 */ /* 0x000fe400078e0002 */
[----:B------:R-:W-:Y:S02]  /*8b20*/  IMAD.MOV.U32 R7, RZ, RZ, 0x0 ;  /* 0x00000000ff077424 */ /* 0x000fe400078e00ff */
[----:B------:R-:W-:Y:S02]  /*8b30*/  IMAD.MOV.U32 R4, RZ, RZ, R42 ;  /* 0x000000ffff047224 */ /* 0x000fe400078e002a */
[----:B------:R-:W-:Y:S01]  /*8b40*/  IMAD.MOV.U32 R3, RZ, RZ, R43 ;  /* 0x000000ffff037224 */ /* 0x000fe200078e002b */
[----:B------:R-:W-:Y:S06]  /*8b50*/  RET.REL.NODEC R6 `(_ZN2at6native29vectorized_elementwise_kernelILi2EZZZNS0_16sinh_kernel_cudaERNS_18TensorIteratorBaseEENKUlvE0_clEvENKUlvE_clEvEUldE_St5arrayIPcLm2EEEEviT0_T1_) ;  /* 0xffffff7406287950 */ /* 0x000fec0003c3ffff */
.L_x_2744:
        /* <DEDUP_REMOVED lines=10> */
.L_x_2971:


//--------------------- .text._ZN2at6native29vectorized_elementwise_kernelILi4EZZZNS0_16sinh_kernel_cudaERNS_18TensorIteratorBaseEENKUlvE0_clEvENKUlvE_clEvEUldE_St5arrayIPcLm2EEEEviT0_T1_ --------------------------
	.section	.text._ZN2at6native29vectorized_elementwise_kernelILi4EZZZNS0_16sinh_kernel_cudaERNS_18TensorIteratorBaseEENKUlvE0_clEvENKUlvE_clEvEUldE_St5arrayIPcLm2EEEEviT0_T1_,"ax",@progbits
	.align	128
        .global         _ZN2at6native29vectorized_elementwise_kernelILi4EZZZNS0_16sinh_kernel_cudaERNS_18TensorIteratorBaseEENKUlvE0_clEvENKUlvE_clEvEUldE_St5arrayIPcLm2EEEEviT0_T1_
        .type           _ZN2at6native29vectorized_elementwise_kernelILi4EZZZNS0_16sinh_kernel_cudaERNS_18TensorIteratorBaseEENKUlvE0_clEvENKUlvE_clEvEUldE_St5arrayIPcLm2EEEEviT0_T1_,@function
        .size           _ZN2at6native29vectorized_elementwise_kernelILi4EZZZNS0_16sinh_kernel_cudaERNS_18TensorIteratorBaseEENKUlvE0_clEvENKUlvE_clEvEUldE_St5arrayIPcLm2EEEEviT0_T1_,(.L_x_2972 - _ZN2at6native29vectorized_elementwise_kernelILi4EZZZNS0_16sinh_kernel_cudaERNS_18TensorIteratorBaseEENKUlvE0_clEvENKUlvE_clEvEUldE_St5arrayIPcLm2EEEEviT0_T1_)
        .other          _ZN2at6native29vectorized_elementwise_kernelILi4EZZZNS0_16sinh_kernel_cudaERNS_18TensorIteratorBaseEENKUlvE0_clEvENKUlvE_clEvEUldE_St5arrayIPcLm2EEEEviT0_T1_,@"STO_CUDA_ENTRY STV_DEFAULT"
_ZN2at6native29vectorized_elementwise_kernelILi4EZZZNS0_16sinh_kernel_cudaERNS_18TensorIteratorBaseEENKUlvE0_clEvENKUlvE_clEvEUldE_St5arrayIPcLm2EEEEviT0_T1_:
.text._ZN2at6native29vectorized_elementwise_kernelILi4EZZZNS0_16sinh_kernel_cudaERNS_18TensorIteratorBaseEENKUlvE0_clEvENKUlvE_clEvEUldE_St5arrayIPcLm2EEEEviT0_T1_:
        /* <DEDUP_REMOVED lines=98> */
.L_x_2749:
        /* <DEDUP_REMOVED lines=82> */
[----:B------:R-:W-:Y:S05]  /*0b40*/  CALL.REL.NOINC `($__internal_5_$__cuda_sm20_div_rn_f64_full) ;  /* 0x0000007800647944 */ /* 0x000fea0003c00000 */
[----:B------:R-:W-:-:S07]  /*0b50*/  IMAD.MOV.U32 R5, RZ, RZ, R3 ;  /* 0x000000ffff057224 */ /* 0x000fce00078e0003 */
.L_x_2752:
[----:B------:R-:W-:Y:S05]  /*0b60*/  BSYNC.RECONVERGENT B3 ;  /* 0x0000000000037941 */ /* 0x000fea0003800200 */
.L_x_2751:
[----:B------:R-:W-:Y:S01]  /*0b70*/  DADD R4, R8, R4 ;  /* 0x0000000008047229 */ /* 0x000fe20000000004 */
[----:B------:R-:W-:Y:S01]  /*0b80*/  UMOV UR6, 0x8fb9f87e ;  /* 0x8fb9f87e00067882 */ /* 0x000fe20000000000 */
[----:B------:R-:W-:Y:S02]  /*0b90*/  UMOV UR7, 0x408633ce ;  /* 0x408633ce00077882 */ /* 0x000fe40000000000 */
[----:B------:R-:W-:-:S06]  /*0ba0*/  DSETP.GE.AND P0, PT, R12, UR6, PT ;  /* 0x000000060c007e2a */ /* 0x000fcc000bf06000 */
[----:B------:R-:W-:Y:S02]  /*0bb0*/  FSEL R4, R4, RZ, !P0 ;  /* 0x000000ff04047208 */ /* 0x000fe40004000000 */
[----:B------:R-:W-:-:S07]  /*0bc0*/  FSEL R5, R5, +QNAN , !P0 ;  /* 0x7ff0000005057808 */ /* 0x000fce0004000000 */
.L_x_2750:
[----:B------:R-:W-:Y:S05]  /*0bd0*/  BSYNC.RECONVERGENT B2 ;  /* 0x0000000000027941 */ /* 0x000fea0003800200 */
.L_x_2748:
[----:B------:R-:W-:Y:S01]  /*0be0*/  LOP3.LUT R33, R5, 0x80000000, R33, 0xb8, !PT ;  /* 0x8000000005217812 */ /* 0x000fe200078eb821 */
[----:B------:R-:W-:-:S07]  /*0bf0*/  IMAD.MOV.U32 R32, RZ, RZ, R4 ;  /* 0x000000ffff207224 */ /* 0x000fce00078e0004 */
.L_x_2747:
[----:B------:R-:W-:Y:S05]  /*0c00*/  BSYNC.RECONVERGENT B1 ;  /* 0x0000000000017941 */ /* 0x000fea0003800200 */
.L_x_2746:
        /* <DEDUP_REMOVED lines=90> */
[----:B------:R-:W-:Y:S05]  /*11b0*/  CALL.REL.NOINC `($__internal_5_$__cuda_sm20_div_rn_f64_full) ;  /* 0x0000007000c87944 */ /* 0x000fea0003c00000 */
[----:B------:R-:W-:-:S07]  /*11c0*/  IMAD.MOV.U32 R5, RZ, RZ, R3 ;  /* 0x000000ffff057224 */ /* 0x000fce00078e0003 */
.L_x_2758:
[----:B------:R-:W-:Y:S05]  /*11d0*/  BSYNC.RECONVERGENT B3 ;  /* 0x0000000000037941 */ /* 0x000fea0003800200 */
.L_x_2757:
[----:B------:R-:W-:Y:S01]  /*11e0*/  DADD R4, R8, R4 ;  /* 0x0000000008047229 */ /* 0x000fe20000000004 */
[----:B------:R-:W-:Y:S01]  /*11f0*/  UMOV UR6, 0x8fb9f87e ;  /* 0x8fb9f87e00067882 */ /* 0x000fe20000000000 */
[----:B------:R-:W-:Y:S02]  /*1200*/  UMOV UR7, 0x408633ce ;  /* 0x408633ce00077882 */ /* 0x000fe40000000000 */
[----:B------:R-:W-:-:S06]  /*1210*/  DSETP.GE.AND P0, PT, R12, UR6, PT ;  /* 0x000000060c007e2a */ /* 0x000fcc000bf06000 */
[----:B------:R-:W-:Y:S02]  /*1220*/  FSEL R12, R4, RZ, !P0 ;  /* 0x000000ff040c7208 */ /* 0x000fe40004000000 */
[----:B------:R-:W-:Y:S01]  /*1230*/  FSEL R13, R5, +QNAN , !P0 ;  /* 0x7ff00000050d7808 */ /* 0x000fe20004000000 */
[----:B------:R-:W-:Y:S06]  /*1240*/  BRA `(.L_x_2759) ;  /* 0x00000000005c7947 */ /* 0x000fec0003800000 */
.L_x_2756:
        /* <DEDUP_REMOVED lines=23> */
.L_x_2759:
[----:B------:R-:W-:Y:S05]  /*13c0*/  BSYNC.RECONVERGENT B2 ;  /* 0x0000000000027941 */ /* 0x000fea0003800200 */
.L_x_2755:
[----:B------:R-:W-:Y:S01]  /*13d0*/  LOP3.LUT R31, R13, 0x80000000, R31, 0xb8, !PT ;  /* 0x800000000d1f7812 */ /* 0x000fe200078eb81f */
[----:B------:R-:W-:-:S07]  /*13e0*/  IMAD.MOV.U32 R30, RZ, RZ, R12 ;  /* 0x000000ffff1e7224 */ /* 0x000fce00078e000c */
.L_x_2754:
[----:B------:R-:W-:Y:S05]  /*13f0*/  BSYNC.RECONVERGENT B1 ;  /* 0x0000000000017941 */ /* 0x000fea0003800200 */
.L_x_2753:
        /* <DEDUP_REMOVED lines=92> */
.L_x_2765:
[----:B------:R-:W-:Y:S05]  /*19c0*/  BSYNC.RECONVERGENT B3 ;  /* 0x0000000000037941 */ /* 0x000fea0003800200 */
.L_x_2764:
[----:B------:R-:W-:Y:S01]  /*19d0*/  DADD R4, R8, R4 ;  /* 0x0000000008047229 */ /* 0x000fe20000000004 */
[----:B------:R-:W-:Y:S01]  /*19e0*/  UMOV UR6, 0x8fb9f87e ;  /* 0x8fb9f87e00067882 */ /* 0x000fe20000000000 */
[----:B------:R-:W-:Y:S02]  /*19f0*/  UMOV UR7, 0x408633ce ;  /* 0x408633ce00077882 */ /* 0x000fe40000000000 */
[----:B------:R-:W-:-:S06]  /*1a00*/  DSETP.GE.AND P0, PT, R12, UR6, PT ;  /* 0x000000060c007e2a */ /* 0x000fcc000bf06000 */
[----:B------:R-:W-:Y:S02]  /*1a10*/  FSEL R8, R4, RZ, !P0 ;  /* 0x000000ff04087208 */ /* 0x000fe40004000000 */
[----:B------:R-:W-:Y:S01]  /*1a20*/  FSEL R9, R5, +QNAN , !P0 ;  /* 0x7ff0000005097808 */ /* 0x000fe20004000000 */
[----:B------:R-:W-:Y:S06]  /*1a30*/  BRA `(.L_x_2766) ;  /* 0x00000000005c7947 */ /* 0x000fec0003800000 */
.L_x_2763:
        /* <DEDUP_REMOVED lines=23> */
.L_x_2766:
[----:B------:R-:W-:Y:S05]  /*1bb0*/  BSYNC.RECONVERGENT B2 ;  /* 0x0000000000027941 */ /* 0x000fea0003800200 */
.L_x_2762:
[----:B------:R-:W-:-:S07]  /*1bc0*/  LOP3.LUT R9, R9, 0x80000000, R15, 0xb8, !PT ;  /* 0x8000000009097812 */ /* 0x000fce00078eb80f */
.L_x_2761:
[----:B------:R-:W-:Y:S05]  /*1bd0*/  BSYNC.RECONVERGENT B1 ;  /* 0x0000000000017941 */ /* 0x000fea0003800200 */
.L_x_2760:
        /* <DEDUP_REMOVED lines=92> */
.L_x_2772:
[----:B------:R-:W-:Y:S05]  /*21a0*/  BSYNC.RECONVERGENT B3 ;  /* 0x0000000000037941 */ /* 0x000fea0003800200 */
.L_x_2771:
[----:B------:R-:W-:Y:S01]  /*21b0*/  DADD R4, R12, R4 ;  /* 0x000000000c047229 */ /* 0x000fe20000000004 */
[----:B------:R-:W-:Y:S01]  /*21c0*/  UMOV UR6, 0x8fb9f87e ;  /* 0x8fb9f87e00067882 */ /* 0x000fe20000000000 */
[----:B------:R-:W-:Y:S02]  /*21d0*/  UMOV UR7, 0x408633ce ;  /* 0x408633ce00077882 */ /* 0x000fe40000000000 */
[----:B------:R-:W-:-:S06]  /*21e0*/  DSETP.GE.AND P0, PT, R14, UR6, PT ;  /* 0x000000060e007e2a */ /* 0x000fcc000bf06000 */
[----:B------:R-:W-:Y:S02]  /*21f0*/  FSEL R12, R4, RZ, !P0 ;  /* 0x000000ff040c7208 */ /* 0x000fe40004000000 */
[----:B------:R-:W-:Y:S01]  /*2200*/  FSEL R13, R5, +QNAN , !P0 ;  /* 0x7ff00000050d7808 */ /* 0x000fe20004000000 */
[----:B------:R-:W-:Y:S06]  /*2210*/  BRA `(.L_x_2773) ;  /* 0x00000000005c7947 */ /* 0x000fec0003800000 */
.L_x_2770:
        /* <DEDUP_REMOVED lines=23> */
.L_x_2773:
[----:B------:R-:W-:Y:S05]  /*2390*/  BSYNC.RECONVERGENT B2 ;  /* 0x0000000000027941 */ /* 0x000fea0003800200 */
.L_x_2769:
[----:B------:R-:W-:-:S07]  /*23a0*/  LOP3.LUT R13, R13, 0x80000000, R17, 0xb8, !PT ;  /* 0x800000000d0d7812 */ /* 0x000fce00078eb811 */
.L_x_2768:
[----:B------:R-:W-:Y:S05]  /*23b0*/  BSYNC.RECONVERGENT B1 ;  /* 0x0000000000017941 */ /* 0x000fea0003800200 */
.L_x_2767:
        /* <DEDUP_REMOVED lines=92> */
.L_x_2779:
[----:B------:R-:W-:Y:S05]  /*2980*/  BSYNC.RECONVERGENT B3 ;  /* 0x0000000000037941 */ /* 0x000fea0003800200 */
.L_x_2778:
[----:B------:R-:W-:Y:S01]  /*2990*/  DADD R4, R14, R4 ;  /* 0x000000000e047229 */ /* 0x000fe20000000004 */
[----:B------:R-:W-:Y:S01]  /*29a0*/  UMOV UR6, 0x8fb9f87e ;  /* 0x8fb9f87e00067882 */ /* 0x000fe20000000000 */
[----:B------:R-:W-:Y:S02]  /*29b0*/  UMOV UR7, 0x408633ce ;  /* 0x408633ce00077882 */ /* 0x000fe40000000000 */
[----:B------:R-:W-:-:S06]  /*29c0*/  DSETP.GE.AND P0, PT, R16, UR6, PT ;  /* 0x0000000610007e2a */ /* 0x000fcc000bf06000 */
[----:B------:R-:W-:Y:S02]  /*29d0*/  FSEL R14, R4, RZ, !P0 ;  /* 0x000000ff040e7208 */ /* 0x000fe40004000000 */
[----:B------:R-:W-:Y:S01]  /*29e0*/  FSEL R15, R5, +QNAN , !P0 ;  /* 0x7ff00000050f7808 */ /* 0x000fe20004000000 */
[----:B------:R-:W-:Y:S06]  /*29f0*/  BRA `(.L_x_2780) ;  /* 0x00000000005c7947 */ /* 0x000fec0003800000 */
.L_x_2777:
        /* <DEDUP_REMOVED lines=23> */
.L_x_2780:
[----:B------:R-:W-:Y:S05]  /*2b70*/  BSYNC.RECONVERGENT B2 ;  /* 0x0000000000027941 */ /* 0x000fea0003800200 */
.L_x_2776:
[----:B------:R-:W-:-:S07]  /*2b80*/  LOP3.LUT R15, R15, 0x80000000, R19, 0xb8, !PT ;  /* 0x800000000f0f7812 */ /* 0x000fce00078eb813 */
.L_x_2775:
[----:B------:R-:W-:Y:S05]  /*2b90*/  BSYNC.RECONVERGENT B1 ;  /* 0x0000000000017941 */ /* 0x000fea0003800200 */
.L_x_2774:
        /* <DEDUP_REMOVED lines=92> */
.L_x_2786:
[----:B------:R-:W-:Y:S05]  /*3160*/  BSYNC.RECONVERGENT B3 ;  /* 0x0000000000037941 */ /* 0x000fea0003800200 */
.L_x_2785:
[----:B------:R-:W-:Y:S01]  /*3170*/  DADD R4, R16, R4 ;  /* 0x0000000010047229 */ /* 0x000fe20000000004 */
[----:B------:R-:W-:Y:S01]  /*3180*/  UMOV UR6, 0x8fb9f87e ;  /* 0x8fb9f87e00067882 */ /* 0x000fe20000000000 */
[----:B------:R-:W-:Y:S02]  /*3190*/  UMOV UR7, 0x408633ce ;  /* 0x408633ce00077882 */ /* 0x000fe40000000000 */
[----:B------:R-:W-:-:S06]  /*31a0*/  DSETP.GE.AND P0, PT, R18, UR6, PT ;  /* 0x0000000612007e2a */ /* 0x000fcc000bf06000 */
[----:B------:R-:W-:Y:S02]  /*31b0*/  FSEL R16, R4, RZ, !P0 ;  /* 0x000000ff04107208 */ /* 0x000fe40004000000 */
[----:B------:R-:W-:Y:S01]  /*31c0*/  FSEL R17, R5, +QNAN , !P0 ;  /* 0x7ff0000005117808 */ /* 0x000fe20004000000 */
[----:B------:R-:W-:Y:S06]  /*31d0*/  BRA `(.L_x_2787) ;  /* 0x00000000005c7947 */ /* 0x000fec0003800000 */
.L_x_2784:
        /* <DEDUP_REMOVED lines=23> */
.L_x_2787:
[----:B------:R-:W-:Y:S05]  /*3350*/  BSYNC.RECONVERGENT B2 ;  /* 0x0000000000027941 */ /* 0x000fea0003800200 */
.L_x_2783:
[----:B------:R-:W-:-:S07]  /*3360*/  LOP3.LUT R17, R17, 0x80000000, R21, 0xb8, !PT ;  /* 0x8000000011117812 */ /* 0x000fce00078eb815 */
.L_x_2782:
[----:B------:R-:W-:Y:S05]  /*3370*/  BSYNC.RECONVERGENT B1 ;  /* 0x0000000000017941 */ /* 0x000fea0003800200 */
.L_x_2781:
        /* <DEDUP_REMOVED lines=92> */
.L_x_2793:
[----:B------:R-:W-:Y:S05]  /*3940*/  BSYNC.RECONVERGENT B3 ;  /* 0x0000000000037941 */ /* 0x000fea0003800200 */
.L_x_2792:
[----:B------:R-:W-:Y:S01]  /*3950*/  DADD R4, R18, R4 ;  /* 0x0000000012047229 */ /* 0x000fe20000000004 */
[----:B------:R-:W-:Y:S01]  /*3960*/  UMOV UR6, 0x8fb9f87e ;  /* 0x8fb9f87e00067882 */ /* 0x000fe20000000000 */
[----:B------:R-:W-:Y:S02]  /*3970*/  UMOV UR7, 0x408633ce ;  /* 0x408633ce00077882 */ /* 0x000fe40000000000 */
[----:B------:R-:W-:-:S06]  /*3980*/  DSETP.GE.AND P0, PT, R20, UR6, PT ;  /* 0x0000000614007e2a */ /* 0x000fcc000bf06000 */
[----:B------:R-:W-:Y:S02]  /*3990*/  FSEL R18, R4, RZ, !P0 ;  /* 0x000000ff04127208 */ /* 0x000fe40004000000 */
[----:B------:R-:W-:Y:S01]  /*39a0*/  FSEL R19, R5, +QNAN , !P0 ;  /* 0x7ff0000005137808 */ /* 0x000fe20004000000 */
[----:B------:R-:W-:Y:S06]  /*39b0*/  BRA `(.L_x_2794) ;  /* 0x00000000005c7947 */ /* 0x000fec0003800000 */
.L_x_2791:
        /* <DEDUP_REMOVED lines=23> */
.L_x_2794:
[----:B------:R-:W-:Y:S05]  /*3b30*/  BSYNC.RECONVERGENT B2 ;  /* 0x0000000000027941 */ /* 0x000fea0003800200 */
.L_x_2790:
[----:B------:R-:W-:-:S07]  /*3b40*/  LOP3.LUT R19, R19, 0x80000000, R23, 0xb8, !PT ;  /* 0x8000000013137812 */ /* 0x000fce00078eb817 */
.L_x_2789:
[----:B------:R-:W-:Y:S05]  /*3b50*/  BSYNC.RECONVERGENT B1 ;  /* 0x0000000000017941 */ /* 0x000fea0003800200 */
.L_x_2788:
        /* <DEDUP_REMOVED lines=92> */
.L_x_2800:
[----:B------:R-:W-:Y:S05]  /*4120*/  BSYNC.RECONVERGENT B3 ;  /* 0x0000000000037941 */ /* 0x000fea0003800200 */
.L_x_2799:
[----:B------:R-:W-:Y:S01]  /*4130*/  DADD R4, R22, R4 ;  /* 0x0000000016047229 */ /* 0x000fe20000000004 */
[----:B------:R-:W-:Y:S01]  /*4140*/  UMOV UR6, 0x8fb9f87e ;  /* 0x8fb9f87e00067882 */ /* 0x000fe20000000000 */
[----:B------:R-:W-:Y:S02]  /*4150*/  UMOV UR7, 0x408633ce ;  /* 0x408633ce00077882 */ /* 0x000fe40000000000 */
[----:B------:R-:W-:-:S06]  /*4160*/  DSETP.GE.AND P0, PT, R20, UR6, PT ;  /* 0x0000000614007e2a */ /* 0x000fcc000bf06000 */
[----:B------:R-:W-:Y:S02]  /*4170*/  FSEL R20, R4, RZ, !P0 ;  /* 0x000000ff04147208 */ /* 0x000fe40004000000 */
[----:B------:R-:W-:Y:S01]  /*4180*/  FSEL R21, R5, +QNAN , !P0 ;  /* 0x7ff0000005157808 */ /* 0x000fe20004000000 */
[----:B------:R-:W-:Y:S06]  /*4190*/  BRA `(.L_x_2801) ;  /* 0x00000000005c7947 */ /* 0x000fec0003800000 */
.L_x_2798:
        /* <DEDUP_REMOVED lines=23> */
.L_x_2801:
[----:B------:R-:W-:Y:S05]  /*4310*/  BSYNC.RECONVERGENT B2 ;  /* 0x0000000000027941 */ /* 0x000fea0003800200 */
.L_x_2797:
[----:B------:R-:W-:Y:S01]  /*4320*/  LOP3.LUT R35, R21, 0x80000000, R35, 0xb8, !PT ;  /* 0x8000000015237812 */ /* 0x000fe200078eb823 */
[----:B------:R-:W-:-:S07]  /*4330*/  IMAD.MOV.U32 R34, RZ, RZ, R20 ;  /* 0x000000ffff227224 */ /* 0x000fce00078e0014 */
.L_x_2796:
[----:B------:R-:W-:Y:S05]  /*4340*/  BSYNC.RECONVERGENT B1 ;  /* 0x0000000000017941 */ /* 0x000fea0003800200 */
.L_x_2795:
        /* <DEDUP_REMOVED lines=16> */
.L_x_2804:
[----:B------:R-:W-:-:S13]  /*4450*/  ISETP.GE.U32.AND P0, PT, R25, R24, PT ;  /* 0x000000181900720c */ /* 0x000fda0003f06070 */
[----:B------:R-:W-:Y:S05]  /*4460*/  @P0 BRA `(.L_x_2806) ;  /* 0x0000000000300947 */ /* 0x000fea0003800000 */
[----:B0-----:R-:W0:Y:S01]  /*4470*/  LDC.64 R2, c[0x0][0x388] ;  /* 0x0000e200ff027b82 */ /* 0x001e220000000a00 */
[----:B------:R-:W-:Y:S02]  /*4480*/  IMAD.IADD R5, R0, 0x1, R25 ;  /* 0x0000000100057824 */ /* 0x000fe400078e0219 */
[----:B------:R-:W-:Y:S02]  /*4490*/  VIADD R25, R25, 0x80 ;  /* 0x0000008019197836 */ /* 0x000fe40000000000 */
[----:B0-----:R-:W-:-:S05]  /*44a0*/  IMAD.WIDE.U32 R2, R5, 0x8, R2 ;  /* 0x0000000805027825 */ /* 0x001fca00078e0002 */
[----:B------:R1:W-:Y:S02]  /*44b0*/  STG.E.64 desc[UR4][R2.64], R8 ;  /* 0x0000000802007986 */ /* 0x0003e4000c101b04 */
.L_x_2805:
[----:B------:R-:W-:-:S13]  /*44c0*/  ISETP.GE.U32.AND P0, PT, R25, R24, PT ;  /* 0x000000181900720c */ /* 0x000fda0003f06070 */
[----:B------:R-:W-:Y:S05]  /*44d0*/  @P0 BRA `(.L_x_2807) ;  /* 0x0000000000300947 */ /* 0x000fea0003800000 */
[----:B01----:R-:W0:Y:S01]  /*44e0*/  LDC.64 R2, c[0x0][0x388] ;  /* 0x0000e200ff027b82 */ /* 0x003e220000000a00 */
[----:B------:R-:W-:Y:S02]  /*44f0*/  IMAD.IADD R5, R0, 0x1, R25 ;  /* 0x0000000100057824 */ /* 0x000fe400078e0219 */
[----:B------:R-:W-:Y:S02]  /*4500*/  VIADD R25, R25, 0x80 ;  /* 0x0000008019197836 */ /* 0x000fe40000000000 */
[----:B0-----:R-:W-:-:S05]  /*4510*/  IMAD.WIDE.U32 R2, R5, 0x8, R2 ;  /* 0x0000000805027825 */ /* 0x001fca00078e0002 */
[----:B------:R1:W-:Y:S02]  /*4520*/  STG.E.64 desc[UR4][R2.64], R12 ;  /* 0x0000000c02007986 */ /* 0x0003e4000c101b04 */
.L_x_2806:
[----:B------:R-:W-:-:S13]  /*4530*/  ISETP.GE.U32.AND P0, PT, R25, R24, PT ;  /* 0x000000181900720c */ /* 0x000fda0003f06070 */
[----:B------:R-:W-:Y:S05]  /*4540*/  @P0 BRA `(.L_x_2808) ;  /* 0x0000000000340947 */ /* 0x000fea0003800000 */
[----:B01----:R-:W0:Y:S01]  /*4550*/  LDC.64 R2, c[0x0][0x388] ;  /* 0x0000e200ff027b82 */ /* 0x003e220000000a00 */
[----:B------:R-:W-:Y:S02]  /*4560*/  IMAD.IADD R5, R0, 0x1, R25 ;  /* 0x0000000100057824 */ /* 0x000fe400078e0219 */
[----:B------:R-:W-:Y:S02]  /*4570*/  VIADD R25, R25, 0x80 ;  /* 0x0000008019197836 */ /* 0x000fe40000000000 */
[----:B0-----:R-:W-:-:S05]  /*4580*/  IMAD.WIDE.U32 R2, R5, 0x8, R2 ;  /* 0x0000000805027825 */ /* 0x001fca00078e0002 */
[----:B-----5:R2:W-:Y:S02]  /*4590*/  STG.E.64 desc[UR4][R2.64], R14 ;  /* 0x0000000e02007986 */ /* 0x0205e4000c101b04 */
.L_x_2807:
        /* <DEDUP_REMOVED lines=8> */
.L_x_2808:
[----:B------:R-:W-:Y:S05]  /*4620*/  BSYNC.RELIABLE B1 ;  /* 0x0000000000017941 */ /* 0x000fea0003800100 */
.L_x_2803:
[----:B------:R-:W-:-:S13]  /*4630*/  ISETP.GE.U32.AND P0, PT, R25, R24, PT ;  /* 0x000000181900720c */ /* 0x000fda0003f06070 */
[----:B012---:R-:W0:Y:S01]  /*4640*/  @!P0 LDC.64 R2, c[0x0][0x388] ;  /* 0x0000e200ff028b82 */ /* 0x007e220000000a00 */
[----:B------:R-:W-:Y:S02]  /*4650*/  @!P0 IMAD.IADD R5, R0, 0x1, R25 ;  /* 0x0000000100058824 */ /* 0x000fe400078e0219 */
[----:B------:R-:W-:Y:S02]  /*4660*/  @!P0 VIADD R25, R25, 0x80 ;  /* 0x0000008019198836 */ /* 0x000fe40000000000 */
[----:B0-----:R-:W-:-:S05]  /*4670*/  @!P0 IMAD.WIDE.U32 R2, R5, 0x8, R2 ;  /* 0x0000000805028825 */ /* 0x001fca00078e0002 */
[----:B-----5:R3:W-:Y:S02]  /*4680*/  @!P0 STG.E.64 desc[UR4][R2.64], R18 ;  /* 0x0000001202008986 */ /* 0x0207e4000c101b04 */
.L_x_2809:
[----:B------:R-:W-:Y:S05]  /*4690*/  BSYNC.RECONVERGENT B0 ;  /* 0x0000000000007941 */ /* 0x000fea0003800200 */
.L_x_2802:
        /* <DEDUP_REMOVED lines=8> */
.L_x_2745:
[----:B------:R-:W0:Y:S01]  /*4720*/  S2R R8, SR_TID.X ;  /* 0x0000000000087919 */ /* 0x000e220000002100 */
[----:B------:R-:W1:Y:S02]  /*4730*/  LDC.64 R2, c[0x0][0x390] ;  /* 0x0000e400ff027b82 */ /* 0x000e640000000a00 */
[----:B-1----:R-:W-:-:S04]  /*4740*/  IMAD.WIDE.U32 R2, R0, 0x8, R2 ;  /* 0x0000000800027825 */ /* 0x002fc800078e0002 */
[----:B0-----:R-:W-:-:S05]  /*4750*/  IMAD.WIDE.U32 R4, R8, 0x20, R2 ;  /* 0x0000002008047825 */ /* 0x001fca00078e0002 */
[----:B------:R-:W2:Y:S04]  /*4760*/  LDG.E.ENL2.256 R24, R20, desc[UR4][R4.64] ;  /* 0xfe0000040414797e */ /* 0x000ea80008121918 */
[----:B------:R0:W5:Y:S01]  /*4770*/  LDG.E.ENL2.256 R16, R12, desc[UR4][R4.64+0x1000] ;  /* 0xfe008004040c797e */ /* 0x0001620008121910 */
        /* <DEDUP_REMOVED lines=30> */
.L_x_2811:
        /* <DEDUP_REMOVED lines=80> */
[----:B-----5:R-:W-:Y:S05]  /*4e60*/  CALL.REL.NOINC `($__internal_5_$__cuda_sm20_div_rn_f64_full) ;  /* 0x00000034009c7944 */ /* 0x020fea0003c00000 */
[----:B------:R-:W-:-:S07]  /*4e70*/  IMAD.MOV.U32 R5, RZ, RZ, R3 ;  /* 0x000000ffff057224 */ /* 0x000fce00078e0003 */
.L_x_2814:
[----:B------:R-:W-:Y:S05]  /*4e80*/  BSYNC.RECONVERGENT B2 ;  /* 0x0000000000027941 */ /* 0x000fea0003800200 */
.L_x_2813:
[----:B------:R-:W-:Y:S01]  /*4e90*/  DADD R4, R30, R4 ;  /* 0x000000001e047229 */ /* 0x000fe20000000004 */
[----:B------:R-:W-:Y:S01]  /*4ea0*/  UMOV UR6, 0x8fb9f87e ;  /* 0x8fb9f87e00067882 */ /* 0x000fe20000000000 */
[----:B------:R-:W-:Y:S02]  /*4eb0*/  UMOV UR7, 0x408633ce ;  /* 0x408633ce00077882 */ /* 0x000fe40000000000 */
[----:B------:R-:W-:-:S06]  /*4ec0*/  DSETP.GE.AND P0, PT, R32, UR6, PT ;  /* 0x0000000620007e2a */ /* 0x000fcc000bf06000 */
[----:B------:R-:W-:Y:S02]  /*4ed0*/  FSEL R4, R4, RZ, !P0 ;  /* 0x000000ff04047208 */ /* 0x000fe40004000000 */
[----:B------:R-:W-:-:S07]  /*4ee0*/  FSEL R5, R5, +QNAN , !P0 ;  /* 0x7ff0000005057808 */ /* 0x000fce0004000000 */
.L_x_2812:
[----:B------:R-:W-:Y:S05]  /*4ef0*/  BSYNC.RECONVERGENT B1 ;  /* 0x0000000000017941 */ /* 0x000fea0003800200 */
.L_x_2810:
        /* <DEDUP_REMOVED lines=90> */
.L_x_2818:
[----:B------:R-:W-:Y:S05]  /*54a0*/  BSYNC.RECONVERGENT B2 ;  /* 0x0000000000027941 */ /* 0x000fea0003800200 */
.L_x_2817:
[----:B------:R-:W-:Y:S01]  /*54b0*/  DADD R4, R30, R4 ;  /* 0x000000001e047229 */ /* 0x000fe20000000004 */
[----:B------:R-:W-:Y:S01]  /*54c0*/  UMOV UR6, 0x8fb9f87e ;  /* 0x8fb9f87e00067882 */ /* 0x000fe20000000000 */
[----:B------:R-:W-:Y:S02]  /*54d0*/  UMOV UR7, 0x408633ce ;  /* 0x408633ce00077882 */ /* 0x000fe40000000000 */
[----:B------:R-:W-:-:S06]  /*54e0*/  DSETP.GE.AND P0, PT, R32, UR6, PT ;  /* 0x0000000620007e2a */ /* 0x000fcc000bf06000 */
[----:B------:R-:W-:Y:S02]  /*54f0*/  FSEL R32, R4, RZ, !P0 ;  /* 0x000000ff04207208 */ /* 0x000fe40004000000 */
[----:B------:R-:W-:Y:S01]  /*5500*/  FSEL R33, R5, +QNAN , !P0 ;  /* 0x7ff0000005217808 */ /* 0x000fe20004000000 */
[----:B------:R-:W-:Y:S06]  /*5510*/  BRA `(.L_x_2819) ;  /* 0x00000000005c7947 */ /* 0x000fec0003800000 */
.L_x_2816:
        /* <DEDUP_REMOVED lines=23> */
.L_x_2819:
[----:B------:R-:W-:Y:S05]  /*5690*/  BSYNC.RECONVERGENT B1 ;  /* 0x0000000000017941 */ /* 0x000fea0003800200 */
.L_x_2815:
        /* <DEDUP_REMOVED lines=90> */
.L_x_2823:
[----:B------:R-:W-:Y:S05]  /*5c40*/  BSYNC.RECONVERGENT B2 ;  /* 0x0000000000027941 */ /* 0x000fea0003800200 */
.L_x_2822:
[----:B------:R-:W-:Y:S01]  /*5c50*/  DADD R4, R30, R4 ;  /* 0x000000001e047229 */ /* 0x000fe20000000004 */
[----:B------:R-:W-:Y:S01]  /*5c60*/  UMOV UR6, 0x8fb9f87e ;  /* 0x8fb9f87e00067882 */ /* 0x000fe20000000000 */
[----:B------:R-:W-:Y:S02]  /*5c70*/  UMOV UR7, 0x408633ce ;  /* 0x408633ce00077882 */ /* 0x000fe40000000000 */
[----:B------:R-:W-:-:S06]  /*5c80*/  DSETP.GE.AND P0, PT, R32, UR6, PT ;  /* 0x0000000620007e2a */ /* 0x000fcc000bf06000 */
[----:B------:R-:W-:Y:S02]  /*5c90*/  FSEL R32, R4, RZ, !P0 ;  /* 0x000000ff04207208 */ /* 0x000fe40004000000 */
[----:B------:R-:W-:Y:S01]  /*5ca0*/  FSEL R33, R5, +QNAN , !P0 ;  /* 0x7ff0000005217808 */ /* 0x000fe20004000000 */
[----:B------:R-:W-:Y:S06]  /*5cb0*/  BRA `(.L_x_2824) ;  /* 0x00000000005c7947 */ /* 0x000fec0003800000 */
.L_x_2821:
        /* <DEDUP_REMOVED lines=23> */
.L_x_2824:
[----:B------:R-:W-:Y:S05]  /*5e30*/  BSYNC.RECONVERGENT B1 ;  /* 0x0000000000017941 */ /* 0x000fea0003800200 */
.L_x_2820:
        /* <DEDUP_REMOVED lines=90> */
.L_x_2828:
[----:B------:R-:W-:Y:S05]  /*63e0*/  BSYNC.RECONVERGENT B2 ;  /* 0x0000000000027941 */ /* 0x000fea0003800200 */
.L_x_2827:
[----:B------:R-:W-:Y:S01]  /*63f0*/  DADD R4, R30, R4 ;  /* 0x000000001e047229 */ /* 0x000fe20000000004 */
[----:B------:R-:W-:Y:S01]  /*6400*/  UMOV UR6, 0x8fb9f87e ;  /* 0x8fb9f87e00067882 */ /* 0x000fe20000000000 */
[----:B------:R-:W-:Y:S02]  /*6410*/  UMOV UR7, 0x408633ce ;  /* 0x408633ce00077882 */ /* 0x000fe40000000000 */
[----:B------:R-:W-:-:S06]  /*6420*/  DSETP.GE.AND P0, PT, R32, UR6, PT ;  /* 0x0000000620007e2a */ /* 0x000fcc000bf06000 */
[----:B------:R-:W-:Y:S02]  /*6430*/  FSEL R32, R4, RZ, !P0 ;  /* 0x000000ff04207208 */ /* 0x000fe40004000000 */
[----:B------:R-:W-:Y:S01]  /*6440*/  FSEL R33, R5, +QNAN , !P0 ;  /* 0x7ff0000005217808 */ /* 0x000fe20004000000 */
[----:B------:R-:W-:Y:S06]  /*6450*/  BRA `(.L_x_2829) ;  /* 0x00000000005c7947 */ /* 0x000fec0003800000 */
.L_x_2826:
        /* <DEDUP_REMOVED lines=23> */
.L_x_2829:
[----:B------:R-:W-:Y:S05]  /*65d0*/  BSYNC.RECONVERGENT B1 ;  /* 0x0000000000017941 */ /* 0x000fea0003800200 */
.L_x_2825:
        /* <DEDUP_REMOVED lines=90> */
.L_x_2833:
[----:B------:R-:W-:Y:S05]  /*6b80*/  BSYNC.RECONVERGENT B2 ;  /* 0x0000000000027941 */ /* 0x000fea0003800200 */
.L_x_2832:
[----:B------:R-:W-:Y:S01]  /*6b90*/  DADD R4, R30, R4 ;  /* 0x000000001e047229 */ /* 0x000fe20000000004 */
[----:B------:R-:W-:Y:S01]  /*6ba0*/  UMOV UR6, 0x8fb9f87e ;  /* 0x8fb9f87e00067882 */ /* 0x000fe20000000000 */
[----:B------:R-:W-:Y:S02]  /*6bb0*/  UMOV UR7, 0x408633ce ;  /* 0x408633ce00077882 */ /* 0x000fe40000000000 */
[----:B------:R-:W-:-:S06]  /*6bc0*/  DSETP.GE.AND P0, PT, R32, UR6, PT ;  /* 0x0000000620007e2a */ /* 0x000fcc000bf06000 */
[----:B------:R-:W-:Y:S02]  /*6bd0*/  FSEL R32, R4, RZ, !P0 ;  /* 0x000000ff04207208 */ /* 0x000fe40004000000 */
[----:B------:R-:W-:Y:S01]  /*6be0*/  FSEL R33, R5, +QNAN , !P0 ;  /* 0x7ff0000005217808 */ /* 0x000fe20004000000 */
[----:B------:R-:W-:Y:S06]  /*6bf0*/  BRA `(.L_x_2834) ;  /* 0x00000000005c7947 */ /* 0x000fec0003800000 */
.L_x_2831:
        /* <DEDUP_REMOVED lines=23> */
.L_x_2834:
[----:B------:R-:W-:Y:S05]  /*6d70*/  BSYNC.RECONVERGENT B1 ;  /* 0x0000000000017941 */ /* 0x000fea0003800200 */
.L_x_2830:
        /* <DEDUP_REMOVED lines=90> */
.L_x_2838:
[----:B------:R-:W-:Y:S05]  /*7320*/  BSYNC.RECONVERGENT B2 ;  /* 0x0000000000027941 */ /* 0x000fea0003800200 */
.L_x_2837:
[----:B------:R-:W-:Y:S01]  /*7330*/  DADD R4, R30, R4 ;  /* 0x000000001e047229 */ /* 0x000fe20000000004 */
[----:B------:R-:W-:Y:S01]  /*7340*/  UMOV UR6, 0x8fb9f87e ;  /* 0x8fb9f87e00067882 */ /* 0x000fe20000000000 */
[----:B------:R-:W-:Y:S02]  /*7350*/  UMOV UR7, 0x408633ce ;  /* 0x408633ce00077882 */ /* 0x000fe40000000000 */
[----:B------:R-:W-:-:S06]  /*7360*/  DSETP.GE.AND P0, PT, R32, UR6, PT ;  /* 0x0000000620007e2a */ /* 0x000fcc000bf06000 */
[----:B------:R-:W-:Y:S02]  /*7370*/  FSEL R32, R4, RZ, !P0 ;  /* 0x000000ff04207208 */ /* 0x000fe40004000000 */
[----:B------:R-:W-:Y:S01]  /*7380*/  FSEL R33, R5, +QNAN , !P0 ;  /* 0x7ff0000005217808 */ /* 0x000fe20004000000 */
[----:B------:R-:W-:Y:S06]  /*7390*/  BRA `(.L_x_2839) ;  /* 0x00000000005c7947 */ /* 0x000fec0003800000 */
.L_x_2836:
        /* <DEDUP_REMOVED lines=23> */
.L_x_2839:
[----:B------:R-:W-:Y:S05]  /*7510*/  BSYNC.RECONVERGENT B1 ;  /* 0x0000000000017941 */ /* 0x000fea0003800200 */
.L_x_2835:
        /* <DEDUP_REMOVED lines=90> */
.L_x_2843:
[----:B------:R-:W-:Y:S05]  /*7ac0*/  BSYNC.RECONVERGENT B2 ;  /* 0x0000000000027941 */ /* 0x000fea0003800200 */
.L_x_2842:
[----:B------:R-:W-:Y:S01]  /*7ad0*/  DADD R4, R30, R4 ;  /* 0x000000001e047229 */ /* 0x000fe20000000004 */
[----:B------:R-:W-:Y:S01]  /*7ae0*/  UMOV UR6, 0x8fb9f87e ;  /* 0x8fb9f87e00067882 */ /* 0x000fe20000000000 */
[----:B------:R-:W-:Y:S02]  /*7af0*/  UMOV UR7, 0x408633ce ;  /* 0x408633ce00077882 */ /* 0x000fe40000000000 */
[----:B------:R-:W-:-:S06]  /*7b00*/  DSETP.GE.AND P0, PT, R32, UR6, PT ;  /* 0x0000000620007e2a */ /* 0x000fcc000bf06000 */
[----:B------:R-:W-:Y:S02]  /*7b10*/  FSEL R32, R4, RZ, !P0 ;  /* 0x000000ff04207208 */ /* 0x000fe40004000000 */
[----:B------:R-:W-:Y:S01]  /*7b20*/  FSEL R33, R5, +QNAN , !P0 ;  /* 0x7ff0000005217808 */ /* 0x000fe20004000000 */
[----:B------:R-:W-:Y:S06]  /*7b30*/  BRA `(.L_x_2844) ;  /* 0x00000000005c7947 */ /* 0x000fec0003800000 */
.L_x_2841:
        /* <DEDUP_REMOVED lines=23> */
.L_x_2844:
[----:B------:R-:W-:Y:S05]  /*7cb0*/  BSYNC.RECONVERGENT B1 ;  /* 0x0000000000017941 */ /* 0x000fea0003800200 */
.L_x_2840:
        /* <DEDUP_REMOVED lines=90> */
.L_x_2848:
[----:B------:R-:W-:Y:S05]  /*8260*/  BSYNC.RECONVERGENT B2 ;  /* 0x0000000000027941 */ /* 0x000fea0003800200 */
.L_x_2847:
[----:B------:R-:W-:Y:S01]  /*8270*/  DADD R4, R30, R4 ;  /* 0x000000001e047229 */ /* 0x000fe20000000004 */
[----:B------:R-:W-:Y:S01]  /*8280*/  UMOV UR6, 0x8fb9f87e ;  /* 0x8fb9f87e00067882 */ /* 0x000fe20000000000 */
[----:B------:R-:W-:Y:S02]  /*8290*/  UMOV UR7, 0x408633ce ;  /* 0x408633ce00077882 */ /* 0x000fe40000000000 */
[----:B------:R-:W-:-:S06]  /*82a0*/  DSETP.GE.AND P0, PT, R32, UR6, PT ;  /* 0x0000000620007e2a */ /* 0x000fcc000bf06000 */
[----:B------:R-:W-:Y:S02]  /*82b0*/  FSEL R32, R4, RZ, !P0 ;  /* 0x000000ff04207208 */ /* 0x000fe40004000000 */
[----:B------:R-:W-:Y:S01]  /*82c0*/  FSEL R33, R5, +QNAN , !P0 ;  /* 0x7ff0000005217808 */ /* 0x000fe20004000000 */
[----:B------:R-:W-:Y:S06]  /*82d0*/  BRA `(.L_x_2849) ;  /* 0x00000000005c7947 */ /* 0x000fec0003800000 */
.L_x_2846:
        /* <DEDUP_REMOVED lines=23> */
.L_x_2849:
[----:B------:R-:W-:Y:S05]  /*8450*/  BSYNC.RECONVERGENT B1 ;  /* 0x0000000000017941 */ /* 0x000fea0003800200 */
.L_x_2845:
[----:B------:R-:W0:Y:S01]  /*8460*/  LDC.64 R2, c[0x0][0x388] ;  /* 0x0000e200ff027b82 */ /* 0x000e220000000a00 */
[----:B------:R-:W-:Y:S01]  /*8470*/  LOP3.LUT R19, R33, 0x80000000, R19, 0xb8, !PT ;  /* 0x8000000021137812 */ /* 0x000fe200078eb813 */
[----:B------:R-:W-:Y:S02]  /*8480*/  IMAD.MOV.U32 R18, RZ, RZ, R32 ;  /* 0x000000ffff127224 */ /* 0x000fe400078e0020 */
[----:B0-----:R-:W-:-:S04]  /*8490*/  IMAD.WIDE.U32 R2, R0, 0x8, R2 ;  /* 0x0000000800027825 */ /* 0x001fc800078e0002 */
[----:B------:R-:W-:-:S05]  /*84a0*/  IMAD.WIDE.U32 R2, R8, 0x20, R2 ;  /* 0x0000002008027825 */ /* 0x000fca00078e0002 */
[----:B------:R-:W-:Y:S04]  /*84b0*/  STG.E.ENL2.256 desc[UR4][R2.64], R20, R24 ;  /* 0xf80000140218797f */ /* 0x000fe8000f121804 */
[----:B------:R-:W-:Y:S01]  /*84c0*/  STG.E.ENL2.256 desc[UR4][R2.64+0x1000], R12, R16 ;  /* 0xf800800c0210797f */ /* 0x000fe2000f121804 */
[----:B------:R-:W-:Y:S05]  /*84d0*/  EXIT ;  /* 0x000000000000794d */ /* 0x000fea0003800000 */
        .weak           $__internal_5_$__cuda_sm20_div_rn_f64_full
        .type           $__internal_5_$__cuda_sm20_div_rn_f64_full,@function
        .size           $__internal_5_$__cuda_sm20_div_rn_f64_full,(.L_x_2972 - $__internal_5_$__cuda_sm20_div_rn_f64_full)
$__internal_5_$__cuda_sm20_div_rn_f64_full:
        /* <DEDUP_REMOVED lines=70> */
.L_x_2851:
        /* <DEDUP_REMOVED lines=17> */
.L_x_2854:
[----:B------:R-:W-:Y:S01]  /*8a50*/  LOP3.LUT R3, R11, 0x80000, RZ, 0xfc, !PT ;  /* 0x000800000b037812 */ /* 0x000fe200078efcff */
[----:B------:R-:W-:-:S04]  /*8a60*/  IMAD.MOV.U32 R42, RZ, RZ, R10 ;  /* 0x000000ffff2a7224 */ /* 0x000fc800078e000a */
[----:B------:R-:W-:Y:S01]  /*8a70*/  IMAD.MOV.U32 R43, RZ, RZ, R3 ;  /* 0x000000ffff2b7224 */ /* 0x000fe200078e0003 */
[----:B------:R-:W-:Y:S06]  /*8a80*/  BRA `(.L_x_2852) ;  /* 0x00000000000c7947 */ /* 0x000fec0003800000 */
.L_x_2853:
[----:B------:R-:W-:Y:S01]  /*8a90*/  LOP3.LUT R3, R37, 0x80000, RZ, 0xfc, !PT ;  /* 0x0008000025037812 */ /* 0x000fe200078efcff */
[----:B------:R-:W-:-:S04]  /*8aa0*/  IMAD.MOV.U32 R42, RZ, RZ, R36 ;  /* 0x000000ffff2a7224 */ /* 0x000fc800078e0024 */
[----:B------:R-:W-:-:S07]  /*8ab0*/  IMAD.MOV.U32 R43, RZ, RZ, R3 ;  /* 0x000000ffff2b7224 */ /* 0x000fce00078e0003 */
.L_x_2852:
[----:B------:R-:W-:Y:S05]  /*8ac0*/  BSYNC.RECONVERGENT B0 ;  /* 0x0000000000007941 */ /* 0x000fea0003800200 */
.L_x_2850:
[----:B------:R-:W-:Y:S02]  /*8ad0*/  IMAD.MOV.U32 R6, RZ, RZ, R2 ;  /* 0x000000ffff067224 */ /* 0x000fe400078e0002 */
[----:B------:R-:W-:Y:S02]  /*8ae0*/  IMAD.MOV.U32 R7, RZ, RZ, 0x0 ;  /* 0x00000000ff077424 */ /* 0x000fe400078e00ff */
[----:B------:R-:W-:Y:S02]  /*8af0*/  IMAD.MOV.U32 R4, RZ, RZ, R42 ;  /* 0x000000ffff047224 */ /* 0x000fe400078e002a */
[----:B------:R-:W-:Y:S01]  /*8b00*/  IMAD.MOV.U32 R3, RZ, RZ, R43 ;  /* 0x000000ffff037224 */ /* 0x000fe200078e002b */
[----:B------:R-:W-:Y:S06]  /*8b10*/  RET.REL.NODEC R6 `(_ZN2at6native29vectorized_elementwise_kernelILi4EZZZNS0_16sinh_kernel_cudaERNS_18TensorIteratorBaseEENKUlvE0_clEvENKUlvE_clEvEUldE_St5arrayIPcLm2EEEEviT0_T1_) ;  /* 0xffffff7406387950 */ /* 0x000fec0003c3ffff */
.L_x_2855:
        /* <DEDUP_REMOVED lines=14> */
.L_x_2972:


//--------------------- .text._ZN2at6native29vectorized_elementwise_kernelILi8EZZZNS0_16sinh_kernel_cudaERNS_18TensorIteratorBaseEENKUlvE0_clEvENKUlvE_clEvEUldE_St5arrayIPcLm2EEEEviT0_T1_ --------------------------
	.section	.text._ZN2at6native29vectorized_elementwise_kernelILi8EZZZNS0_16sinh_kernel_cudaERNS_18TensorIteratorBaseEENKUlvE0_clEvENKUlvE_clEvEUldE_St5arrayIPcLm2EEEEviT0_T1_,"ax",@progbits
	.align	128
        .global         _ZN2at6native29vectorized_elementwise_kernelILi8EZZZNS0_16sinh_kernel_cudaERNS_18TensorIteratorBaseEENKUlvE0_clEvENKUlvE_clEvEUldE_St5arrayIPcLm2EEEEviT0_T1_
        .type           _ZN2at6native29vectorized_elementwise_kernelILi8EZZZNS0_16sinh_kernel_cudaERNS_18TensorIteratorBaseEENKUlvE0_clEvENKUlvE_clEvEUldE_St5arrayIPcLm2EEEEviT0_T1_,@function
        .size           _ZN2at6native29vectorized_elementwise_kernelILi8EZZZNS0_16sinh_kernel_cudaERNS_18TensorIteratorBaseEENKUlvE0_clEvENKUlvE_clEvEUldE_St5arrayIPcLm2EEEEviT0_T1_,(.L_x_2973 - _ZN2at6native29vectorized_elementwise_kernelILi8EZZZNS0_16sinh_kernel_cudaERNS_18TensorIteratorBaseEENKUlvE0_clEvENKUlvE_clEvEUldE_St5arrayIPcLm2EEEEviT0_T1_)
        .other          _ZN2at6native29vectorized_elementwise_kernelILi8EZZZNS0_16sinh_kernel_cudaERNS_18TensorIteratorBaseEENKUlvE0_clEvENKUlvE_clEvEUldE_St5arrayIPcLm2EEEEviT0_T1_,@"STO_CUDA_ENTRY STV_DEFAULT"
_ZN2at6native29vectorized_elementwise_kernelILi8EZZZNS0_16sinh_kernel_cudaERNS_18TensorIteratorBaseEENKUlvE0_clEvENKUlvE_clEvEUldE_St5arrayIPcLm2EEEEviT0_T1_:
.text._ZN2at6native29vectorized_elementwise_kernelILi8EZZZNS0_16sinh_kernel_cudaERNS_18TensorIteratorBaseEENKUlvE0_clEvENKUlvE_clEvEUldE_St5arrayIPcLm2EEEEviT0_T1_:
        /* <DEDUP_REMOVED lines=98> */
.L_x_2860:
        /* <DEDUP_REMOVED lines=82> */
[----:B------:R-:W-:Y:S05]  /*0b40*/  CALL.REL.NOINC `($__internal_6_$__cuda_sm20_div_rn_f64_full) ;  /* 0x0000007800647944 */ /* 0x000fea0003c00000 */
[----:B------:R-:W-:-:S07]  /*0b50*/  IMAD.MOV.U32 R5, RZ, RZ, R3 ;  /* 0x000000ffff057224 */ /* 0x000fce00078e0003 */
.L_x_2863:
[----:B------:R-:W-:Y:S05]  /*0b60*/  BSYNC.RECONVERGENT B3 ;  /* 0x0000000000037941 */ /* 0x000fea0003800200 */
.L_x_2862:
[----:B------:R-:W-:Y:S01]  /*0b70*/  DADD R4, R8, R4 ;  /* 0x0000000008047229 */ /* 0x000fe20000000004 */
[----:B------:R-:W-:Y:S01]  /*0b80*/  UMOV UR6, 0x8fb9f87e ;  /* 0x8fb9f87e00067882 */ /* 0x000fe20000000000 */
[----:B------:R-:W-:Y:S02]  /*0b90*/  UMOV UR7, 0x408633ce ;  /* 0x408633ce00077882 */ /* 0x000fe40000000000 */
[----:B------:R-:W-:-:S06]  /*0ba0*/  DSETP.GE.AND P0, PT, R12, UR6, PT ;  /* 0x000000060c007e2a */ /* 0x000fcc000bf06000 */
[----:B------:R-:W-:Y:S02]  /*0bb0*/  FSEL R4, R4, RZ, !P0 ;  /* 0x000000ff04047208 */ /* 0x000fe40004000000 */
[----:B------:R-:W-:-:S07]  /*0bc0*/  FSEL R5, R5, +QNAN , !P0 ;  /* 0x7ff0000005057808 */ /* 0x000fce0004000000 */
.L_x_2861:
[----:B------:R-:W-:Y:S05]  /*0bd0*/  BSYNC.RECONVERGENT B2 ;  /* 0x0000000000027941 */ /* 0x000fea0003800200 */
.L_x_2859:
[----:B------:R-:W-:Y:S01]  /*0be0*/  LOP3.LUT R33, R5, 0x80000000, R33, 0xb8, !PT ;  /* 0x8000000005217812 */ /* 0x000fe200078eb821 */
[----:B------:R-:W-:-:S07]  /*0bf0*/  IMAD.MOV.U32 R32, RZ, RZ, R4 ;  /* 0x000000ffff207224 */ /* 0x000fce00078e0004 */
.L_x_2858:
[----:B------:R-:W-:Y:S05]  /*0c00*/  BSYNC.RECONVERGENT B1 ;  /* 0x0000000000017941 */ /* 0x000fea0003800200 */
.L_x_2857:
        /* <DEDUP_REMOVED lines=90> */
[----:B------:R-:W-:Y:S05]  /*11b0*/  CALL.REL.NOINC `($__internal_6_$__cuda_sm20_div_rn_f64_full) ;  /* 0x0000007000c87944 */ /* 0x000fea0003c00000 */
[----:B------:R-:W-:-:S07]  /*11c0*/  IMAD.MOV.U32 R5, RZ, RZ, R3 ;  /* 0x000000ffff057224 */ /* 0x000fce00078e0003 */
.L_x_2869:
[----:B------:R-:W-:Y:S05]  /*11d0*/  BSYNC.RECONVERGENT B3 ;  /* 0x0000000000037941 */ /* 0x000fea0003800200 */
.L_x_2868:
[----:B------:R-:W-:Y:S01]  /*11e0*/  DADD R4, R8, R4 ;  /* 0x0000000008047229 */ /* 0x000fe20000000004 */
[----:B------:R-:W-:Y:S01]  /*11f0*/  UMOV UR6, 0x8fb9f87e ;  /* 0x8fb9f87e00067882 */ /* 0x000fe20000000000 */
[----:B------:R-:W-:Y:S02]  /*1200*/  UMOV UR7, 0x408633ce ;  /* 0x408633ce00077882 */ /* 0x000fe40000000000 */
[----:B------:R-:W-:-:S06]  /*1210*/  DSETP.GE.AND P0, PT, R12, UR6, PT ;  /* 0x000000060c007e2a */ /* 0x000fcc000bf06000 */
[----:B------:R-:W-:Y:S02]  /*1220*/  FSEL R12, R4, RZ, !P0 ;  /* 0x000000ff040c7208 */ /* 0x000fe40004000000 */
[----:B------:R-:W-:Y:S01]  /*1230*/  FSEL R13, R5, +QNAN , !P0 ;  /* 0x7ff00000050d7808 */ /* 0x000fe20004000000 */
[----:B------:R-:W-:Y:S06]  /*1240*/  BRA `(.L_x_2870) ;  /* 0x00000000005c7947 */ /* 0x000fec0003800000 */
.L_x_2867:
        /* <DEDUP_REMOVED lines=23> */
.L_x_2870:
[----:B------:R-:W-:Y:S05]  /*13c0*/  BSYNC.RECONVERGENT B2 ;  /* 0x0000000000027941 */ /* 0x000fea0003800200 */
.L_x_2866:
[----:B------:R-:W-:Y:S01]  /*13d0*/  LOP3.LUT R31, R13, 0x80000000, R31, 0xb8, !PT ;  /* 0x800000000d1f7812 */ /* 0x000fe200078eb81f */
[----:B------:R-:W-:-:S07]  /*13e0*/  IMAD.MOV.U32 R30, RZ, RZ, R12 ;  /* 0x000000ffff1e7224 */ /* 0x000fce00078e000c */
.L_x_2865:
[----:B------:R-:W-:Y:S05]  /*13f0*/  BSYNC.RECONVERGENT B1 ;  /* 0x0000000000017941 */ /* 0x000fea0003800200 */
.L_x_2864:
        /* <DEDUP_REMOVED lines=92> */
.L_x_2876:
[----:B------:R-:W-:Y:S05]  /*19c0*/  BSYNC.RECONVERGENT B3 ;  /* 0x0000000000037941 */ /* 0x000fea0003800200 */
.L_x_2875:
[----:B------:R-:W-:Y:S01]  /*19d0*/  DADD R4, R8, R4 ;  /* 0x0000000008047229 */ /* 0x000fe20000000004 */
[----:B------:R-:W-:Y:S01]  /*19e0*/  UMOV UR6, 0x8fb9f87e ;  /* 0x8fb9f87e00067882 */ /* 0x000fe20000000000 */
[----:B------:R-:W-:Y:S02]  /*19f0*/  UMOV UR7, 0x408633ce ;  /* 0x408633ce00077882 */ /* 0x000fe40000000000 */
[----:B------:R-:W-:-:S06]  /*1a00*/  DSETP.GE.AND P0, PT, R12, UR6, PT ;  /* 0x000000060c007e2a */ /* 0x000fcc000bf06000 */
[----:B------:R-:W-:Y:S02]  /*1a10*/  FSEL R8, R4, RZ, !P0 ;  /* 0x000000ff04087208 */ /* 0x000fe40004000000 */
[----:B------:R-:W-:Y:S01]  /*1a20*/  FSEL R9, R5, +QNAN , !P0 ;  /* 0x7ff0000005097808 */ /* 0x000fe20004000000 */
[----:B------:R-:W-:Y:S06]  /*1a30*/  BRA `(.L_x_2877) ;  /* 0x00000000005c7947 */ /* 0x000fec0003800000 */
.L_x_2874:
        /* <DEDUP_REMOVED lines=23> */
.L_x_2877:
[----:B------:R-:W-:Y:S05]  /*1bb0*/  BSYNC.RECONVERGENT B2 ;  /* 0x0000000000027941 */ /* 0x000fea0003800200 */
.L_x_2873:
[----:B------:R-:W-:-:S07]  /*1bc0*/  LOP3.LUT R9, R9, 0x80000000, R15, 0xb8, !PT ;  /* 0x8000000009097812 */ /* 0x000fce00078eb80f */
.L_x_2872:
[----:B------:R-:W-:Y:S05]  /*1bd0*/  BSYNC.RECONVERGENT B1 ;  /* 0x0000000000017941 */ /* 0x000fea0003800200 */
.L_x_2871:
        /* <DEDUP_REMOVED lines=92> */
.L_x_2883:
[----:B------:R-:W-:Y:S05]  /*21a0*/  BSYNC.RECONVERGENT B3 ;  /* 0x0000000000037941 */ /* 0x000fea0003800200 */
.L_x_2882:
[----:B------:R-:W-:Y:S01]  /*21b0*/  DADD R4, R12, R4 ;  /* 0x000000000c047229 */ /* 0x000fe20000000004 */
[----:B------:R-:W-:Y:S01]  /*21c0*/  UMOV UR6, 0x8fb9f87e ;  /* 0x8fb9f87e00067882 */ /* 0x000fe20000000000 */
[----:B------:R-:W-:Y:S02]  /*21d0*/  UMOV UR7, 0x408633ce ;  /* 0x408633ce00077882 */ /* 0x000fe40000000000 */
[----:B------:R-:W-:-:S06]  /*21e0*/  DSETP.GE.AND P0, PT, R14, UR6, PT ;  /* 0x000000060e007e2a */ /* 0x000fcc000bf06000 */
[----:B------:R-:W-:Y:S02]  /*21f0*/  FSEL R12, R4, RZ, !P0 ;  /* 0x000000ff040c7208 */ /* 0x000fe40004000000 */
[----:B------:R-:W-:Y:S01]  /*2200*/  FSEL R13, R5, +QNAN , !P0 ;  /* 0x7ff00000050d7808 */ /* 0x000fe20004000000 */
[----:B------:R-:W-:Y:S06]  /*2210*/  BRA `(.L_x_2884) ;  /* 0x00000000005c7947 */ /* 0x000fec0003800000 */
.L_x_2881:
        /* <DEDUP_REMOVED lines=23> */
.L_x_2884:
[----:B------:R-:W-:Y:S05]  /*2390*/  BSYNC.RECONVERGENT B2 ;  /* 0x0000000000027941 */ /* 0x000fea0003800200 */
.L_x_2880:
[----:B------:R-:W-:-:S07]  /*23a0*/  LOP3.LUT R13, R13, 0x80000000, R17, 0xb8, !PT ;  /* 0x800000000d0d7812 */ /* 0x000fce00078eb811 */
.L_x_2879:
[----:B------:R-:W-:Y:S05]  /*23b0*/  BSYNC.RECONVERGENT B1 ;  /* 0x0000000000017941 */ /* 0x000fea0003800200 */
.L_x_2878:
        /* <DEDUP_REMOVED lines=92> */
.L_x_2890:
[----:B------:R-:W-:Y:S05]  /*2980*/  BSYNC.RECONVERGENT B3 ;  /* 0x0000000000037941 */ /* 0x000fea0003800200 */
.L_x_2889:
[----:B------:R-:W-:Y:S01]  /*2990*/  DADD R4, R14, R4 ;  /* 0x000000000e047229 */ /* 0x000fe20000000004 */
[----:B------:R-:W-:Y:S01]  /*29a0*/  UMOV UR6, 0x8fb9f87e ;  /* 0x8fb9f87e00067882 */ /* 0x000fe20000000000 */
[----:B------:R-:W-:Y:S02]  /*29b0*/  UMOV UR7, 0x408633ce ;  /* 0x408633ce00077882 */ /* 0x000fe40000000000 */
[----:B------:R-:W-:-:S06]  /*29c0*/  DSETP.GE.AND P0, PT, R16, UR6, PT ;  /* 0x0000000610007e2a */ /* 0x000fcc000bf06000 */
[----:B------:R-:W-:Y:S02]  /*29d0*/  FSEL R14, R4, RZ, !P0 ;  /* 0x000000ff040e7208 */ /* 0x000fe40004000000 */
[----:B------:R-:W-:Y:S01]  /*29e0*/  FSEL R15, R5, +QNAN , !P0 ;  /* 0x7ff00000050f7808 */ /* 0x000fe20004000000 */
[----:B------:R-:W-:Y:S06]  /*29f0*/  BRA `(.L_x_2891) ;  /* 0x00000000005c7947 */ /* 0x000fec0003800000 */
.L_x_2888:
        /* <DEDUP_REMOVED lines=23> */
.L_x_2891:
[----:B------:R-:W-:Y:S05]  /*2b70*/  BSYNC.RECONVERGENT B2 ;  /* 0x0000000000027941 */ /* 0x000fea0003800200 */
.L_x_2887:
[----:B------:R-:W-:-:S07]  /*2b80*/  LOP3.LUT R15, R15, 0x80000000, R19, 0xb8, !PT ;  /* 0x800000000f0f7812 */ /* 0x000fce00078eb813 */
.L_x_2886:
[----:B------:R-:W-:Y:S05]  /*2b90*/  BSYNC.RECONVERGENT B1 ;  /* 0x0000000000017941 */ /* 0x000fea0003800200 */
.L_x_2885:
        /* <DEDUP_REMOVED lines=92> */
.L_x_2897:
[----:B------:R-:W-:Y:S05]  /*3160*/  BSYNC.RECONVERGENT B3 ;  /* 0x0000000000037941 */ /* 0x000fea0003800200 */
.L_x_2896:
[----:B------:R-:W-:Y:S01]  /*3170*/  DADD R4, R16, R4 ;  /* 0x0000000010047229 */ /* 0x000fe20000000004 */
[----:B------:R-:W-:Y:S01]  /*3180*/  UMOV UR6, 0x8fb9f87e ;  /* 0x8fb9f87e00067882 */ /* 0x000fe20000000000 */
[----:B------:R-:W-:Y:S02]  /*3190*/  UMOV UR7, 0x408633ce ;  /* 0x408633ce00077882 */ /* 0x000fe40000000000 */
[----:B------:R-:W-:-:S06]  /*31a0*/  DSETP.GE.AND P0, PT, R18, UR6, PT ;  /* 0x0000000612007e2a */ /* 0x000fcc000bf06000 */
[----:B------:R-:W-:Y:S02]  /*31b0*/  FSEL R16, R4, RZ, !P0 ;  /* 0x000000ff04107208 */ /* 0x000fe40004000000 */
[----:B------:R-:W-:Y:S01]  /*31c0*/  FSEL R17, R5, +QNAN , !P0 ;  /* 0x7ff0000005117808 */ /* 0x000fe20004000000 */
[----:B------:R-:W-:Y:S06]  /*31d0*/  BRA `(.L_x_2898) ;  /* 0x00000000005c7947 */ /* 0x000fec0003800000 */
.L_x_2895:
        /* <DEDUP_REMOVED lines=23> */
.L_x_2898:
[----:B------:R-:W-:Y:S05]  /*3350*/  BSYNC.RECONVERGENT B2 ;  /* 0x0000000000027941 */ /* 0x000fea0003800200 */
.L_x_2894:
[----:B------:R-:W-:-:S07]  /*3360*/  LOP3.LUT R17, R17, 0x80000000, R21, 0xb8, !PT ;  /* 0x8000000011117812 */ /* 0x000fce00078eb815 */
.L_x_2893:
[----:B------:R-:W-:Y:S05]  /*3370*/  BSYNC.RECONVERGENT B1 ;  /* 0x0000000000017941 */ /* 0x000fea0003800200 */
.L_x_2892:
        /* <DEDUP_REMOVED lines=92> */
.L_x_2904:
[----:B------:R-:W-:Y:S05]  /*3940*/  BSYNC.RECONVERGENT B3 ;  /* 0x0000000000037941 */ /* 0x000fea0003800200 */
.L_x_2903:
[----:B------:R-:W-:Y:S01]  /*3950*/  DADD R4, R18, R4 ;  /* 0x0000000012047229 */ /* 0x000fe20000000004 */
[----:B------:R-:W-:Y:S01]  /*3960*/  UMOV UR6, 0x8fb9f87e ;  /* 0x8fb9f87e00067882 */ /* 0x000fe20000000000 */
[----:B------:R-:W-:Y:S02]  /*3970*/  UMOV UR7, 0x408633ce ;  /* 0x408633ce00077882 */ /* 0x000fe40000000000 */
[----:B------:R-:W-:-:S06]  /*3980*/  DSETP.GE.AND P0, PT, R20, UR6, PT ;  /* 0x0000000614007e2a */ /* 0x000fcc000bf06000 */
[----:B------:R-:W-:Y:S02]  /*3990*/  FSEL R18, R4, RZ, !P0 ;  /* 0x000000ff04127208 */ /* 0x000fe40004000000 */
[----:B------:R-:W-:Y:S01]  /*39a0*/  FSEL R19, R5, +QNAN , !P0 ;  /* 0x7ff0000005137808 */ /* 0x000fe20004000000 */
[----:B------:R-:W-:Y:S06]  /*39b0*/  BRA `(.L_x_2905) ;  /* 0x00000000005c7947 */ /* 0x000fec0003800000 */
.L_x_2902:
        /* <DEDUP_REMOVED lines=23> */
.L_x_2905:
[----:B------:R-:W-:Y:S05]  /*3b30*/  BSYNC.RECONVERGENT B2 ;  /* 0x0000000000027941 */ /* 0x000fea0003800200 */
.L_x_2901:
[----:B------:R-:W-:-:S07]  /*3b40*/  LOP3.LUT R19, R19, 0x80000000, R23, 0xb8, !PT ;  /* 0x8000000013137812 */ /* 0x000fce00078eb817 */
.L_x_2900:
[----:B------:R-:W-:Y:S05]  /*3b50*/  BSYNC.RECONVERGENT B1 ;  /* 0x0000000000017941 */ /* 0x000fea0003800200 */
.L_x_2899:
        /* <DEDUP_REMOVED lines=92> */
.L_x_2911:
[----:B------:R-:W-:Y:S05]  /*4120*/  BSYNC.RECONVERGENT B3 ;  /* 0x0000000000037941 */ /* 0x000fea0003800200 */
.L_x_2910:
[----:B------:R-:W-:Y:S01]  /*4130*/  DADD R4, R22, R4 ;  /* 0x0000000016047229 */ /* 0x000fe20000000004 */
[----:B------:R-:W-:Y:S01]  /*4140*/  UMOV UR6, 0x8fb9f87e ;  /* 0x8fb9f87e00067882 */ /* 0x000fe20000000000 */
[----:B------:R-:W-:Y:S02]  /*4150*/  UMOV UR7, 0x408633ce ;  /* 0x408633ce00077882 */ /* 0x000fe40000000000 */
[----:B------:R-:W-:-:S06]  /*4160*/  DSETP.GE.AND P0, PT, R20, UR6, PT ;  /* 0x0000000614007e2a */ /* 0x000fcc000bf06000 */
[----:B------:R-:W-:Y:S02]  /*4170*/  FSEL R20, R4, RZ, !P0 ;  /* 0x000000ff04147208 */ /* 0x000fe40004000000 */
[----:B------:R-:W-:Y:S01]  /*4180*/  FSEL R21, R5, +QNAN , !P0 ;  /* 0x7ff0000005157808 */ /* 0x000fe20004000000 */
[----:B------:R-:W-:Y:S06]  /*4190*/  BRA `(.L_x_2912) ;  /* 0x00000000005c7947 */ /* 0x000fec0003800000 */
.L_x_2909:
        /* <DEDUP_REMOVED lines=23> */
.L_x_2912:
[----:B------:R-:W-:Y:S05]  /*4310*/  BSYNC.RECONVERGENT B2 ;  /* 0x0000000000027941 */ /* 0x000fea0003800200 */
.L_x_2908:
[----:B------:R-:W-:Y:S01]  /*4320*/  LOP3.LUT R35, R21, 0x80000000, R35, 0xb8, !PT ;  /* 0x8000000015237812 */ /* 0x000fe200078eb823 */
[----:B------:R-:W-:-:S07]  /*4330*/  IMAD.MOV.U32 R34, RZ, RZ, R20 ;  /* 0x000000ffff227224 */ /* 0x000fce00078e0014 */
.L_x_2907:
[----:B------:R-:W-:Y:S05]  /*4340*/  BSYNC.RECONVERGENT B1 ;  /* 0x0000000000017941 */ /* 0x000fea0003800200 */
.L_x_2906:
        /* <DEDUP_REMOVED lines=16> */
.L_x_2915:
[----:B------:R-:W-:-:S13]  /*4450*/  ISETP.GE.U32.AND P0, PT, R25, R24, PT ;  /* 0x000000181900720c */ /* 0x000fda0003f06070 */
[----:B------:R-:W-:Y:S05]  /*4460*/  @P0 BRA `(.L_x_2917) ;  /* 0x0000000000300947 */ /* 0x000fea0003800000 */
[----:B0-----:R-:W0:Y:S01]  /*4470*/  LDC.64 R2, c[0x0][0x388] ;  /* 0x0000e200ff027b82 */ /* 0x001e220000000a00 */
[----:B------:R-:W-:Y:S02]  /*4480*/  IMAD.IADD R5, R0, 0x1, R25 ;  /* 0x0000000100057824 */ /* 0x000fe400078e0219 */
[----:B------:R-:W-:Y:S02]  /*4490*/  VIADD R25, R25, 0x80 ;  /* 0x0000008019197836 */ /* 0x000fe40000000000 */
[----:B0-----:R-:W-:-:S05]  /*44a0*/  IMAD.WIDE.U32 R2, R5, 0x8, R2 ;  /* 0x0000000805027825 */ /* 0x001fca00078e0002 */
[----:B------:R1:W-:Y:S02]  /*44b0*/  STG.E.64 desc[UR4][R2.64], R8 ;  /* 0x0000000802007986 */ /* 0x0003e4000c101b04 */
.L_x_2916:
[----:B------:R-:W-:-:S13]  /*44c0*/  ISETP.GE.U32.AND P0, PT, R25, R24, PT ;  /* 0x000000181900720c */ /* 0x000fda0003f06070 */
[----:B------:R-:W-:Y:S05]  /*44d0*/  @P0 BRA `(.L_x_2918) ;  /* 0x0000000000300947 */ /* 0x000fea0003800000 */
[----:B01----:R-:W0:Y:S01]  /*44e0*/  LDC.64 R2, c[0x0][0x388] ;  /* 0x0000e200ff027b82 */ /* 0x003e220000000a00 */
[----:B------:R-:W-:Y:S02]  /*44f0*/  IMAD.IADD R5, R0, 0x1, R25 ;  /* 0x0000000100057824 */ /* 0x000fe400078e0219 */
[----:B------:R-:W-:Y:S02]  /*4500*/  VIADD R25, R25, 0x80 ;  /* 0x0000008019197836 */ /* 0x000fe40000000000 */
[----:B0-----:R-:W-:-:S05]  /*4510*/  IMAD.WIDE.U32 R2, R5, 0x8, R2 ;  /* 0x0000000805027825 */ /* 0x001fca00078e0002 */
[----:B------:R1:W-:Y:S02]  /*4520*/  STG.E.64 desc[UR4][R2.64], R12 ;  /* 0x0000000c02007986 */ /* 0x0003e4000c101b04 */
.L_x_2917:
[----:B------:R-:W-:-:S13]  /*4530*/  ISETP.GE.U32.AND P0, PT, R25, R24, PT ;  /* 0x000000181900720c */ /* 0x000fda0003f06070 */
[----:B------:R-:W-:Y:S05]  /*4540*/  @P0 BRA `(.L_x_2919) ;  /* 0x0000000000340947 */ /* 0x000fea0003800000 */
[----:B01----:R-:W0:Y:S01]  /*4550*/  LDC.64 R2, c[0x0][0x388] ;  /* 0x0000e200ff027b82 */ /* 0x003e220000000a00 */
[----:B------:R-:W-:Y:S02]  /*4560*/  IMAD.IADD R5, R0, 0x1, R25 ;  /* 0x0000000100057824 */ /* 0x000fe400078e0219 */
[----:B------:R-:W-:Y:S02]  /*4570*/  VIADD R25, R25, 0x80 ;  /* 0x0000008019197836 */ /* 0x000fe40000000000 */
[----:B0-----:R-:W-:-:S05]  /*4580*/  IMAD.WIDE.U32 R2, R5, 0x8, R2 ;  /* 0x0000000805027825 */ /* 0x001fca00078e0002 */
[----:B-----5:R2:W-:Y:S02]  /*4590*/  STG.E.64 desc[UR4][R2.64], R14 ;  /* 0x0000000e02007986 */ /* 0x0205e4000c101b04 */
.L_x_2918:
        /* <DEDUP_REMOVED lines=8> */
.L_x_2919:
[----:B------:R-:W-:Y:S05]  /*4620*/  BSYNC.RELIABLE B1 ;  /* 0x0000000000017941 */ /* 0x000fea0003800100 */
.L_x_2914:
[----:B------:R-:W-:-:S13]  /*4630*/  ISETP.GE.U32.AND P0, PT, R25, R24, PT ;  /* 0x000000181900720c */ /* 0x000fda0003f06070 */
[----:B012---:R-:W0:Y:S01]  /*4640*/  @!P0 LDC.64 R2, c[0x0][0x388] ;  /* 0x0000e200ff028b82 */ /* 0x007e220000000a00 */
[----:B------:R-:W-:Y:S02]  /*4650*/  @!P0 IMAD.IADD R5, R0, 0x1, R25 ;  /* 0x0000000100058824 */ /* 0x000fe400078e0219 */
[----:B------:R-:W-:Y:S02]  /*4660*/  @!P0 VIADD R25, R25, 0x80 ;  /* 0x0000008019198836 */ /* 0x000fe40000000000 */
[----:B0-----:R-:W-:-:S05]  /*4670*/  @!P0 IMAD.WIDE.U32 R2, R5, 0x8, R2 ;  /* 0x0000000805028825 */ /* 0x001fca00078e0002 */
[----:B-----5:R3:W-:Y:S02]  /*4680*/  @!P0 STG.E.64 desc[UR4][R2.64], R18 ;  /* 0x0000001202008986 */ /* 0x0207e4000c101b04 */
.L_x_2920:
[----:B------:R-:W-:Y:S05]  /*4690*/  BSYNC.RECONVERGENT B0 ;  /* 0x0000000000007941 */ /* 0x000fea0003800200 */
.L_x_2913:
        /* <DEDUP_REMOVED lines=8> */
.L_x_2856:
        /* <DEDUP_REMOVED lines=36> */
.L_x_2922:
        /* <DEDUP_REMOVED lines=80> */
[----:B-----5:R-:W-:Y:S05]  /*4e60*/  CALL.REL.NOINC `($__internal_6_$__cuda_sm20_div_rn_f64_full) ;  /* 0x00000034009c7944 */ /* 0x020fea0003c00000 */
[----:B------:R-:W-:-:S07]  /*4e70*/  IMAD.MOV.U32 R5, RZ, RZ, R3 ;  /* 0x000000ffff057224 */ /* 0x000fce00078e0003 */
.L_x_2925:
[----:B------:R-:W-:Y:S05]  /*4e80*/  BSYNC.RECONVERGENT B2 ;  /* 0x0000000000027941 */ /* 0x000fea0003800200 */
.L_x_2924:
[----:B------:R-:W-:Y:S01]  /*4e90*/  DADD R4, R30, R4 ;  /* 0x000000001e047229 */ /* 0x000fe20000000004 */
[----:B------:R-:W-:Y:S01]  /*4ea0*/  UMOV UR6, 0x8fb9f87e ;  /* 0x8fb9f87e00067882 */ /* 0x000fe20000000000 */
[----:B------:R-:W-:Y:S02]  /*4eb0*/  UMOV UR7, 0x408633ce ;  /* 0x408633ce00077882 */ /* 0x000fe40000000000 */
[----:B------:R-:W-:-:S06]  /*4ec0*/  DSETP.GE.AND P0, PT, R32, UR6, PT ;  /* 0x0000000620007e2a */ /* 0x000fcc000bf06000 */
[----:B------:R-:W-:Y:S02]  /*4ed0*/  FSEL R4, R4, RZ, !P0 ;  /* 0x000000ff04047208 */ /* 0x000fe40004000000 */
[----:B------:R-:W-:-:S07]  /*4ee0*/  FSEL R5, R5, +QNAN , !P0 ;  /* 0x7ff0000005057808 */ /* 0x000fce0004000000 */
.L_x_2923:
[----:B------:R-:W-:Y:S05]  /*4ef0*/  BSYNC.RECONVERGENT B1 ;  /* 0x0000000000017941 */ /* 0x000fea0003800200 */
.L_x_2921:
        /* <DEDUP_REMOVED lines=90> */
.L_x_2929:
[----:B------:R-:W-:Y:S05]  /*54a0*/  BSYNC.RECONVERGENT B2 ;  /* 0x0000000000027941 */ /* 0x000fea0003800200 */
.L_x_2928:
[----:B------:R-:W-:Y:S01]  /*54b0*/  DADD R4, R30, R4 ;  /* 0x000000001e047229 */ /* 0x000fe20000000004 */
[----:B------:R-:W-:Y:S01]  /*54c0*/  UMOV UR6, 0x8fb9f87e ;  /* 0x8fb9f87e00067882 */ /* 0x000fe20000000000 */
[----:B------:R-:W-:Y:S02]  /*54d0*/  UMOV UR7, 0x408633ce ;  /* 0x408633ce00077882 */ /* 0x000fe40000000000 */
[----:B------:R-:W-:-:S06]  /*54e0*/  DSETP.GE.AND P0, PT, R32, UR6, PT ;  /* 0x0000000620007e2a */ /* 0x000fcc000bf06000 */
[----:B------:R-:W-:Y:S02]  /*54f0*/  FSEL R32, R4, RZ, !P0 ;  /* 0x000000ff04207208 */ /* 0x000fe40004000000 */
[----:B------:R-:W-:Y:S01]  /*5500*/  FSEL R33, R5, +QNAN , !P0 ;  /* 0x7ff0000005217808 */ /* 0x000fe20004000000 */
[----:B------:R-:W-:Y:S06]  /*5510*/  BRA `(.L_x_2930) ;  /* 0x00000000005c7947 */ /* 0x000fec0003800000 */
.L_x_2927:
        /* <DEDUP_REMOVED lines=23> */
.L_x_2930:
[----:B------:R-:W-:Y:S05]  /*5690*/  BSYNC.RECONVERGENT B1 ;  /* 0x0000000000017941 */ /* 0x000fea0003800200 */
.L_x_2926:
        /* <DEDUP_REMOVED lines=90> */
.L_x_2934:
[----:B------:R-:W-:Y:S05]  /*5c40*/  BSYNC.RECONVERGENT B2 ;  /* 0x0000000000027941 */ /* 0x000fea0003800200 */
.L_x_2933:
[----:B------:R-:W-:Y:S01]  /*5c50*/  DADD R4, R30, R4 ;  /* 0x000000001e047229 */ /* 0x000fe20000000004 */
[----:B------:R-:W-:Y:S01]  /*5c60*/  UMOV UR6, 0x8fb9f87e ;  /* 0x8fb9f87e00067882 */ /* 0x000fe20000000000 */
[----:B------:R-:W-:Y:S02]  /*5c70*/  UMOV UR7, 0x408633ce ;  /* 0x408633ce00077882 */ /* 0x000fe40000000000 */
[----:B------:R-:W-:-:S06]  /*5c80*/  DSETP.GE.AND P0, PT, R32, UR6, PT ;  /* 0x0000000620007e2a */ /* 0x000fcc000bf06000 */
[----:B------:R-:W-:Y:S02]  /*5c90*/  FSEL R32, R4, RZ, !P0 ;  /* 0x000000ff04207208 */ /* 0x000fe40004000000 */
[----:B------:R-:W-:Y:S01]  /*5ca0*/  FSEL R33, R5, +QNAN , !P0 ;  /* 0x7ff0000005217808 */ /* 0x000fe20004000000 */
[----:B------:R-:W-:Y:S06]  /*5cb0*/  BRA `(.L_x_2935) ;  /* 0x00000000005c7947 */ /* 0x000fec0003800000 */
.L_x_2932:
        /* <DEDUP_REMOVED lines=23> */
.L_x_2935:
[----:B------:R-:W-:Y:S05]  /*5e30*/  BSYNC.RECONVERGENT B1 ;  /* 0x0000000000017941 */ /* 0x000fea0003800200 */
.L_x_2931:
        /* <DEDUP_REMOVED lines=90> */
.L_x_2939:
[----:B------:R-:W-:Y:S05]  /*63e0*/  BSYNC.RECONVERGENT B2 ;  /* 0x0000000000027941 */ /* 0x000fea0003800200 */
.L_x_2938:
[----:B------:R-:W-:Y:S01]  /*63f0*/  DADD R4, R30, R4 ;  /* 0x000000001e047229 */ /* 0x000fe20000000004 */
[----:B------:R-:W-:Y:S01]  /*6400*/  UMOV UR6, 0x8fb9f87e ;  /* 0x8fb9f87e00067882 */ /* 0x000fe20000000000 */
[----:B------:R-:W-:Y:S02]  /*6410*/  UMOV UR7, 0x408633ce ;  /* 0x408633ce00077882 */ /* 0x000fe40000000000 */
[----:B------:R-:W-:-:S06]  /*6420*/  DSETP.GE.AND P0, PT, R32, UR6, PT ;  /* 0x0000000620007e2a */ /* 0x000fcc000bf06000 */
[----:B------:R-:W-:Y:S02]  /*6430*/  FSEL R32, R4, RZ, !P0 ;  /* 0x000000ff04207208 */ /* 0x000fe40004000000 */
[----:B------:R-:W-:Y:S01]  /*6440*/  FSEL R33, R5, +QNAN , !P0 ;  /* 0x7ff0000005217808 */ /* 0x000fe20004000000 */
[----:B------:R-:W-:Y:S06]  /*6450*/  BRA `(.L_x_2940) ;  /* 0x00000000005c7947 */ /* 0x000fec0003800000 */
.L_x_2937:
        /* <DEDUP_REMOVED lines=23> */
.L_x_2940:
[----:B------:R-:W-:Y:S05]  /*65d0*/  BSYNC.RECONVERGENT B1 ;  /* 0x0000000000017941 */ /* 0x000fea0003800200 */
.L_x_2936:
        /* <DEDUP_REMOVED lines=90> */
.L_x_2944:
[----:B------:R-:W-:Y:S05]  /*6b80*/  BSYNC.RECONVERGENT B2 ;  /* 0x0000000000027941 */ /* 0x000fea0003800200 */
.L_x_2943:
[----:B------:R-:W-:Y:S01]  /*6b90*/  DADD R4, R30, R4 ;  /* 0x000000001e047229 */ /* 0x000fe20000000004 */
[----:B------:R-:W-:Y:S01]  /*6ba0*/  UMOV UR6, 0x8fb9f87e ;  /* 0x8fb9f87e00067882 */ /* 0x000fe20000000000 */
[----:B------:R-:W-:Y:S02]  /*6bb0*/  UMOV UR7, 0x408633ce ;  /* 0x408633ce00077882 */ /* 0x000fe40000000000 */
[----:B------:R-:W-:-:S06]  /*6bc0*/  DSETP.GE.AND P0, PT, R32, UR6, PT ;  /* 0x0000000620007e2a */ /* 0x000fcc000bf06000 */
[----:B------:R-:W-:Y:S02]  /*6bd0*/  FSEL R32, R4, RZ, !P0 ;  /* 0x000000ff04207208 */ /* 0x000fe40004000000 */
[----:B------:R-:W-:Y:S01]  /*6be0*/  FSEL R33, R5, +QNAN , !P0 ;  /* 0x7ff0000005217808 */ /* 0x000fe20004000000 */
[----:B------:R-:W-:Y:S06]  /*6bf0*/  BRA `(.L_x_2945) ;  /* 0x00000000005c7947 */ /* 0x000fec0003800000 */
.L_x_2942:
        /* <DEDUP_REMOVED lines=23> */
.L_x_2945:
[----:B------:R-:W-:Y:S05]  /*6d70*/  BSYNC.RECONVERGENT B1 ;  /* 0x0000000000017941 */ /* 0x000fea0003800200 */
.L_x_2941:
        /* <DEDUP_REMOVED lines=90> */
.L_x_2949:
[----:B------:R-:W-:Y:S05]  /*7320*/  BSYNC.RECONVERGENT B2 ;  /* 0x0000000000027941 */ /* 0x000fea0003800200 */
.L_x_2948:
[----:B------:R-:W-:Y:S01]  /*7330*/  DADD R4, R30, R4 ;  /* 0x000000001e047229 */ /* 0x000fe20000000004 */
[----:B------:R-:W-:Y:S01]  /*7340*/  UMOV UR6, 0x8fb9f87e ;  /* 0x8fb9f87e00067882 */ /* 0x000fe20000000000 */
[----:B------:R-:W-:Y:S02]  /*7350*/  UMOV UR7, 0x408633ce ;  /* 0x408633ce00077882 */ /* 0x000fe40000000000 */
[----:B------:R-:W-:-:S06]  /*7360*/  DSETP.GE.AND P0, PT, R32, UR6, PT ;  /* 0x0000000620007e2a */ /* 0x000fcc000bf06000 */
[----:B------:R-:W-:Y:S02]  /*7370*/  FSEL R32, R4, RZ, !P0 ;  /* 0x000000ff04207208 */ /* 0x000fe40004000000 */
[----:B------:R-:W-:Y:S01]  /*7380*/  FSEL R33, R5, +QNAN , !P0 ;  /* 0x7ff0000005217808 */ /* 0x000fe20004000000 */
[----:B------:R-:W-:Y:S06]  /*7390*/  BRA `(.L_x_2950) ;  /* 0x00000000005c7947 */ /* 0x000fec0003800000 */
.L_x_2947:
        /* <DEDUP_REMOVED lines=23> */
.L_x_2950:
[----:B------:R-:W-:Y:S05]  /*7510*/  BSYNC.RECONVERGENT B1 ;  /* 0x0000000000017941 */ /* 0x000fea0003800200 */
.L_x_2946:
        /* <DEDUP_REMOVED lines=90> */
.L_x_2954:
[----:B------:R-:W-:Y:S05]  /*7ac0*/  BSYNC.RECONVERGENT B2 ;  /* 0x0000000000027941 */ /* 0x000fea0003800200 */
.L_x_2953:
[----:B------:R-:W-:Y:S01]  /*7ad0*/  DADD R4, R30, R4 ;  /* 0x000000001e047229 */ /* 0x000fe20000000004 */
[----:B------:R-:W-:Y:S01]  /*7ae0*/  UMOV UR6, 0x8fb9f87e ;  /* 0x8fb9f87e00067882 */ /* 0x000fe20000000000 */
[----:B------:R-:W-:Y:S02]  /*7af0*/  UMOV UR7, 0x408633ce ;  /* 0x408633ce00077882 */ /* 0x000fe40000000000 */
[----:B------:R-:W-:-:S06]  /*7b00*/  DSETP.GE.AND P0, PT, R32, UR6, PT ;  /* 0x0000000620007e2a */ /* 0x000fcc000bf06000 */
[----:B------:R-:W-:Y:S02]  /*7b10*/  FSEL R32, R4, RZ, !P0 ;  /* 0x000000ff04207208 */ /* 0x000fe40004000000 */
[----:B------:R-:W-:Y:S01]  /*7b20*/  FSEL R33, R5, +QNAN , !P0 ;  /* 0x7ff0000005217808 */ /* 0x000fe20004000000 */
[----:B------:R-:W-:Y:S06]  /*7b30*/  BRA `(.L_x_2955) ;  /* 0x00000000005c7947 */ /* 0x000fec0003800000 */
.L_x_2952:
        /* <DEDUP_REMOVED lines=23> */
.L_x_2955:
[----:B------:R-:W-:Y:S05]  /*7cb0*/  BSYNC.RECONVERGENT B1 ;  /* 0x0000000000017941 */ /* 0x000fea0003800200 */
.L_x_2951:
        /* <DEDUP_REMOVED lines=90> */
.L_x_2959:
[----:B------:R-:W-:Y:S05]  /*8260*/  BSYNC.RECONVERGENT B2 ;  /* 0x0000000000027941 */ /* 0x000fea0003800200 */
.L_x_2958:
[----:B------:R-:W-:Y:S01]  /*8270*/  DADD R4, R30, R4 ;  /* 0x000000001e047229 */ /* 0x000fe20000000004 */
[----:B------:R-:W-:Y:S01]  /*8280*/  UMOV UR6, 0x8fb9f87e ;  /* 0x8fb9f87e00067882 */ /* 0x000fe20000000000 */
[----:B------:R-:W-:Y:S02]  /*8290*/  UMOV UR7, 0x408633ce ;  /* 0x408633ce00077882 */ /* 0x000fe40000000000 */
[----:B------:R-:W-:-:S06]  /*82a0*/  DSETP.GE.AND P0, PT, R32, UR6, PT ;  /* 0x0000000620007e2a */ /* 0x000fcc000bf06000 */
[----:B------:R-:W-:Y:S02]  /*82b0*/  FSEL R32, R4, RZ, !P0 ;  /* 0x000000ff04207208 */ /* 0x000fe40004000000 */
[----:B------:R-:W-:Y:S01]  /*82c0*/  FSEL R33, R5, +QNAN , !P0 ;  /* 0x7ff0000005217808 */ /* 0x000fe20004000000 */
[----:B------:R-:W-:Y:S06]  /*82d0*/  BRA `(.L_x_2960) ;  /* 0x00000000005c7947 */ /* 0x000fec0003800000 */
.L_x_2957:
        /* <DEDUP_REMOVED lines=23> */
.L_x_2960:
[----:B------:R-:W-:Y:S05]  /*8450*/  BSYNC.RECONVERGENT B1 ;  /* 0x0000000000017941 */ /* 0x000fea0003800200 */
.L_x_2956:
        /* <DEDUP_REMOVED lines=8> */
        .weak           $__internal_6_$__cuda_sm20_div_rn_f64_full
        .type           $__internal_6_$__cuda_sm20_div_rn_f64_full,@function
        .size           $__internal_6_$__cuda_sm20_div_rn_f64_full,(.L_x_2973 - $__internal_6_$__cuda_sm20_div_rn_f64_full)
$__internal_6_$__cuda_sm20_div_rn_f64_full:
        /* <DEDUP_REMOVED lines=70> */
.L_x_2962:
        /* <DEDUP_REMOVED lines=17> */
.L_x_2965:
[----:B------:R-:W-:Y:S01]  /*8a50*/  LOP3.LUT R3, R11, 0x80000, RZ, 0xfc, !PT ;  /* 0x000800000b037812 */ /* 0x000fe200078efcff */
[----:B------:R-:W-:-:S04]  /*8a60*/  IMAD.MOV.U32 R42, RZ, RZ, R10 ;  /* 0x000000ffff2a7224 */ /* 0x000fc800078e000a */
[----:B------:R-:W-:Y:S01]  /*8a70*/  IMAD.MOV.U32 R43, RZ, RZ, R3 ;  /* 0x000000ffff2b7224 */ /* 0x000fe200078e0003 */
[----:B------:R-:W-:Y:S06]  /*8a80*/  BRA `(.L_x_2963) ;  /* 0x00000000000c7947 */ /* 0x000fec0003800000 */
.L_x_2964:
[----:B------:R-:W-:Y:S01]  /*8a90*/  LOP3.LUT R3, R37, 0x80000, RZ, 0xfc, !PT ;  /* 0x0008000025037812 */ /* 0x000fe200078efcff */
[----:B------:R-:W-:-:S04]  /*8aa0*/  IMAD.MOV.U32 R42, RZ, RZ, R36 ;  /* 0x000000ffff2a7224 */ /* 0x000fc800078e0024 */
[----:B------:R-:W-:-:S07]  /*8ab0*/  IMAD.MOV.U32 R43, RZ, RZ, R3 ;  /* 0x000000ffff2b7224 */ /* 0x000fce00078e0003 */
.L_x_2963:
[----:B------:R-:W-:Y:S05]  /*8ac0*/  BSYNC.RECONVERGENT B0 ;  /* 0x0000000000007941 */ /* 0x000fea0003800200 */
.L_x_2961:
[----:B------:R-:W-:Y:S02]  /*8ad0*/  IMAD.MOV.U32 R6, RZ, RZ, R2 ;  /* 0x000000ffff067224 */ /* 0x000fe400078e0002 */
[----:B------:R-:W-:Y:S02]  /*8ae0*/  IMAD.MOV.U32 R7, RZ, RZ, 0x0 ;  /* 0x00000000ff077424 */ /* 0x000fe400078e00ff */
[----:B------:R-:W-:Y:S02]  /*8af0*/  IMAD.MOV.U32 R4, RZ, RZ, R42 ;  /* 0x000000ffff047224 */ /* 0x000fe400078e002a */
[----:B------:R-:W-:Y:S01]  /*8b00*/  IMAD.MOV.U32 R3, RZ, RZ, R43 ;  /* 0x000000ffff037224 */ /* 0x000fe200078e002b */
[----:B------:R-:W-:Y:S06]  /*8b10*/  RET.REL.NODEC R6 `(_ZN2at6native29vectorized_elementwise_kernelILi8EZZZNS0_16sinh_kernel_cudaERNS_18TensorIteratorBaseEENKUlvE0_clEvENKUlvE_clEvEUldE_St5arrayIPcLm2EEEEviT0_T1_) ;  /* 0xffffff7406387950 */ /* 0x000fec0003c3ffff */
.L_x_2966:
        /* <DEDUP_REMOVED lines=14> */
.L_x_2973:


//--------------------- .nv.global.init           --------------------------
	.section	.nv.global.init,"aw",@progbits
.nv.global.init:
	.type		$str$6,@object
	.size		$str$6,(__unnamed_1 - $str$6)
$str$6:
        /*0000*/ 	.byte	0x66, 0x61, 0x6c, 0x73, 0x65, 0x00
	.type		__unnamed_1,@object
	.size		__unnamed_1,(__unnamed_5 - __unnamed_1)
__unnamed_1:
        /*0006*/ 	.byte	0x66, 0x65, 0x74, 0x63, 0x68, 0x5f, 0x61, 0x6e, 0x64, 0x5f, 0x63, 0x61, 0x73, 0x74, 0x00
	.type		__unnamed_5,@object
	.size		__unnamed_5,(__unnamed_3 - __unnamed_5)
__unnamed_5:
        /*0015*/ 	.byte	0x66, 0x65, 0x74, 0x63, 0x68, 0x5f, 0x61, 0x6e, 0x64, 0x5f, 0x63, 0x61, 0x73, 0x74, 0x00
	.type		__unnamed_3,@object
	.size		__unnamed_3,(__unnamed_7 - __unnamed_3)
__unnamed_3:
        /*0024*/ 	.byte	0x66, 0x65, 0x74, 0x63, 0x68, 0x5f, 0x61, 0x6e, 0x64, 0x5f, 0x63, 0x61, 0x73, 0x74, 0x00
	.type		__unnamed_7,@object
	.size		__unnamed_7,(__unnamed_2 - __unnamed_7)
__unnamed_7:
        /*0033*/ 	.byte	0x66, 0x65, 0x74, 0x63, 0x68, 0x5f, 0x61, 0x6e, 0x64, 0x5f, 0x63, 0x61, 0x73, 0x74, 0x00
	.type		__unnamed_2,@object
	.size		__unnamed_2,(__unnamed_6 - __unnamed_2)
__unnamed_2:
        /*0042*/ 	.byte	0x63, 0x61, 0x73, 0x74, 0x5f, 0x61, 0x6e, 0x64, 0x5f, 0x73, 0x74, 0x6f, 0x72, 0x65, 0x00
	.type		__unnamed_6,@object
	.size		__unnamed_6,(__unnamed_4 - __unnamed_6)
__unnamed_6:
        /*0051*/ 	.byte	0x63, 0x61, 0x73, 0x74, 0x5f, 0x61, 0x6e, 0x64, 0x5f, 0x73, 0x74, 0x6f, 0x72, 0x65, 0x00
	.type		__unnamed_4,@object
	.size		__unnamed_4,(__unnamed_8 - __unnamed_4)
__unnamed_4:
        /*0060*/ 	.byte	0x63, 0x61, 0x73, 0x74, 0x5f, 0x61, 0x6e, 0x64, 0x5f, 0x73, 0x74, 0x6f, 0x72, 0x65, 0x00
	.type		__unnamed_8,@object
	.size		__unnamed_8,($str$7 - __unnamed_8)
__unnamed_8:
        /*006f*/ 	.byte	0x63, 0x61, 0x73, 0x74, 0x5f, 0x61, 0x6e, 0x64, 0x5f, 0x73, 0x74, 0x6f, 0x72, 0x65, 0x00
	.type		$str$7,@object
	.size		$str$7,(.L_37 - $str$7)
$str$7:
        /*007e*/ 	.byte	0x2f, 0x72, 0x6f, 0x6f, 0x74, 0x2f, 0x2e, 0x70, 0x79, 0x65, 0x6e, 0x76, 0x2f, 0x76, 0x65, 0x72
        /*008e*/ 	.byte	0x73, 0x69, 0x6f, 0x6e, 0x73, 0x2f, 0x33, 0x2e, 0x31, 0x33, 0x2e, 0x31, 0x32, 0x2f, 0x6c, 0x69
        /*009e*/ 	.byte	0x62, 0x2f, 0x70, 0x79, 0x74, 0x68, 0x6f, 0x6e, 0x33, 0x2e, 0x31, 0x33, 0x2f, 0x73, 0x69, 0x74
        /*00ae*/ 	.byte	0x65, 0x2d, 0x70, 0x61, 0x63, 0x6b, 0x61, 0x67, 0x65, 0x73, 0x2f, 0x74, 0x6f, 0x72, 0x63, 0x68
        /*00be*/ 	.byte	0x2f, 0x69, 0x6e, 0x63, 0x6c, 0x75, 0x64, 0x65, 0x2f, 0x63, 0x31, 0x30, 0x2f, 0x63, 0x6f, 0x72
        /*00ce*/ 	.byte	0x65, 0x2f, 0x44, 0x79, 0x6e, 0x61, 0x6d, 0x69, 0x63, 0x43, 0x61, 0x73, 0x74, 0x2e, 0x68, 0x00
.L_37:


//--------------------- .nv.shared.reserved.0     --------------------------
	.section	.nv.shared.reserved.0,"aw",@nobits
	.weak		__nv_reservedSMEM_offset_0_alias
	.size		__nv_reservedSMEM_offset_0_alias, 0, 64
	.other		__nv_reservedSMEM_offset_0_alias,@"STO_CUDA_RESERVED_SHARED STV_DEFAULT"
__nv_reservedSMEM_offset_0_alias:
	.zero		0
	.zero		64


//--------------------- .nv.global                --------------------------
	.section	.nv.global,"aw",@nobits
.nv.global:
	.type		_ZN58_INTERNAL_beb0505b_27_UnaryGeometricSinhKernel_cu_a7da51164cuda3std3__48in_placeE,@object
	.size		_ZN58_INTERNAL_beb0505b_27_UnaryGeometricSinhKernel_cu_a7da51164cuda3std3__48in_placeE,(_ZN58_INTERNAL_beb0505b_27_UnaryGeometricSinhKernel_cu_a7da51164cuda3std6ranges3__45__cpo8distanceE - _ZN58_INTERNAL_beb0505b_27_UnaryGeometricSinhKernel_cu_a7da51164cuda3std3__48in_placeE)
_ZN58_INTERNAL_beb0505b_27_UnaryGeometricSinhKernel_cu_a7da51164cuda3std3__48in_placeE:
	.zero		1
	.type		_ZN58_INTERNAL_beb0505b_27_UnaryGeometricSinhKernel_cu_a7da51164cuda3std6ranges3__45__cpo8distanceE,@object
	.size		_ZN58_INTERNAL_beb0505b_27_UnaryGeometricSinhKernel_cu_a7da51164cuda3std6ranges3__45__cpo8distanceE,(_ZN58_INTERNAL_beb0505b_27_UnaryGeometricSinhKernel_cu_a7da51164cuda3std3__45__cpo6cbeginE - _ZN58_INTERNAL_beb0505b_27_UnaryGeometricSinhKernel_cu_a7da51164cuda3std6ranges3__45__cpo8distanceE)
_ZN58_INTERNAL_beb0505b_27_UnaryGeometricSinhKernel_cu_a7da51164cuda3std6ranges3__45__cpo8distanceE:
	.zero		1
	.type		_ZN58_INTERNAL_beb0505b_27_UnaryGeometricSinhKernel_cu_a7da51164cuda3std3__45__cpo6cbeginE,@object
	.size		_ZN58_INTERNAL_beb0505b_27_UnaryGeometricSinhKernel_cu_a7da51164cuda3std3__45__cpo6cbeginE,(_ZN58_INTERNAL_beb0505b_27_UnaryGeometricSinhKernel_cu_a7da51164cuda3std6ranges3__45__cpo7advanceE - _ZN58_INTERNAL_beb0505b_27_UnaryGeometricSinhKernel_cu_a7da51164cuda3std3__45__cpo6cbeginE)
_ZN58_INTERNAL_beb0505b_27_UnaryGeometricSinhKernel_cu_a7da51164cuda3std3__45__cpo6cbeginE:
	.zero		1
	.type		_ZN58_INTERNAL_beb0505b_27_UnaryGeometricSinhKernel_cu_a7da51164cuda3std6ranges3__45__cpo7advanceE,@object
	.size		_ZN58_INTERNAL_beb0505b_27_UnaryGeometricSinhKernel_cu_a7da51164cuda3std6ranges3__45__cpo7advanceE,(_ZN58_INTERNAL_beb0505b_27_UnaryGeometricSinhKernel_cu_a7da51164cuda3std3__45__cpo7crbeginE - _ZN58_INTERNAL_beb0505b_27_UnaryGeometricSinhKernel_cu_a7da51164cuda3std6ranges3__45__cpo7advanceE)
_ZN58_INTERNAL_beb0505b_27_UnaryGeometricSinhKernel_cu_a7da51164cuda3std6ranges3__45__cpo7advanceE:
	.zero		1
	.type		_ZN58_INTERNAL_beb0505b_27_UnaryGeometricSinhKernel_cu_a7da51164cuda3std3__45__cpo7crbeginE,@object
	.size		_ZN58_INTERNAL_beb0505b_27_UnaryGeometricSinhKernel_cu_a7da51164cuda3std3__45__cpo7crbeginE,(_ZN58_INTERNAL_beb0505b_27_UnaryGeometricSinhKernel_cu_a7da51164cuda3std6ranges3__45__cpo4dataE - _ZN58_INTERNAL_beb0505b_27_UnaryGeometricSinhKernel_cu_a7da51164cuda3std3__45__cpo7crbeginE)
_ZN58_INTERNAL_beb0505b_27_UnaryGeometricSinhKernel_cu_a7da51164cuda3std3__45__cpo7crbeginE:
	.zero		1
	.type		_ZN58_INTERNAL_beb0505b_27_UnaryGeometricSinhKernel_cu_a7da51164cuda3std6ranges3__45__cpo4dataE,@object
	.size		_ZN58_INTERNAL_beb0505b_27_UnaryGeometricSinhKernel_cu_a7da51164cuda3std6ranges3__45__cpo4dataE,(_ZN58_INTERNAL_beb0505b_27_UnaryGeometricSinhKernel_cu_a7da51164cuda3std6ranges3__45__cpo5beginE - _ZN58_INTERNAL_beb0505b_27_UnaryGeometricSinhKernel_cu_a7da51164cuda3std6ranges3__45__cpo4dataE)
_ZN58_INTERNAL_beb0505b_27_UnaryGeometricSinhKernel_cu_a7da51164cuda3std6ranges3__45__cpo4dataE:
	.zero		1
	.type		_ZN58_INTERNAL_beb0505b_27_UnaryGeometricSinhKernel_cu_a7da51164cuda3std6ranges3__45__cpo5beginE,@object
	.size		_ZN58_INTERNAL_beb0505b_27_UnaryGeometricSinhKernel_cu_a7da51164cuda3std6ranges3__45__cpo5beginE,(_ZN58_INTERNAL_beb0505b_27_UnaryGeometricSinhKernel_cu_a7da51164cuda3std3__460_GLOBAL__N__beb0505b_27_UnaryGeometricSinhKernel_cu_a7da51166ignoreE - _ZN58_INTERNAL_beb0505b_27_UnaryGeometricSinhKernel_cu_a7da51164cuda3std6ranges3__45__cpo5beginE)
_ZN58_INTERNAL_beb0505b_27_UnaryGeometricSinhKernel_cu_a7da51164cuda3std6ranges3__45__cpo5beginE:
	.zero		1
	.type		_ZN58_INTERNAL_beb0505b_27_UnaryGeometricSinhKernel_cu_a7da51164cuda3std3__460_GLOBAL__N__beb0505b_27_UnaryGeometricSinhKernel_cu_a7da51166ignoreE,@object
	.size		_ZN58_INTERNAL_beb0505b_27_UnaryGeometricSinhKernel_cu_a7da51164cuda3std3__460_GLOBAL__N__beb0505b_27_UnaryGeometricSinhKernel_cu_a7da51166ignoreE,(_ZN58_INTERNAL_beb0505b_27_UnaryGeometricSinhKernel_cu_a7da51164cuda3std6ranges3__45__cpo4sizeE - _ZN58_INTERNAL_beb0505b_27_UnaryGeometricSinhKernel_cu_a7da51164cuda3std3__460_GLOBAL__N__beb0505b_27_UnaryGeometricSinhKernel_cu_a7da51166ignoreE)
_ZN58_INTERNAL_beb0505b_27_UnaryGeometricSinhKernel_cu_a7da51164cuda3std3__460_GLOBAL__N__beb0505b_27_UnaryGeometricSinhKernel_cu_a7da51166ignoreE:
	.zero		1
	.type		_ZN58_INTERNAL_beb0505b_27_UnaryGeometricSinhKernel_cu_a7da51164cuda3std6ranges3__45__cpo4sizeE,@object
	.size		_ZN58_INTERNAL_beb0505b_27_UnaryGeometricSinhKernel_cu_a7da51164cuda3std6ranges3__45__cpo4sizeE,(_ZN58_INTERNAL_beb0505b_27_UnaryGeometricSinhKernel_cu_a7da51164cuda3std3__45__cpo5beginE - _ZN58_INTERNAL_beb0505b_27_UnaryGeometricSinhKernel_cu_a7da51164cuda3std6ranges3__45__cpo4sizeE)
_ZN58_INTERNAL_beb0505b_27_UnaryGeometricSinhKernel_cu_a7da51164cuda3std6ranges3__45__cpo4sizeE:
	.zero		1
	.type		_ZN58_INTERNAL_beb0505b_27_UnaryGeometricSinhKernel_cu_a7da51164cuda3std3__45__cpo5beginE,@object
	.size		_ZN58_INTERNAL_beb0505b_27_UnaryGeometricSinhKernel_cu_a7da51164cuda3std3__45__cpo5beginE,(_ZN58_INTERNAL_beb0505b_27_UnaryGeometricSinhKernel_cu_a7da51164cuda3std6ranges3__45__cpo6cbeginE - _ZN58_INTERNAL_beb0505b_27_UnaryGeometricSinhKernel_cu_a7da51164cuda3std3__45__cpo5beginE)
_ZN58_INTERNAL_beb0505b_27_UnaryGeometricSinhKernel_cu_a7da51164cuda3std3__45__cpo5beginE:
	.zero		1
	.type		_ZN58_INTERNAL_beb0505b_27_UnaryGeometricSinhKernel_cu_a7da51164cuda3std6ranges3__45__cpo6cbeginE,@object
	.size		_ZN58_INTERNAL_beb0505b_27_UnaryGeometricSinhKernel_cu_a7da51164cuda3std6ranges3__45__cpo6cbeginE,(_ZN58_INTERNAL_beb0505b_27_UnaryGeometricSinhKernel_cu_a7da51164cuda3std3__45__cpo6rbeginE - _ZN58_INTERNAL_beb0505b_27_UnaryGeometricSinhKernel_cu_a7da51164cuda3std6ranges3__45__cpo6cbeginE)
_ZN58_INTERNAL_beb0505b_27_UnaryGeometricSinhKernel_cu_a7da51164cuda3std6ranges3__45__cpo6cbeginE:
	.zero		1
	.type		_ZN58_INTERNAL_beb0505b_27_UnaryGeometricSinhKernel_cu_a7da51164cuda3std3__45__cpo6rbeginE,@object
	.size		_ZN58_INTERNAL_beb0505b_27_UnaryGeometricSinhKernel_cu_a7da51164cuda3std3__45__cpo6rbeginE,(_ZN58_INTERNAL_beb0505b_27_UnaryGeometricSinhKernel_cu_a7da51164cuda3std6ranges3__45__cpo4nextE - _ZN58_INTERNAL_beb0505b_27_UnaryGeometricSinhKernel_cu_a7da51164cuda3std3__45__cpo6rbeginE)
_ZN58_INTERNAL_beb0505b_27_UnaryGeometricSinhKernel_cu_a7da51164cuda3std3__45__cpo6rbeginE:
	.zero		1
	.type		_ZN58_INTERNAL_beb0505b_27_UnaryGeometricSinhKernel_cu_a7da51164cuda3std6ranges3__45__cpo4nextE,@object
	.size		_ZN58_INTERNAL_beb0505b_27_UnaryGeometricSinhKernel_cu_a7da51164cuda3std6ranges3__45__cpo4nextE,(_ZN58_INTERNAL_beb0505b_27_UnaryGeometricSinhKernel_cu_a7da51164cuda3std6ranges3__45__cpo4swapE - _ZN58_INTERNAL_beb0505b_27_UnaryGeometricSinhKernel_cu_a7da51164cuda3std6ranges3__45__cpo4nextE)
_ZN58_INTERNAL_beb0505b_27_UnaryGeometricSinhKernel_cu_a7da51164cuda3std6ranges3__45__cpo4nextE:
	.zero		1
	.type		_ZN58_INTERNAL_beb0505b_27_UnaryGeometricSinhKernel_cu_a7da51164cuda3std6ranges3__45__cpo4swapE,@object
	.size		_ZN58_INTERNAL_beb0505b_27_UnaryGeometricSinhKernel_cu_a7da51164cuda3std6ranges3__45__cpo4swapE,(_ZN58_INTERNAL_beb0505b_27_UnaryGeometricSinhKernel_cu_a7da51164cuda3std3__420unreachable_sentinelE - _ZN58_INTERNAL_beb0505b_27_UnaryGeometricSinhKernel_cu_a7da51164cuda3std6ranges3__45__cpo4swapE)
_ZN58_INTERNAL_beb0505b_27_UnaryGeometricSinhKernel_cu_a7da51164cuda3std6ranges3__45__cpo4swapE:
	.zero		1
	.type		_ZN58_INTERNAL_beb0505b_27_UnaryGeometricSinhKernel_cu_a7da51164cuda3std3__420unreachable_sentinelE,@object
	.size		_ZN58_INTERNAL_beb0505b_27_UnaryGeometricSinhKernel_cu_a7da51164cuda3std3__420unreachable_sentinelE,(_ZN58_INTERNAL_beb0505b_27_UnaryGeometricSinhKernel_cu_a7da51166thrust24THRUST_300001_SM_1000_NS6system6detail10sequential3seqE - _ZN58_INTERNAL_beb0505b_27_UnaryGeometricSinhKernel_cu_a7da51164cuda3std3__420unreachable_sentinelE)
_ZN58_INTERNAL_beb0505b_27_UnaryGeometricSinhKernel_cu_a7da51164cuda3std3__420unreachable_sentinelE:
	.zero		1
	.type		_ZN58_INTERNAL_beb0505b_27_UnaryGeometricSinhKernel_cu_a7da51166thrust24THRUST_300001_SM_1000_NS6system6detail10sequential3seqE,@object
	.size		_ZN58_INTERNAL_beb0505b_27_UnaryGeometricSinhKernel_cu_a7da51166thrust24THRUST_300001_SM_1000_NS6system6detail10sequential3seqE,(_ZN58_INTERNAL_beb0505b_27_UnaryGeometricSinhKernel_cu_a7da51164cuda3std3__45__cpo4cendE - _ZN58_INTERNAL_beb0505b_27_UnaryGeometricSinhKernel_cu_a7da51166thrust24THRUST_300001_SM_1000_NS6system6detail10sequential3seqE)
_ZN58_INTERNAL_beb0505b_27_UnaryGeometricSinhKernel_cu_a7da51166thrust24THRUST_300001_SM_1000_NS6system6detail10sequential3seqE:
	.zero		1
	.type		_ZN58_INTERNAL_beb0505b_27_UnaryGeometricSinhKernel_cu_a7da51164cuda3std3__45__cpo4cendE,@object
	.size		_ZN58_INTERNAL_beb0505b_27_UnaryGeometricSinhKernel_cu_a7da51164cuda3std3__45__cpo4cendE,(_ZN58_INTERNAL_beb0505b_27_UnaryGeometricSinhKernel_cu_a7da51164cuda3std6ranges3__45__cpo9iter_swapE - _ZN58_INTERNAL_beb0505b_27_UnaryGeometricSinhKernel_cu_a7da51164cuda3std3__45__cpo4cendE)
_ZN58_INTERNAL_beb0505b_27_UnaryGeometricSinhKernel_cu_a7da51164cuda3std3__45__cpo4cendE:
	.zero		1
	.type		_ZN58_INTERNAL_beb0505b_27_UnaryGeometricSinhKernel_cu_a7da51164cuda3std6ranges3__45__cpo9iter_swapE,@object
	.size		_ZN58_INTERNAL_beb0505b_27_UnaryGeometricSinhKernel_cu_a7da51164cuda3std6ranges3__45__cpo9iter_swapE,(_ZN58_INTERNAL_beb0505b_27_UnaryGeometricSinhKernel_cu_a7da51164cuda3std3__45__cpo5crendE - _ZN58_INTERNAL_beb0505b_27_UnaryGeometricSinhKernel_cu_a7da51164cuda3std6ranges3__45__cpo9iter_swapE)
_ZN58_INTERNAL_beb0505b_27_UnaryGeometricSinhKernel_cu_a7da51164cuda3std6ranges3__45__cpo9iter_swapE:
	.zero		1
	.type		_ZN58_INTERNAL_beb0505b_27_UnaryGeometricSinhKernel_cu_a7da51164cuda3std3__45__cpo5crendE,@object
	.size		_ZN58_INTERNAL_beb0505b_27_UnaryGeometricSinhKernel_cu_a7da51164cuda3std3__45__cpo5crendE,(_ZN58_INTERNAL_beb0505b_27_UnaryGeometricSinhKernel_cu_a7da51164cuda3std6ranges3__45__cpo5cdataE - _ZN58_INTERNAL_beb0505b_27_UnaryGeometricSinhKernel_cu_a7da51164cuda3std3__45__cpo5crendE)
_ZN58_INTERNAL_beb0505b_27_UnaryGeometricSinhKernel_cu_a7da51164cuda3std3__45__cpo5crendE:
	.zero		1
	.type		_ZN58_INTERNAL_beb0505b_27_UnaryGeometricSinhKernel_cu_a7da51164cuda3std6ranges3__45__cpo5cdataE,@object
	.size		_ZN58_INTERNAL_beb0505b_27_UnaryGeometricSinhKernel_cu_a7da51164cuda3std6ranges3__45__cpo5cdataE,(_ZN58_INTERNAL_beb0505b_27_UnaryGeometricSinhKernel_cu_a7da51164cuda3std6ranges3__45__cpo3endE - _ZN58_INTERNAL_beb0505b_27_UnaryGeometricSinhKernel_cu_a7da51164cuda3std6ranges3__45__cpo5cdataE)
_ZN58_INTERNAL_beb0505b_27_UnaryGeometricSinhKernel_cu_a7da51164cuda3std6ranges3__45__cpo5cdataE:
	.zero		1
	.type		_ZN58_INTERNAL_beb0505b_27_UnaryGeometricSinhKernel_cu_a7da51164cuda3std6ranges3__45__cpo3endE,@object
	.size		_ZN58_INTERNAL_beb0505b_27_UnaryGeometricSinhKernel_cu_a7da51164cuda3std6ranges3__45__cpo3endE,(_ZN58_INTERNAL_beb0505b_27_UnaryGeometricSinhKernel_cu_a7da51164cuda3std3__419piecewise_constructE - _ZN58_INTERNAL_beb0505b_27_UnaryGeometricSinhKernel_cu_a7da51164cuda3std6ranges3__45__cpo3endE)
_ZN58_INTERNAL_beb0505b_27_UnaryGeometricSinhKernel_cu_a7da51164cuda3std6ranges3__45__cpo3endE:
	.zero		1
	.type		_ZN58_INTERNAL_beb0505b_27_UnaryGeometricSinhKernel_cu_a7da51164cuda3std3__419piecewise_constructE,@object
	.size		_ZN58_INTERNAL_beb0505b_27_UnaryGeometricSinhKernel_cu_a7da51164cuda3std3__419piecewise_constructE,(_ZN58_INTERNAL_beb0505b_27_UnaryGeometricSinhKernel_cu_a7da51164cuda3std6ranges3__45__cpo5ssizeE - _ZN58_INTERNAL_beb0505b_27_UnaryGeometricSinhKernel_cu_a7da51164cuda3std3__419piecewise_constructE)
_ZN58_INTERNAL_beb0505b_27_UnaryGeometricSinhKernel_cu_a7da51164cuda3std3__419piecewise_constructE:
	.zero		1
	.type		_ZN58_INTERNAL_beb0505b_27_UnaryGeometricSinhKernel_cu_a7da51164cuda3std6ranges3__45__cpo5ssizeE,@object
	.size		_ZN58_INTERNAL_beb0505b_27_UnaryGeometricSinhKernel_cu_a7da51164cuda3std6ranges3__45__cpo5ssizeE,(_ZN58_INTERNAL_beb0505b_27_UnaryGeometricSinhKernel_cu_a7da51164cuda3std3__45__cpo3endE - _ZN58_INTERNAL_beb0505b_27_UnaryGeometricSinhKernel_cu_a7da51164cuda3std6ranges3__45__cpo5ssizeE)
_ZN58_INTERNAL_beb0505b_27_UnaryGeometricSinhKernel_cu_a7da51164cuda3std6ranges3__45__cpo5ssizeE:
	.zero		1
	.type		_ZN58_INTERNAL_beb0505b_27_UnaryGeometricSinhKernel_cu_a7da51164cuda3std3__45__cpo3endE,@object
	.size		_ZN58_INTERNAL_beb0505b_27_UnaryGeometricSinhKernel_cu_a7da51164cuda3std3__45__cpo3endE,(_ZN58_INTERNAL_beb0505b_27_UnaryGeometricSinhKernel_cu_a7da51164cuda3std6ranges3__45__cpo4cendE - _ZN58_INTERNAL_beb0505b_27_UnaryGeometricSinhKernel_cu_a7da51164cuda3std3__45__cpo3endE)
_ZN58_INTERNAL_beb0505b_27_UnaryGeometricSinhKernel_cu_a7da51164cuda3std3__45__cpo3endE:
	.zero		1
	.type		_ZN58_INTERNAL_beb0505b_27_UnaryGeometricSinhKernel_cu_a7da51164cuda3std6ranges3__45__cpo4cendE,@object
	.size		_ZN58_INTERNAL_beb0505b_27_UnaryGeometricSinhKernel_cu_a7da51164cuda3std6ranges3__45__cpo4cendE,(_ZN58_INTERNAL_beb0505b_27_UnaryGeometricSinhKernel_cu_a7da51164cuda3std3__45__cpo4rendE - _ZN58_INTERNAL_beb0505b_27_UnaryGeometricSinhKernel_cu_a7da51164cuda3std6ranges3__45__cpo4cendE)
_ZN58_INTERNAL_beb0505b_27_UnaryGeometricSinhKernel_cu_a7da51164cuda3std6ranges3__45__cpo4cendE:
	.zero		1
	.type		_ZN58_INTERNAL_beb0505b_27_UnaryGeometricSinhKernel_cu_a7da51164cuda3std3__45__cpo4rendE,@object
	.size		_ZN58_INTERNAL_beb0505b_27_UnaryGeometricSinhKernel_cu_a7da51164cuda3std3__45__cpo4rendE,(_ZN58_INTERNAL_beb0505b_27_UnaryGeometricSinhKernel_cu_a7da51164cuda3std6ranges3__45__cpo4prevE - _ZN58_INTERNAL_beb0505b_27_UnaryGeometricSinhKernel_cu_a7da51164cuda3std3__45__cpo4rendE)
_ZN58_INTERNAL_beb0505b_27_UnaryGeometricSinhKernel_cu_a7da51164cuda3std3__45__cpo4rendE:
	.zero		1
	.type		_ZN58_INTERNAL_beb0505b_27_UnaryGeometricSinhKernel_cu_a7da51164cuda3std6ranges3__45__cpo4prevE,@object
	.size		_ZN58_INTERNAL_beb0505b_27_UnaryGeometricSinhKernel_cu_a7da51164cuda3std6ranges3__45__cpo4prevE,(_ZN58_INTERNAL_beb0505b_27_UnaryGeometricSinhKernel_cu_a7da51164cuda3std6ranges3__45__cpo9iter_moveE - _ZN58_INTERNAL_beb0505b_27_UnaryGeometricSinhKernel_cu_a7da51164cuda3std6ranges3__45__cpo4prevE)
_ZN58_INTERNAL_beb0505b_27_UnaryGeometricSinhKernel_cu_a7da51164cuda3std6ranges3__45__cpo4prevE:
	.zero		1
	.type		_ZN58_INTERNAL_beb0505b_27_UnaryGeometricSinhKernel_cu_a7da51164cuda3std6ranges3__45__cpo9iter_moveE,@object
	.size		_ZN58_INTERNAL_beb0505b_27_UnaryGeometricSinhKernel_cu_a7da51164cuda3std6ranges3__45__cpo9iter_moveE,(.L_21 - _ZN58_INTERNAL_beb0505b_27_UnaryGeometricSinhKernel_cu_a7da51164cuda3std6ranges3__45__cpo9iter_moveE)
_ZN58_INTERNAL_beb0505b_27_UnaryGeometricSinhKernel_cu_a7da51164cuda3std6ranges3__45__cpo9iter_moveE:
	.zero		1
.L_21:


//--------------------- .nv.constant0._ZN2at6native18elementwise_kernelILi128ELi4EZNS0_15gpu_kernel_implIZZZNS0_16sinh_kernel_cudaERNS_18TensorIteratorBaseEENKUlvE0_clEvENKUlvE2_clEvEUlN3c108BFloat16EE_EEvS4_RKT_EUliE_EEviT1_ --------------------------
	.section	.nv.constant0._ZN2at6native18elementwise_kernelILi128ELi4EZNS0_15gpu_kernel_implIZZZNS0_16sinh_kernel_cudaERNS_18TensorIteratorBaseEENKUlvE0_clEvENKUlvE2_clEvEUlN3c108BFloat16EE_EEvS4_RKT_EUliE_EEviT1_,"a",@progbits
	.sectionflags	@""
	.align	4
.nv.constant0._ZN2at6native18elementwise_kernelILi128ELi4EZNS0_15gpu_kernel_implIZZZNS0_16sinh_kernel_cudaERNS_18TensorIteratorBaseEENKUlvE0_clEvENKUlvE2_clEvEUlN3c108BFloat16EE_EEvS4_RKT_EUliE_EEviT1_:
	.zero		1440


//--------------------- .nv.constant0._ZN2at6native27unrolled_elementwise_kernelIZZZNS0_16sinh_kernel_cudaERNS_18TensorIteratorBaseEENKUlvE0_clEvENKUlvE2_clEvEUlN3c108BFloat16EE_St5arrayIPcLm2EELi4E23TrivialOffsetCalculatorILi1EjESD_NS0_6memory12LoadWithCastILi1EEENSE_13StoreWithCastILi1EEEEEviT_T0_T2_T3_T4_T5_ --------------------------
	.section	.nv.constant0._ZN2at6native27unrolled_elementwise_kernelIZZZNS0_16sinh_kernel_cudaERNS_18TensorIteratorBaseEENKUlvE0_clEvENKUlvE2_clEvEUlN3c108BFloat16EE_St5arrayIPcLm2EELi4E23TrivialOffsetCalculatorILi1EjESD_NS0_6memory12LoadWithCastILi1EEENSE_13StoreWithCastILi1EEEEEviT_T0_T2_T3_T4_T5_,"a",@progbits
	.sectionflags	@""
	.align	4
.nv.constant0._ZN2at6native27unrolled_elementwise_kernelIZZZNS0_16sinh_kernel_cudaERNS_18TensorIteratorBaseEENKUlvE0_clEvENKUlvE2_clEvEUlN3c108BFloat16EE_St5arrayIPcLm2EELi4E23TrivialOffsetCalculatorILi1EjESD_NS0_6memory12LoadWithCastILi1EEENSE_13StoreWithCastILi1EEEEEviT_T0_T2_T3_T4_T5_:
	.zero		940


//--------------------- .nv.constant0._ZN2at6native18elementwise_kernelILi128ELi4EZNS0_22gpu_kernel_impl_nocastIZZZNS0_16sinh_kernel_cudaERNS_18TensorIteratorBaseEENKUlvE0_clEvENKUlvE2_clEvEUlN3c108BFloat16EE_EEvS4_RKT_EUliE_EEviT1_ --------------------------
	.section	.nv.constant0._ZN2at6native18elementwise_kernelILi128ELi4EZNS0_22gpu_kernel_impl_nocastIZZZNS0_16sinh_kernel_cudaERNS_18TensorIteratorBaseEENKUlvE0_clEvENKUlvE2_clEvEUlN3c108BFloat16EE_EEvS4_RKT_EUliE_EEviT1_,"a",@progbits
	.sectionflags	@""
	.align	4
.nv.constant0._ZN2at6native18elementwise_kernelILi128ELi4EZNS0_22gpu_kernel_impl_nocastIZZZNS0_16sinh_kernel_cudaERNS_18TensorIteratorBaseEENKUlvE0_clEvENKUlvE2_clEvEUlN3c108BFloat16EE_EEvS4_RKT_EUliE_EEviT1_:
	.zero		1440


//--------------------- .nv.constant0._ZN2at6native27unrolled_elementwise_kernelIZZZNS0_16sinh_kernel_cudaERNS_18TensorIteratorBaseEENKUlvE0_clEvENKUlvE2_clEvEUlN3c108BFloat16EE_St5arrayIPcLm2EELi4E23TrivialOffsetCalculatorILi1EjESD_NS0_6memory15LoadWithoutCastENSE_16StoreWithoutCastEEEviT_T0_T2_T3_T4_T5_ --------------------------
	.section	.nv.constant0._ZN2at6native27unrolled_elementwise_kernelIZZZNS0_16sinh_kernel_cudaERNS_18TensorIteratorBaseEENKUlvE0_clEvENKUlvE2_clEvEUlN3c108BFloat16EE_St5arrayIPcLm2EELi4E23TrivialOffsetCalculatorILi1EjESD_NS0_6memory15LoadWithoutCastENSE_16StoreWithoutCastEEEviT_T0_T2_T3_T4_T5_,"a",@progbits
	.sectionflags	@""
	.align	4
.nv.constant0._ZN2at6native27unrolled_elementwise_kernelIZZZNS0_16sinh_kernel_cudaERNS_18TensorIteratorBaseEENKUlvE0_clEvENKUlvE2_clEvEUlN3c108BFloat16EE_St5arrayIPcLm2EELi4E23TrivialOffsetCalculatorILi1EjESD_NS0_6memory15LoadWithoutCastENSE_16StoreWithoutCastEEEviT_T0_T2_T3_T4_T5_:
	.zero		924


//--------------------- .nv.constant0._ZN2at6native29vectorized_elementwise_kernelILi2EZZZNS0_16sinh_kernel_cudaERNS_18TensorIteratorBaseEENKUlvE0_clEvENKUlvE2_clEvEUlN3c108BFloat16EE_St5arrayIPcLm2EEEEviT0_T1_ --------------------------
	.section	.nv.constant0._ZN2at6native29vectorized_elementwise_kernelILi2EZZZNS0_16sinh_kernel_cudaERNS_18TensorIteratorBaseEENKUlvE0_clEvENKUlvE2_clEvEUlN3c108BFloat16EE_St5arrayIPcLm2EEEEviT0_T1_,"a",@progbits
	.sectionflags	@""
	.align	4
.nv.constant0._ZN2at6native29vectorized_elementwise_kernelILi2EZZZNS0_16sinh_kernel_cudaERNS_18TensorIteratorBaseEENKUlvE0_clEvENKUlvE2_clEvEUlN3c108BFloat16EE_St5arrayIPcLm2EEEEviT0_T1_:
	.zero		920


//--------------------- .nv.constant0._ZN2at6native29vectorized_elementwise_kernelILi4EZZZNS0_16sinh_kernel_cudaERNS_18TensorIteratorBaseEENKUlvE0_clEvENKUlvE2_clEvEUlN3c108BFloat16EE_St5arrayIPcLm2EEEEviT0_T1_ --------------------------
	.section	.nv.constant0._ZN2at6native29vectorized_elementwise_kernelILi4EZZZNS0_16sinh_kernel_cudaERNS_18TensorIteratorBaseEENKUlvE0_clEvENKUlvE2_clEvEUlN3c108BFloat16EE_St5arrayIPcLm2EEEEviT0_T1_,"a",@progbits
	.sectionflags	@""
	.align	4
.nv.constant0._ZN2at6native29vectorized_elementwise_kernelILi4EZZZNS0_16sinh_kernel_cudaERNS_18TensorIteratorBaseEENKUlvE0_clEvENKUlvE2_clEvEUlN3c108BFloat16EE_St5arrayIPcLm2EEEEviT0_T1_:
	.zero		920


//--------------------- .nv.constant0._ZN2at6native29vectorized_elementwise_kernelILi8EZZZNS0_16sinh_kernel_cudaERNS_18TensorIteratorBaseEENKUlvE0_clEvENKUlvE2_clEvEUlN3c108BFloat16EE_St5arrayIPcLm2EEEEviT0_T1_ --------------------------
	.section	.nv.constant0._ZN2at6native29vectorized_elementwise_kernelILi8EZZZNS0_16sinh_kernel_cudaERNS_18TensorIteratorBaseEENKUlvE0_clEvENKUlvE2_clEvEUlN3c108BFloat16EE_St5arrayIPcLm2EEEEviT0_T1_,"a",@progbits
	.sectionflags	@""
	.align	4
.nv.constant0._ZN2at6native29vectorized_elementwise_kernelILi8EZZZNS0_16sinh_kernel_cudaERNS_18TensorIteratorBaseEENKUlvE0_clEvENKUlvE2_clEvEUlN3c108BFloat16EE_St5arrayIPcLm2EEEEviT0_T1_:
	.zero		920


//--------------------- .nv.constant0._ZN2at6native18elementwise_kernelILi128ELi4EZNS0_15gpu_kernel_implIZZZNS0_16sinh_kernel_cudaERNS_18TensorIteratorBaseEENKUlvE0_clEvENKUlvE1_clEvEUlN3c104HalfEE_EEvS4_RKT_EUliE_EEviT1_ --------------------------
	.section	.nv.constant0._ZN2at6native18elementwise_kernelILi128ELi4EZNS0_15gpu_kernel_implIZZZNS0_16sinh_kernel_cudaERNS_18TensorIteratorBaseEENKUlvE0_clEvENKUlvE1_clEvEUlN3c104HalfEE_EEvS4_RKT_EUliE_EEviT1_,"a",@progbits
	.sectionflags	@""
	.align	4
.nv.constant0._ZN2at6native18elementwise_kernelILi128ELi4EZNS0_15gpu_kernel_implIZZZNS0_16sinh_kernel_cudaERNS_18TensorIteratorBaseEENKUlvE0_clEvENKUlvE1_clEvEUlN3c104HalfEE_EEvS4_RKT_EUliE_EEviT1_:
	.zero		1440


//--------------------- .nv.constant0._ZN2at6native27unrolled_elementwise_kernelIZZZNS0_16sinh_kernel_cudaERNS_18TensorIteratorBaseEENKUlvE0_clEvENKUlvE1_clEvEUlN3c104HalfEE_St5arrayIPcLm2EELi4E23TrivialOffsetCalculatorILi1EjESD_NS0_6memory12LoadWithCastILi1EEENSE_13StoreWithCastILi1EEEEEviT_T0_T2_T3_T4_T5_ --------------------------
	.section	.nv.constant0._ZN2at6native27unrolled_elementwise_kernelIZZZNS0_16sinh_kernel_cudaERNS_18TensorIteratorBaseEENKUlvE0_clEvENKUlvE1_clEvEUlN3c104HalfEE_St5arrayIPcLm2EELi4E23TrivialOffsetCalculatorILi1EjESD_NS0_6memory12LoadWithCastILi1EEENSE_13StoreWithCastILi1EEEEEviT_T0_T2_T3_T4_T5_,"a",@progbits
	.sectionflags	@""
	.align	4
.nv.constant0._ZN2at6native27unrolled_elementwise_kernelIZZZNS0_16sinh_kernel_cudaERNS_18TensorIteratorBaseEENKUlvE0_clEvENKUlvE1_clEvEUlN3c104HalfEE_St5arrayIPcLm2EELi4E23TrivialOffsetCalculatorILi1EjESD_NS0_6memory12LoadWithCastILi1EEENSE_13StoreWithCastILi1EEEEEviT_T0_T2_T3_T4_T5_:
	.zero		940


//--------------------- .nv.constant0._ZN2at6native18elementwise_kernelILi128ELi4EZNS0_22gpu_kernel_impl_nocastIZZZNS0_16sinh_kernel_cudaERNS_18TensorIteratorBaseEENKUlvE0_clEvENKUlvE1_clEvEUlN3c104HalfEE_EEvS4_RKT_EUliE_EEviT1_ --------------------------
	.section	.nv.constant0._ZN2at6native18elementwise_kernelILi128ELi4EZNS0_22gpu_kernel_impl_nocastIZZZNS0_16sinh_kernel_cudaERNS_18TensorIteratorBaseEENKUlvE0_clEvENKUlvE1_clEvEUlN3c104HalfEE_EEvS4_RKT_EUliE_EEviT1_,"a",@progbits
	.sectionflags	@""
	.align	4
.nv.constant0._ZN2at6native18elementwise_kernelILi128ELi4EZNS0_22gpu_kernel_impl_nocastIZZZNS0_16sinh_kernel_cudaERNS_18TensorIteratorBaseEENKUlvE0_clEvENKUlvE1_clEvEUlN3c104HalfEE_EEvS4_RKT_EUliE_EEviT1_:
	.zero		1440


//--------------------- .nv.constant0._ZN2at6native27unrolled_elementwise_kernelIZZZNS0_16sinh_kernel_cudaERNS_18TensorIteratorBaseEENKUlvE0_clEvENKUlvE1_clEvEUlN3c104HalfEE_St5arrayIPcLm2EELi4E23TrivialOffsetCalculatorILi1EjESD_NS0_6memory15LoadWithoutCastENSE_16StoreWithoutCastEEEviT_T0_T2_T3_T4_T5_ --------------------------
	.section	.nv.constant0._ZN2at6native27unrolled_elementwise_kernelIZZZNS0_16sinh_kernel_cudaERNS_18TensorIteratorBaseEENKUlvE0_clEvENKUlvE1_clEvEUlN3c104HalfEE_St5arrayIPcLm2EELi4E23TrivialOffsetCalculatorILi1EjESD_NS0_6memory15LoadWithoutCastENSE_16StoreWithoutCastEEEviT_T0_T2_T3_T4_T5_,"a",@progbits
	.sectionflags	@""
	.align	4
.nv.constant0._ZN2at6native27unrolled_elementwise_kernelIZZZNS0_16sinh_kernel_cudaERNS_18TensorIteratorBaseEENKUlvE0_clEvENKUlvE1_clEvEUlN3c104HalfEE_St5arrayIPcLm2EELi4E23TrivialOffsetCalculatorILi1EjESD_NS0_6memory15LoadWithoutCastENSE_16StoreWithoutCastEEEviT_T0_T2_T3_T4_T5_:
	.zero		924


//--------------------- .nv.constant0._ZN2at6native29vectorized_elementwise_kernelILi2EZZZNS0_16sinh_kernel_cudaERNS_18TensorIteratorBaseEENKUlvE0_clEvENKUlvE1_clEvEUlN3c104HalfEE_St5arrayIPcLm2EEEEviT0_T1_ --------------------------
	.section	.nv.constant0._ZN2at6native29vectorized_elementwise_kernelILi2EZZZNS0_16sinh_kernel_cudaERNS_18TensorIteratorBaseEENKUlvE0_clEvENKUlvE1_clEvEUlN3c104HalfEE_St5arrayIPcLm2EEEEviT0_T1_,"a",@progbits
	.sectionflags	@""
	.align	4
.nv.constant0._ZN2at6native29vectorized_elementwise_kernelILi2EZZZNS0_16sinh_kernel_cudaERNS_18TensorIteratorBaseEENKUlvE0_clEvENKUlvE1_clEvEUlN3c104HalfEE_St5arrayIPcLm2EEEEviT0_T1_:
	.zero		920


//--------------------- .nv.constant0._ZN2at6native29vectorized_elementwise_kernelILi4EZZZNS0_16sinh_kernel_cudaERNS_18TensorIteratorBaseEENKUlvE0_clEvENKUlvE1_clEvEUlN3c104HalfEE_St5arrayIPcLm2EEEEviT0_T1_ --------------------------
	.section	.nv.constant0._ZN2at6native29vectorized_elementwise_kernelILi4EZZZNS0_16sinh_kernel_cudaERNS_18TensorIteratorBaseEENKUlvE0_clEvENKUlvE1_clEvEUlN3c104HalfEE_St5arrayIPcLm2EEEEviT0_T1_,"a",@progbits
	.sectionflags	@""
	.align	4
.nv.constant0._ZN2at6native29vectorized_elementwise_kernelILi4EZZZNS0_16sinh_kernel_cudaERNS_18TensorIteratorBaseEENKUlvE0_clEvENKUlvE1_clEvEUlN3c104HalfEE_St5arrayIPcLm2EEEEviT0_T1_:
	.zero		920


//--------------------- .nv.constant0._ZN2at6native29vectorized_elementwise_kernelILi8EZZZNS0_16sinh_kernel_cudaERNS_18TensorIteratorBaseEENKUlvE0_clEvENKUlvE1_clEvEUlN3c104HalfEE_St5arrayIPcLm2EEEEviT0_T1_ --------------------------
	.section	.nv.constant0._ZN2at6native29vectorized_elementwise_kernelILi8EZZZNS0_16sinh_kernel_cudaERNS_18TensorIteratorBaseEENKUlvE0_clEvENKUlvE1_clEvEUlN3c104HalfEE_St5arrayIPcLm2EEEEviT0_T1_,"a",@progbits
	.sectionflags	@""
	.align	4
.nv.constant0._ZN2at6native29vectorized_elementwise_kernelILi8EZZZNS0_16sinh_kernel_cudaERNS_18TensorIteratorBaseEENKUlvE0_clEvENKUlvE1_clEvEUlN3c104HalfEE_St5arrayIPcLm2EEEEviT0_T1_:
	.zero		920


//--------------------- .nv.constant0._ZN2at6native18elementwise_kernelILi128ELi4EZNS0_15gpu_kernel_implIZZZNS0_16sinh_kernel_cudaERNS_18TensorIteratorBaseEENKUlvE0_clEvENKUlvE0_clEvEUlfE_EEvS4_RKT_EUliE_EEviT1_ --------------------------
	.section	.nv.constant0._ZN2at6native18elementwise_kernelILi128ELi4EZNS0_15gpu_kernel_implIZZZNS0_16sinh_kernel_cudaERNS_18TensorIteratorBaseEENKUlvE0_clEvENKUlvE0_clEvEUlfE_EEvS4_RKT_EUliE_EEviT1_,"a",@progbits
	.sectionflags	@""
	.align	4
.nv.constant0._ZN2at6native18elementwise_kernelILi128ELi4EZNS0_15gpu_kernel_implIZZZNS0_16sinh_kernel_cudaERNS_18TensorIteratorBaseEENKUlvE0_clEvENKUlvE0_clEvEUlfE_EEvS4_RKT_EUliE_EEviT1_:
	.zero		1440


//--------------------- .nv.constant0._ZN2at6native27unrolled_elementwise_kernelIZZZNS0_16sinh_kernel_cudaERNS_18TensorIteratorBaseEENKUlvE0_clEvENKUlvE0_clEvEUlfE_St5arrayIPcLm2EELi4E23TrivialOffsetCalculatorILi1EjESB_NS0_6memory12LoadWithCastILi1EEENSC_13StoreWithCastILi1EEEEEviT_T0_T2_T3_T4_T5_ --------------------------
	.section	.nv.constant0._ZN2at6native27unrolled_elementwise_kernelIZZZNS0_16sinh_kernel_cudaERNS_18TensorIteratorBaseEENKUlvE0_clEvENKUlvE0_clEvEUlfE_St5arrayIPcLm2EELi4E23TrivialOffsetCalculatorILi1EjESB_NS0_6memory12LoadWithCastILi1EEENSC_13StoreWithCastILi1EEEEEviT_T0_T2_T3_T4_T5_,"a",@progbits
	.sectionflags	@""
	.align	4
.nv.constant0._ZN2at6native27unrolled_elementwise_kernelIZZZNS0_16sinh_kernel_cudaERNS_18TensorIteratorBaseEENKUlvE0_clEvENKUlvE0_clEvEUlfE_St5arrayIPcLm2EELi4E23TrivialOffsetCalculatorILi1EjESB_NS0_6memory12LoadWithCastILi1EEENSC_13StoreWithCastILi1EEEEEviT_T0_T2_T3_T4_T5_:
	.zero		940


//--------------------- .nv.constant0._ZN2at6native18elementwise_kernelILi128ELi2EZNS0_22gpu_kernel_impl_nocastIZZZNS0_16sinh_kernel_cudaERNS_18TensorIteratorBaseEENKUlvE0_clEvENKUlvE0_clEvEUlfE_EEvS4_RKT_EUliE_EEviT1_ --------------------------
	.section	.nv.constant0._ZN2at6native18elementwise_kernelILi128ELi2EZNS0_22gpu_kernel_impl_nocastIZZZNS0_16sinh_kernel_cudaERNS_18TensorIteratorBaseEENKUlvE0_clEvENKUlvE0_clEvEUlfE_EEvS4_RKT_EUliE_EEviT1_,"a",@progbits
	.sectionflags	@""
	.align	4
.nv.constant0._ZN2at6native18elementwise_kernelILi128ELi2EZNS0_22gpu_kernel_impl_nocastIZZZNS0_16sinh_kernel_cudaERNS_18TensorIteratorBaseEENKUlvE0_clEvENKUlvE0_clEvEUlfE_EEvS4_RKT_EUliE_EEviT1_:
	.zero		1440


//--------------------- .nv.constant0._ZN2at6native27unrolled_elementwise_kernelIZZZNS0_16sinh_kernel_cudaERNS_18TensorIteratorBaseEENKUlvE0_clEvENKUlvE0_clEvEUlfE_St5arrayIPcLm2EELi4E23TrivialOffsetCalculatorILi1EjESB_NS0_6memory15LoadWithoutCastENSC_16StoreWithoutCastEEEviT_T0_T2_T3_T4_T5_ --------------------------
	.section	.nv.constant0._ZN2at6native27unrolled_elementwise_kernelIZZZNS0_16sinh_kernel_cudaERNS_18TensorIteratorBaseEENKUlvE0_clEvENKUlvE0_clEvEUlfE_St5arrayIPcLm2EELi4E23TrivialOffsetCalculatorILi1EjESB_NS0_6memory15LoadWithoutCastENSC_16StoreWithoutCastEEEviT_T0_T2_T3_T4_T5_,"a",@progbits
	.sectionflags	@""
	.align	4
.nv.constant0._ZN2at6native27unrolled_elementwise_kernelIZZZNS0_16sinh_kernel_cudaERNS_18TensorIteratorBaseEENKUlvE0_clEvENKUlvE0_clEvEUlfE_St5arrayIPcLm2EELi4E23TrivialOffsetCalculatorILi1EjESB_NS0_6memory15LoadWithoutCastENSC_16StoreWithoutCastEEEviT_T0_T2_T3_T4_T5_:
	.zero		924


//--------------------- .nv.constant0._ZN2at6native29vectorized_elementwise_kernelILi2EZZZNS0_16sinh_kernel_cudaERNS_18TensorIteratorBaseEENKUlvE0_clEvENKUlvE0_clEvEUlfE_St5arrayIPcLm2EEEEviT0_T1_ --------------------------
	.section	.nv.constant0._ZN2at6native29vectorized_elementwise_kernelILi2EZZZNS0_16sinh_kernel_cudaERNS_18TensorIteratorBaseEENKUlvE0_clEvENKUlvE0_clEvEUlfE_St5arrayIPcLm2EEEEviT0_T1_,"a",@progbits
	.sectionflags	@""
	.align	4
.nv.constant0._ZN2at6native29vectorized_elementwise_kernelILi2EZZZNS0_16sinh_kernel_cudaERNS_18TensorIteratorBaseEENKUlvE0_clEvENKUlvE0_clEvEUlfE_St5arrayIPcLm2EEEEviT0_T1_:
	.zero		920


//--------------------- .nv.constant0._ZN2at6native29vectorized_elementwise_kernelILi4EZZZNS0_16sinh_kernel_cudaERNS_18TensorIteratorBaseEENKUlvE0_clEvENKUlvE0_clEvEUlfE_St5arrayIPcLm2EEEEviT0_T1_ --------------------------
	.section	.nv.constant0._ZN2at6native29vectorized_elementwise_kernelILi4EZZZNS0_16sinh_kernel_cudaERNS_18TensorIteratorBaseEENKUlvE0_clEvENKUlvE0_clEvEUlfE_St5arrayIPcLm2EEEEviT0_T1_,"a",@progbits
	.sectionflags	@""
	.align	4
.nv.constant0._ZN2at6native29vectorized_elementwise_kernelILi4EZZZNS0_16sinh_kernel_cudaERNS_18TensorIteratorBaseEENKUlvE0_clEvENKUlvE0_clEvEUlfE_St5arrayIPcLm2EEEEviT0_T1_:
	.zero		920


//--------------------- .nv.constant0._ZN2at6native29vectorized_elementwise_kernelILi8EZZZNS0_16sinh_kernel_cudaERNS_18TensorIteratorBaseEENKUlvE0_clEvENKUlvE0_clEvEUlfE_St5arrayIPcLm2EEEEviT0_T1_ --------------------------
	.section	.nv.constant0._ZN2at6native29vectorized_elementwise_kernelILi8EZZZNS0_16sinh_kernel_cudaERNS_18TensorIteratorBaseEENKUlvE0_clEvENKUlvE0_clEvEUlfE_St5arrayIPcLm2EEEEviT0_T1_,"a",@progbits
	.sectionflags	@""
	.align	4
.nv.constant0._ZN2at6native29vectorized_elementwise_kernelILi8EZZZNS0_16sinh_kernel_cudaERNS_18TensorIteratorBaseEENKUlvE0_clEvENKUlvE0_clEvEUlfE_St5arrayIPcLm2EEEEviT0_T1_:
	.zero		920


//--------------------- .nv.constant0._ZN2at6native18elementwise_kernelILi128ELi4EZNS0_15gpu_kernel_implIZZZNS0_16sinh_kernel_cudaERNS_18TensorIteratorBaseEENKUlvE0_clEvENKUlvE_clEvEUldE_EEvS4_RKT_EUliE_EEviT1_ --------------------------
	.section	.nv.constant0._ZN2at6native18elementwise_kernelILi128ELi4EZNS0_15gpu_kernel_implIZZZNS0_16sinh_kernel_cudaERNS_18TensorIteratorBaseEENKUlvE0_clEvENKUlvE_clEvEUldE_EEvS4_RKT_EUliE_EEviT1_,"a",@progbits
	.sectionflags	@""
	.align	4
.nv.constant0._ZN2at6native18elementwise_kernelILi128ELi4EZNS0_15gpu_kernel_implIZZZNS0_16sinh_kernel_cudaERNS_18TensorIteratorBaseEENKUlvE0_clEvENKUlvE_clEvEUldE_EEvS4_RKT_EUliE_EEviT1_:
	.zero		1440


//--------------------- .nv.constant0._ZN2at6native27unrolled_elementwise_kernelIZZZNS0_16sinh_kernel_cudaERNS_18TensorIteratorBaseEENKUlvE0_clEvENKUlvE_clEvEUldE_St5arrayIPcLm2EELi4E23TrivialOffsetCalculatorILi1EjESB_NS0_6memory12LoadWithCastILi1EEENSC_13StoreWithCastILi1EEEEEviT_T0_T2_T3_T4_T5_ --------------------------
	.section	.nv.constant0._ZN2at6native27unrolled_elementwise_kernelIZZZNS0_16sinh_kernel_cudaERNS_18TensorIteratorBaseEENKUlvE0_clEvENKUlvE_clEvEUldE_St5arrayIPcLm2EELi4E23TrivialOffsetCalculatorILi1EjESB_NS0_6memory12LoadWithCastILi1EEENSC_13StoreWithCastILi1EEEEEviT_T0_T2_T3_T4_T5_,"a",@progbits
	.sectionflags	@""
	.align	4
.nv.constant0._ZN2at6native27unrolled_elementwise_kernelIZZZNS0_16sinh_kernel_cudaERNS_18TensorIteratorBaseEENKUlvE0_clEvENKUlvE_clEvEUldE_St5arrayIPcLm2EELi4E23TrivialOffsetCalculatorILi1EjESB_NS0_6memory12LoadWithCastILi1EEENSC_13StoreWithCastILi1EEEEEviT_T0_T2_T3_T4_T5_:
	.zero		940


//--------------------- .nv.constant0._ZN2at6native18elementwise_kernelILi128ELi2EZNS0_22gpu_kernel_impl_nocastIZZZNS0_16sinh_kernel_cudaERNS_18TensorIteratorBaseEENKUlvE0_clEvENKUlvE_clEvEUldE_EEvS4_RKT_EUliE_EEviT1_ --------------------------
	.section	.nv.constant0._ZN2at6native18elementwise_kernelILi128ELi2EZNS0_22gpu_kernel_impl_nocastIZZZNS0_16sinh_kernel_cudaERNS_18TensorIteratorBaseEENKUlvE0_clEvENKUlvE_clEvEUldE_EEvS4_RKT_EUliE_EEviT1_,"a",@progbits
	.sectionflags	@""
	.align	4
.nv.constant0._ZN2at6native18elementwise_kernelILi128ELi2EZNS0_22gpu_kernel_impl_nocastIZZZNS0_16sinh_kernel_cudaERNS_18TensorIteratorBaseEENKUlvE0_clEvENKUlvE_clEvEUldE_EEvS4_RKT_EUliE_EEviT1_:
	.zero		1440


//--------------------- .nv.constant0._ZN2at6native27unrolled_elementwise_kernelIZZZNS0_16sinh_kernel_cudaERNS_18TensorIteratorBaseEENKUlvE0_clEvENKUlvE_clEvEUldE_St5arrayIPcLm2EELi4E23TrivialOffsetCalculatorILi1EjESB_NS0_6memory15LoadWithoutCastENSC_16StoreWithoutCastEEEviT_T0_T2_T3_T4_T5_ --------------------------
	.section	.nv.constant0._ZN2at6native27unrolled_elementwise_kernelIZZZNS0_16sinh_kernel_cudaERNS_18TensorIteratorBaseEENKUlvE0_clEvENKUlvE_clEvEUldE_St5arrayIPcLm2EELi4E23TrivialOffsetCalculatorILi1EjESB_NS0_6memory15LoadWithoutCastENSC_16StoreWithoutCastEEEviT_T0_T2_T3_T4_T5_,"a",@progbits
	.sectionflags	@""
	.align	4
.nv.constant0._ZN2at6native27unrolled_elementwise_kernelIZZZNS0_16sinh_kernel_cudaERNS_18TensorIteratorBaseEENKUlvE0_clEvENKUlvE_clEvEUldE_St5arrayIPcLm2EELi4E23TrivialOffsetCalculatorILi1EjESB_NS0_6memory15LoadWithoutCastENSC_16StoreWithoutCastEEEviT_T0_T2_T3_T4_T5_:
	.zero		924


//--------------------- .nv.constant0._ZN2at6native29vectorized_elementwise_kernelILi2EZZZNS0_16sinh_kernel_cudaERNS_18TensorIteratorBaseEENKUlvE0_clEvENKUlvE_clEvEUldE_St5arrayIPcLm2EEEEviT0_T1_ --------------------------
	.section	.nv.constant0._ZN2at6native29vectorized_elementwise_kernelILi2EZZZNS0_16sinh_kernel_cudaERNS_18TensorIteratorBaseEENKUlvE0_clEvENKUlvE_clEvEUldE_St5arrayIPcLm2EEEEviT0_T1_,"a",@progbits
	.sectionflags	@""
	.align	4
.nv.constant0._ZN2at6native29vectorized_elementwise_kernelILi2EZZZNS0_16sinh_kernel_cudaERNS_18TensorIteratorBaseEENKUlvE0_clEvENKUlvE_clEvEUldE_St5arrayIPcLm2EEEEviT0_T1_:
	.zero		920


//--------------------- .nv.constant0._ZN2at6native29vectorized_elementwise_kernelILi4EZZZNS0_16sinh_kernel_cudaERNS_18TensorIteratorBaseEENKUlvE0_clEvENKUlvE_clEvEUldE_St5arrayIPcLm2EEEEviT0_T1_ --------------------------
	.section	.nv.constant0._ZN2at6native29vectorized_elementwise_kernelILi4EZZZNS0_16sinh_kernel_cudaERNS_18TensorIteratorBaseEENKUlvE0_clEvENKUlvE_clEvEUldE_St5arrayIPcLm2EEEEviT0_T1_,"a",@progbits
	.sectionflags	@""
	.align	4
.nv.constant0._ZN2at6native29vectorized_elementwise_kernelILi4EZZZNS0_16sinh_kernel_cudaERNS_18TensorIteratorBaseEENKUlvE0_clEvENKUlvE_clEvEUldE_St5arrayIPcLm2EEEEviT0_T1_:
	.zero		920


//--------------------- .nv.constant0._ZN2at6native29vectorized_elementwise_kernelILi8EZZZNS0_16sinh_kernel_cudaERNS_18TensorIteratorBaseEENKUlvE0_clEvENKUlvE_clEvEUldE_St5arrayIPcLm2EEEEviT0_T1_ --------------------------
	.section	.nv.constant0._ZN2at6native29vectorized_elementwise_kernelILi8EZZZNS0_16sinh_kernel_cudaERNS_18TensorIteratorBaseEENKUlvE0_clEvENKUlvE_clEvEUldE_St5arrayIPcLm2EEEEviT0_T1_,"a",@progbits
	.sectionflags	@""
	.align	4
.nv.constant0._ZN2at6native29vectorized_elementwise_kernelILi8EZZZNS0_16sinh_kernel_cudaERNS_18TensorIteratorBaseEENKUlvE0_clEvENKUlvE_clEvEUldE_St5arrayIPcLm2EEEEviT0_T1_:
	.zero		920


//--------------------- SYMBOLS --------------------------

	.type		.nv.reservedSmem.offset0,@object
	.size		.nv.reservedSmem.offset0,0x4
	.type		__assertfail,@function
